	.target	sm_90a

	.elftype	@"ET_EXEC"


//--------------------- .note.nv.tkinfo           --------------------------
	.section	.note.nv.tkinfo,"",@"SHT_NOTE"
	.sectionflags	@"SHF_NOTE_NV_TKINFO"
	.tkinfo
        /*0018*/ 	.word	0x00000002
        /*0030*/ 	.string	""
        /*0030*/ 	.string	"ptxas"
        /*0030*/ 	.string	"Cuda compilation tools, release 13.0, V13.0.88"
        /*0030*/ 	.string	"Build cuda_13.0.r13.0/compiler.36424714_0"
        /*0030*/ 	.string	"-v  -suppress-debug-info  -lineinfo  -arch sm_90a "



//--------------------- .note.nv.cuinfo           --------------------------
	.section	.note.nv.cuinfo,"",@"SHT_NOTE"
	.sectionflags	@"SHF_NOTE_NV_CUINFO"
        /*0018*/ 	.short	0x0002
        /*001a*/ 	.short	0x005a
        /*001c*/ 	.short	0x0082
	.zero		2


//--------------------- .nv.info                  --------------------------
	.section	.nv.info,"",@"SHT_CUDA_INFO"
	.align	4


	//----- nvinfo : EIATTR_REGCOUNT
	.align		4
        /*0000*/ 	.byte	0x04, 0x2f
        /*0002*/ 	.short	(.L_1 - .L_0)
	.align		4
.L_0:
        /*0004*/ 	.word	index@(matmul_kernel)
        /*0008*/ 	.word	0x000000ff


	//----- nvinfo : EIATTR_FRAME_SIZE
	.align		4
.L_1:
        /*000c*/ 	.byte	0x04, 0x11
        /*000e*/ 	.short	(.L_3 - .L_2)
	.align		4
.L_2:
        /*0010*/ 	.word	index@(matmul_kernel)
        /*0014*/ 	.word	0x00000ec8


	//----- nvinfo : EIATTR_MIN_STACK_SIZE
	.align		4
.L_3:
        /*0018*/ 	.byte	0x04, 0x12
        /*001a*/ 	.short	(.L_5 - .L_4)
	.align		4
.L_4:
        /*001c*/ 	.word	index@(matmul_kernel)
        /*0020*/ 	.word	0x00000ec8
.L_5:


//--------------------- .nv.compat                --------------------------
	.section	.nv.compat,"",@"SHT_CUDA_COMPAT_INFO"
	.align	4
        /*0000*/ 	.byte	0x02, 0x09, 0x01, 0x00, 0x02, 0x02, 0x04, 0x00, 0x02, 0x05, 0x05, 0x00, 0x03, 0x07, 0x01, 0x01
        /*0010*/ 	.byte	0x02, 0x03, 0x00, 0x00, 0x02, 0x06, 0x01, 0x00, 0x04, 0x0b, 0x08, 0x00, 0x00, 0x00, 0x00, 0x00
        /*0020*/ 	.byte	0x00, 0x00, 0x00, 0x00


//--------------------- .nv.info.matmul_kernel    --------------------------
	.section	.nv.info.matmul_kernel,"",@"SHT_CUDA_INFO"
	.sectionflags	@""
	.align	4


	//----- nvinfo : EIATTR_CUDA_API_VERSION
	.align		4
        /*0000*/ 	.byte	0x04, 0x37
        /*0002*/ 	.short	(.L_7 - .L_6)
.L_6:
        /*0004*/ 	.word	0x00000082


	//----- nvinfo : EIATTR_KPARAM_INFO
	.align		4
.L_7:
        /*0008*/ 	.byte	0x04, 0x17
        /*000a*/ 	.short	(.L_9 - .L_8)
.L_8:
        /*000c*/ 	.word	0x00000000
        /*0010*/ 	.short	0x000d
        /*0012*/ 	.short	0x0048
        /*0014*/ 	.byte	0x00, 0xf4, 0x21, 0x00


	//----- nvinfo : EIATTR_KPARAM_INFO
	.align		4
.L_9:
        /*0018*/ 	.byte	0x04, 0x17
        /*001a*/ 	.short	(.L_11 - .L_10)
.L_10:
        /*001c*/ 	.word	0x00000000
        /*0020*/ 	.short	0x000c
        /*0022*/ 	.short	0x0040
        /*0024*/ 	.byte	0x00, 0xf4, 0x21, 0x00


	//----- nvinfo : EIATTR_KPARAM_INFO
	.align		4
.L_11:
        /*0028*/ 	.byte	0x04, 0x17
        /*002a*/ 	.short	(.L_13 - .L_12)
.L_12:
        /*002c*/ 	.word	0x00000000
        /*0030*/ 	.short	0x000b
        /*0032*/ 	.short	0x0038
        /*0034*/ 	.byte	0x00, 0xf0, 0x11, 0x00


	//----- nvinfo : EIATTR_KPARAM_INFO
	.align		4
.L_13:
        /*0038*/ 	.byte	0x04, 0x17
        /*003a*/ 	.short	(.L_15 - .L_14)
.L_14:
        /*003c*/ 	.word	0x00000000
        /*0040*/ 	.short	0x000a
        /*0042*/ 	.short	0x0034
        /*0044*/ 	.byte	0x00, 0xf0, 0x11, 0x00


	//----- nvinfo : EIATTR_KPARAM_INFO
	.align		4
.L_15:
        /*0048*/ 	.byte	0x04, 0x17
        /*004a*/ 	.short	(.L_17 - .L_16)
.L_16:
        /*004c*/ 	.word	0x00000000
        /*0050*/ 	.short	0x0009
        /*0052*/ 	.short	0x0030
        /*0054*/ 	.byte	0x00, 0xf0, 0x11, 0x00


	//----- nvinfo : EIATTR_KPARAM_INFO
	.align		4
.L_17:
        /*0058*/ 	.byte	0x04, 0x17
        /*005a*/ 	.short	(.L_19 - .L_18)
.L_18:
        /*005c*/ 	.word	0x00000000
        /*0060*/ 	.short	0x0008
        /*0062*/ 	.short	0x002c
        /*0064*/ 	.byte	0x00, 0xf0, 0x11, 0x00


	//----- nvinfo : EIATTR_KPARAM_INFO
	.align		4
.L_19:
        /*0068*/ 	.byte	0x04, 0x17
        /*006a*/ 	.short	(.L_21 - .L_20)
.L_20:
        /*006c*/ 	.word	0x00000000
        /*0070*/ 	.short	0x0007
        /*0072*/ 	.short	0x0028
        /*0074*/ 	.byte	0x00, 0xf0, 0x11, 0x00


	//----- nvinfo : EIATTR_KPARAM_INFO
	.align		4
.L_21:
        /*0078*/ 	.byte	0x04, 0x17
        /*007a*/ 	.short	(.L_23 - .L_22)
.L_22:
        /*007c*/ 	.word	0x00000000
        /*0080*/ 	.short	0x0006
        /*0082*/ 	.short	0x0024
        /*0084*/ 	.byte	0x00, 0xf0, 0x11, 0x00


	//----- nvinfo : EIATTR_KPARAM_INFO
	.align		4
.L_23:
        /*0088*/ 	.byte	0x04, 0x17
        /*008a*/ 	.short	(.L_25 - .L_24)
.L_24:
        /*008c*/ 	.word	0x00000000
        /*0090*/ 	.short	0x0005
        /*0092*/ 	.short	0x0020
        /*0094*/ 	.byte	0x00, 0xf0, 0x11, 0x00


	//----- nvinfo : EIATTR_KPARAM_INFO
	.align		4
.L_25:
        /*0098*/ 	.byte	0x04, 0x17
        /*009a*/ 	.short	(.L_27 - .L_26)
.L_26:
        /*009c*/ 	.word	0x00000000
        /*00a0*/ 	.short	0x0004
        /*00a2*/ 	.short	0x001c
        /*00a4*/ 	.byte	0x00, 0xf0, 0x11, 0x00


	//----- nvinfo : EIATTR_KPARAM_INFO
	.align		4
.L_27:
        /*00a8*/ 	.byte	0x04, 0x17
        /*00aa*/ 	.short	(.L_29 - .L_28)
.L_28:
        /*00ac*/ 	.word	0x00000000
        /*00b0*/ 	.short	0x0003
        /*00b2*/ 	.short	0x0018
        /*00b4*/ 	.byte	0x00, 0xf0, 0x11, 0x00


	//----- nvinfo : EIATTR_KPARAM_INFO
	.align		4
.L_29:
        /*00b8*/ 	.byte	0x04, 0x17
        /*00ba*/ 	.short	(.L_31 - .L_30)
.L_30:
        /*00bc*/ 	.word	0x00000000
        /*00c0*/ 	.short	0x0002
        /*00c2*/ 	.short	0x0010
        /*00c4*/ 	.byte	0x00, 0xf4, 0x21, 0x00


	//----- nvinfo : EIATTR_KPARAM_INFO
	.align		4
.L_31:
        /*00c8*/ 	.byte	0x04, 0x17
        /*00ca*/ 	.short	(.L_33 - .L_32)
.L_32:
        /*00cc*/ 	.word	0x00000000
        /*00d0*/ 	.short	0x0001
        /*00d2*/ 	.short	0x0008
        /*00d4*/ 	.byte	0x00, 0xf4, 0x21, 0x00


	//----- nvinfo : EIATTR_KPARAM_INFO
	.align		4
.L_33:
        /*00d8*/ 	.byte	0x04, 0x17
        /*00da*/ 	.short	(.L_35 - .L_34)
.L_34:
        /*00dc*/ 	.word	0x00000000
        /*00e0*/ 	.short	0x0000
        /*00e2*/ 	.short	0x0000
        /*00e4*/ 	.byte	0x00, 0xf4, 0x21, 0x00


	//----- nvinfo : EIATTR_SPARSE_MMA_MASK
	.align		4
.L_35:
        /*00e8*/ 	.byte	0x03, 0x50
        /*00ea*/ 	.short	0x0000


	//----- nvinfo : EIATTR_MAXREG_COUNT
	.align		4
        /*00ec*/ 	.byte	0x03, 0x1b
        /*00ee*/ 	.short	0x00ff


	//----- nvinfo : EIATTR_NUM_BARRIERS
	.align		4
        /*00f0*/ 	.byte	0x02, 0x4c
        /*00f2*/ 	.byte	0x01
	.zero		1


	//----- nvinfo : EIATTR_ANNOTATIONS
	.align		4
        /*00f4*/ 	.byte	0x04, 0x55
        /*00f6*/ 	.short	(.L_37 - .L_36)


	//   ....[0]....
.L_36:
        /*00f8*/ 	.word	0x00000001
        /*00fc*/ 	.byte	0xa0, 0x00, 0x00, 0x00, 0x01, 0x00, 0x00, 0x00, 0xe0, 0x00, 0x00, 0x00, 0x01, 0x00, 0x00, 0x00
        /* <DEDUP_REMOVED lines=994> */
        /*3f2c*/ 	.byte	0x10, 0x74, 0x01, 0x00


	//----- nvinfo : EIATTR_MERCURY_ISA_VERSION
	.align		4
.L_37:
        /*3f30*/ 	.byte	0x03, 0x5f
        /*3f32*/ 	.short	0x0101


	//----- nvinfo : EIATTR_EXIT_INSTR_OFFSETS
	.align		4
        /*3f34*/ 	.byte	0x04, 0x1c
        /*3f36*/ 	.short	(.L_39 - .L_38)


	//   ....[0]....
.L_38:
        /*3f38*/ 	.word	0x0001e420


	//   ....[1]....
        /*3f3c*/ 	.word	0x0001e450


	//----- nvinfo : EIATTR_REQNTID
	.align		4
.L_39:
        /*3f40*/ 	.byte	0x04, 0x10
        /*3f42*/ 	.short	(.L_41 - .L_40)
.L_40:
        /*3f44*/ 	.word	0x00000100
        /*3f48*/ 	.word	0x00000001
        /*3f4c*/ 	.word	0x00000001


	//----- nvinfo : EIATTR_CBANK_PARAM_SIZE
	.align		4
.L_41:
        /*3f50*/ 	.byte	0x03, 0x19
        /*3f52*/ 	.short	0x0050


	//----- nvinfo : EIATTR_PARAM_CBANK
	.align		4
        /*3f54*/ 	.byte	0x04, 0x0a
        /*3f56*/ 	.short	(.L_43 - .L_42)
	.align		4
.L_42:
        /*3f58*/ 	.word	index@(.nv.constant0.matmul_kernel)
        /*3f5c*/ 	.short	0x0210
        /*3f5e*/ 	.short	0x0050


	//----- nvinfo : EIATTR_SW_WAR
	.align		4
.L_43:
        /*3f60*/ 	.byte	0x04, 0x36
        /*3f62*/ 	.short	(.L_45 - .L_44)
.L_44:
        /*3f64*/ 	.word	0x00000008
.L_45:


//--------------------- .nv.callgraph             --------------------------
	.section	.nv.callgraph,"",@"SHT_CUDA_CALLGRAPH"
	.align	4
	.sectionentsize	8
	.align		4
        /*0000*/ 	.word	0x00000000
	.align		4
        /*0004*/ 	.word	0xffffffff
	.align		4
        /*0008*/ 	.word	0x00000000
	.align		4
        /*000c*/ 	.word	0xfffffffe
	.align		4
        /*0010*/ 	.word	0x00000000
	.align		4
        /*0014*/ 	.word	0xfffffffd
	.align		4
        /*0018*/ 	.word	0x00000000
	.align		4
        /*001c*/ 	.word	0xfffffffc


//--------------------- .text.matmul_kernel       --------------------------
	.section	.text.matmul_kernel,"ax",@progbits
	.align	128
        .global         matmul_kernel
        .type           matmul_kernel,@function
        .size           matmul_kernel,(.L_x_3 - matmul_kernel)
        .other          matmul_kernel,@"STO_CUDA_ENTRY STV_DEFAULT"
matmul_kernel:
.text.matmul_kernel:
[----:B------:R-:W0:Y:S08]  /*0000*/  LDC R1, c[0x0][0x28] ;  /* 0x00000a00ff017b82 */ /* 0x000e300000000800 */
[----:B------:R-:W1:Y:S01]  /*0010*/  LDC.64 R2, c[0x0][0x228] ;  /* 0x00008a00ff027b82 */ /* 0x000e620000000a00 */
[----:B------:R-:W2:Y:S01]  /*0020*/  S2R R7, SR_CTAID.X ;  /* 0x0000000000077919 */ /* 0x000ea20000002500 */
[----:B0-----:R-:W-:Y:S01]  /*0030*/  VIADD R1, R1, 0xfffff138 ;  /* 0xfffff13801017836 */ /* 0x001fe20000000000 */
[----:B------:R-:W-:Y:S01]  /*0040*/  UMOV UR4, 0x400 ;  /* 0x0000040000047882 */ /* 0x000fe20000000000 */
[----:B------:R-:W-:Y:S01]  /*0050*/  ULDC.64 UR14, c[0x0][0x208] ;  /* 0x00008200000e7ab9 */ /* 0x000fe20000000a00 */
[----:B------:R-:W0:Y:S01]  /*0060*/  S2R R244, SR_TID.X ;  /* 0x0000000000f47919 */ /* 0x000e220000002100 */
[----:B------:R-:W-:-:S02]  /*0070*/  CS2R R24, SRZ ;  /* 0x0000000000187805 */ /* 0x000fc4000001ff00 */
[----:B------:R-:W-:Y:S01]  /*0080*/  CS2R R26, SRZ ;  /* 0x00000000001a7805 */ /* 0x000fe2000001ff00 */
[----:B------:R-:W3:Y:S01]  /*0090*/  S2UR UR12, SR_CgaCtaId ;  /* 0x00000000000c79c3 */ /* 0x000ee20000008800 */
[----:B------:R4:W-:Y:S01]  /*00a0*/  STL [R1+0x1e0], RZ ;  /* 0x0001e0ff01007387 */ /* 0x0009e20000100800 */
[----:B------:R-:W-:Y:S02]  /*00b0*/  CS2R R104, SRZ ;  /* 0x0000000000687805 */ /* 0x000fe4000001ff00 */
[----:B------:R-:W-:Y:S02]  /*00c0*/  CS2R R106, SRZ ;  /* 0x00000000006a7805 */ /* 0x000fe4000001ff00 */
[----:B------:R-:W-:Y:S01]  /*00d0*/  CS2R R28, SRZ ;  /* 0x00000000001c7805 */ /* 0x000fe2000001ff00 */
[----:B------:R4:W-:Y:S01]  /*00e0*/  STL [R1+0x1e4], RZ ;  /* 0x0001e4ff01007387 */ /* 0x0009e20000100800 */
[----:B------:R-:W-:Y:S02]  /*00f0*/  CS2R R30, SRZ ;  /* 0x00000000001e7805 */ /* 0x000fe4000001ff00 */
[----:B------:R-:W-:-:S02]  /*0100*/  CS2R R100, SRZ ;  /* 0x0000000000647805 */ /* 0x000fc4000001ff00 */
[----:B------:R-:W-:Y:S01]  /*0110*/  CS2R R102, SRZ ;  /* 0x0000000000667805 */ /* 0x000fe2000001ff00 */
[----:B------:R4:W-:Y:S01]  /*0120*/  STL [R1+0x1e8], RZ ;  /* 0x0001e8ff01007387 */ /* 0x0009e20000100800 */
[----:B------:R-:W-:Y:S02]  /*0130*/  CS2R R32, SRZ ;  /* 0x0000000000207805 */ /* 0x000fe4000001ff00 */
[----:B------:R-:W-:Y:S02]  /*0140*/  CS2R R34, SRZ ;  /* 0x0000000000227805 */ /* 0x000fe4000001ff00 */
[----:B------:R-:W-:Y:S01]  /*0150*/  CS2R R96, SRZ ;  /* 0x0000000000607805 */ /* 0x000fe2000001ff00 */
[----:B------:R4:W-:Y:S01]  /*0160*/  STL [R1+0x1ec], RZ ;  /* 0x0001ecff01007387 */ /* 0x0009e20000100800 */
[----:B------:R-:W-:Y:S02]  /*0170*/  CS2R R98, SRZ ;  /* 0x0000000000627805 */ /* 0x000fe4000001ff00 */
[----:B------:R-:W-:Y:S01]  /*0180*/  CS2R R36, SRZ ;  /* 0x0000000000247805 */ /* 0x000fe2000001ff00 */
[----:B-1----:R-:W-:Y:S01]  /*0190*/  VIADD R0, R3, 0xff ;  /* 0x000000ff03007836 */ /* 0x002fe20000000000 */
[----:B------:R4:W-:Y:S01]  /*01a0*/  STL [R1+0x1f0], RZ ;  /* 0x0001f0ff01007387 */ /* 0x0009e20000100800 */
[----:B------:R-:W-:-:S02]  /*01b0*/  CS2R R38, SRZ ;  /* 0x0000000000267805 */ /* 0x000fc4000001ff00 */
[----:B------:R-:W-:Y:S02]  /*01c0*/  CS2R R52, SRZ ;  /* 0x0000000000347805 */ /* 0x000fe4000001ff00 */
[----:B------:R-:W-:Y:S02]  /*01d0*/  CS2R R54, SRZ ;  /* 0x0000000000367805 */ /* 0x000fe4000001ff00 */
[----:B------:R-:W-:Y:S01]  /*01e0*/  SHF.R.S32.HI R5, RZ, 0x1f, R0 ;  /* 0x0000001fff057819 */ /* 0x000fe20000011400 */
[----:B------:R4:W-:Y:S01]  /*01f0*/  STL [R1+0x1f4], RZ ;  /* 0x0001f4ff01007387 */ /* 0x0009e20000100800 */
[----:B------:R-:W-:Y:S01]  /*0200*/  CS2R R40, SRZ ;  /* 0x0000000000287805 */ /* 0x000fe2000001ff00 */
[----:B---3--:R-:W-:Y:S01]  /*0210*/  ULEA UR12, UR12, UR4, 0x18 ;  /* 0x000000040c0c7291 */ /* 0x008fe2000f8ec03f */
[----:B------:R-:W-:Y:S01]  /*0220*/  LEA.HI R5, R5, R0, RZ, 0x8 ;  /* 0x0000000005057211 */ /* 0x000fe200078f40ff */
[----:B------:R4:W-:Y:S01]  /*0230*/  STL [R1+0x1f8], RZ ;  /* 0x0001f8ff01007387 */ /* 0x0009e20000100800 */
[----:B--2---:R-:W-:-:S02]  /*0240*/  IABS R10, R7 ;  /* 0x00000007000a7213 */ /* 0x004fc40000000000 */
[----:B------:R-:W-:Y:S02]  /*0250*/  CS2R R42, SRZ ;  /* 0x00000000002a7805 */ /* 0x000fe4000001ff00 */
[----:B------:R-:W-:Y:S01]  /*0260*/  SHF.R.S32.HI R5, RZ, 0x8, R5 ;  /* 0x00000008ff057819 */ /* 0x000fe20000011405 */
[----:B------:R4:W-:Y:S01]  /*0270*/  STL [R1+0x1fc], RZ ;  /* 0x0001fcff01007387 */ /* 0x0009e20000100800 */
[----:B0-----:R-:W-:Y:S02]  /*0280*/  LOP3.LUT R245, R244, 0xff, RZ, 0xc0, !PT ;  /* 0x000000fff4f57812 */ /* 0x001fe400078ec0ff */
[----:B------:R-:W-:Y:S02]  /*0290*/  CS2R R48, SRZ ;  /* 0x0000000000307805 */ /* 0x000fe4000001ff00 */
[----:B------:R-:W-:Y:S01]  /*02a0*/  CS2R R50, SRZ ;  /* 0x0000000000327805 */ /* 0x000fe2000001ff00 */
[----:B------:R-:W-:Y:S01]  /*02b0*/  IMAD.SHL.U32 R6, R5, 0x8, RZ ;  /* 0x0000000805067824 */ /* 0x000fe200078e00ff */
[----:B------:R4:W-:Y:S01]  /*02c0*/  STL [R1+0x3e0], RZ ;  /* 0x0003e0ff01007387 */ /* 0x0009e20000100800 */
[----:B------:R-:W-:-:S02]  /*02d0*/  CS2R R44, SRZ ;  /* 0x00000000002c7805 */ /* 0x000fc4000001ff00 */
[----:B------:R-:W-:Y:S02]  /*02e0*/  CS2R R46, SRZ ;  /* 0x00000000002e7805 */ /* 0x000fe4000001ff00 */
[----:B------:R-:W-:Y:S02]  /*02f0*/  CS2R R144, SRZ ;  /* 0x0000000000907805 */ /* 0x000fe4000001ff00 */
[-C--:B------:R-:W-:Y:S01]  /*0300*/  IABS R9, R6.reuse ;  /* 0x0000000600097213 */ /* 0x080fe20000000000 */
[----:B------:R4:W-:Y:S01]  /*0310*/  STL [R1+0x3e4], RZ ;  /* 0x0003e4ff01007387 */ /* 0x0009e20000100800 */
[----:B------:R-:W-:Y:S02]  /*0320*/  IABS R12, R6 ;  /* 0x00000006000c7213 */ /* 0x000fe40000000000 */
[----:B------:R-:W-:Y:S01]  /*0330*/  CS2R R146, SRZ ;  /* 0x0000000000927805 */ /* 0x000fe2000001ff00 */
[----:B------:R-:W0:Y:S01]  /*0340*/  I2F.RP R0, R9 ;  /* 0x0000000900007306 */ /* 0x000e220000209400 */
[----:B------:R4:W-:Y:S01]  /*0350*/  STL [R1+0x3e8], RZ ;  /* 0x0003e8ff01007387 */ /* 0x0009e20000100800 */
[----:B------:R-:W-:-:S02]  /*0360*/  CS2R R132, SRZ ;  /* 0x0000000000847805 */ /* 0x000fc4000001ff00 */
[----:B------:R-:W-:Y:S02]  /*0370*/  CS2R R134, SRZ ;  /* 0x0000000000867805 */ /* 0x000fe4000001ff00 */
[----:B------:R-:W-:Y:S01]  /*0380*/  CS2R R124, SRZ ;  /* 0x00000000007c7805 */ /* 0x000fe2000001ff00 */
[----:B------:R4:W-:Y:S01]  /*0390*/  STL [R1+0x3ec], RZ ;  /* 0x0003ecff01007387 */ /* 0x0009e20000100800 */
[----:B------:R-:W-:Y:S02]  /*03a0*/  CS2R R126, SRZ ;  /* 0x00000000007e7805 */ /* 0x000fe4000001ff00 */
[----:B------:R-:W-:Y:S02]  /*03b0*/  CS2R R120, SRZ ;  /* 0x0000000000787805 */ /* 0x000fe4000001ff00 */
[----:B------:R-:W-:Y:S01]  /*03c0*/  CS2R R122, SRZ ;  /* 0x00000000007a7805 */ /* 0x000fe2000001ff00 */
[----:B------:R4:W-:Y:S01]  /*03d0*/  STL [R1+0x3f0], RZ ;  /* 0x0003f0ff01007387 */ /* 0x0009e20000100800 */
[----:B------:R-:W-:-:S02]  /*03e0*/  CS2R R112, SRZ ;  /* 0x0000000000707805 */ /* 0x000fc4000001ff00 */
[----:B------:R-:W-:Y:S02]  /*03f0*/  CS2R R114, SRZ ;  /* 0x0000000000727805 */ /* 0x000fe4000001ff00 */
[----:B------:R-:W-:Y:S01]  /*0400*/  CS2R R56, SRZ ;  /* 0x0000000000387805 */ /* 0x000fe2000001ff00 */
[----:B------:R4:W-:Y:S01]  /*0410*/  STL [R1+0x3f4], RZ ;  /* 0x0003f4ff01007387 */ /* 0x0009e20000100800 */
[----:B------:R-:W-:Y:S01]  /*0420*/  CS2R R58, SRZ ;  /* 0x00000000003a7805 */ /* 0x000fe2000001ff00 */
[----:B0-----:R-:W0:Y:S01]  /*0430*/  MUFU.RCP R0, R0 ;  /* 0x0000000000007308 */ /* 0x001e220000001000 */
        /* <DEDUP_REMOVED lines=15> */
[----:B------:R-:W-:Y:S01]  /*0530*/  CS2R R70, SRZ ;  /* 0x0000000000467805 */ /* 0x000fe2000001ff00 */
[----:B0-----:R-:W-:Y:S01]  /*0540*/  VIADD R4, R0, 0xffffffe ;  /* 0x0ffffffe00047836 */ /* 0x001fe20000000000 */
[----:B------:R4:W-:Y:S01]  /*0550*/  STL [R1+0x608], RZ ;  /* 0x000608ff01007387 */ /* 0x0009e20000100800 */
[----:B------:R-:W-:Y:S01]  /*0560*/  IMAD.MOV R0, RZ, RZ, -R12 ;  /* 0x000000ffff007224 */ /* 0x000fe200078e0a0c */
[----:B------:R-:W-:Y:S01]  /*0570*/  CS2R R80, SRZ ;  /* 0x0000000000507805 */ /* 0x000fe2000001ff00 */
[----:B------:R0:W1:Y:S01]  /*0580*/  F2I.FTZ.U32.TRUNC.NTZ R5, R4 ;  /* 0x0000000400057305 */ /* 0x000062000021f000 */
        /* <DEDUP_REMOVED lines=8> */
[----:B0-----:R-:W-:Y:S01]  /*0610*/  IMAD.MOV.U32 R4, RZ, RZ, RZ ;  /* 0x000000ffff047224 */ /* 0x001fe200078e00ff */
[----:B------:R4:W-:Y:S01]  /*0620*/  STL [R1+0x614], RZ ;  /* 0x000614ff01007387 */ /* 0x0009e20000100800 */
[----:B------:R-:W-:-:S02]  /*0630*/  CS2R R22, SRZ ;  /* 0x0000000000167805 */ /* 0x000fc4000001ff00 */
[----:B------:R-:W-:Y:S02]  /*0640*/  CS2R R16, SRZ ;  /* 0x0000000000107805 */ /* 0x000fe4000001ff00 */
[----:B------:R-:W-:Y:S01]  /*0650*/  CS2R R18, SRZ ;  /* 0x0000000000127805 */ /* 0x000fe2000001ff00 */
[----:B------:R4:W-:Y:S01]  /*0660*/  STL [R1+0x618], RZ ;  /* 0x000618ff01007387 */ /* 0x0009e20000100800 */
[--C-:B-1----:R-:W-:Y:S01]  /*0670*/  IMAD.MOV R8, RZ, RZ, -R5.reuse ;  /* 0x000000ffff087224 */ /* 0x102fe200078e0a05 */
[----:B------:R-:W-:Y:S02]  /*0680*/  CS2R R14, SRZ ;  /* 0x00000000000e7805 */ /* 0x000fe4000001ff00 */
[----:B------:R-:W-:Y:S01]  /*0690*/  CS2R R108, SRZ ;  /* 0x00000000006c7805 */ /* 0x000fe2000001ff00 */
[----:B------:R4:W-:Y:S01]  /*06a0*/  STL [R1+0x61c], RZ ;  /* 0x00061cff01007387 */ /* 0x0009e20000100800 */
[----:B------:R-:W-:Y:S01]  /*06b0*/  IMAD R11, R8, R9, RZ ;  /* 0x00000009080b7224 */ /* 0x000fe200078e02ff */
[----:B------:R-:W-:Y:S01]  /*06c0*/  CS2R R110, SRZ ;  /* 0x00000000006e7805 */ /* 0x000fe2000001ff00 */
[----:B------:R-:W-:Y:S01]  /*06d0*/  IMAD.MOV.U32 R8, RZ, RZ, R10 ;  /* 0x000000ffff087224 */ /* 0x000fe200078e000a */
[----:B------:R-:W-:Y:S01]  /*06e0*/  CS2R R116, SRZ ;  /* 0x0000000000747805 */ /* 0x000fe2000001ff00 */
[----:B------:R-:W-:Y:S01]  /*06f0*/  IMAD.HI.U32 R5, R5, R11, R4 ;  /* 0x0000000b05057227 */ /* 0x000fe200078e0004 */
[----:B------:R-:W-:-:S02]  /*0700*/  CS2R R118, SRZ ;  /* 0x0000000000767805 */ /* 0x000fc4000001ff00 */
[----:B------:R-:W-:Y:S02]  /*0710*/  CS2R R128, SRZ ;  /* 0x0000000000807805 */ /* 0x000fe4000001ff00 */
[----:B------:R-:W-:Y:S02]  /*0720*/  CS2R R130, SRZ ;  /* 0x0000000000827805 */ /* 0x000fe4000001ff00 */
[----:B------:R-:W-:Y:S02]  /*0730*/  CS2R R136, SRZ ;  /* 0x0000000000887805 */ /* 0x000fe4000001ff00 */
[----:B------:R-:W-:Y:S01]  /*0740*/  CS2R R138, SRZ ;  /* 0x00000000008a7805 */ /* 0x000fe2000001ff00 */
[----:B------:R-:W-:Y:S01]  /*0750*/  IMAD.HI.U32 R5, R5, R8, RZ ;  /* 0x0000000805057227 */ /* 0x000fe200078e00ff */
[----:B------:R-:W-:Y:S02]  /*0760*/  CS2R R140, SRZ ;  /* 0x00000000008c7805 */ /* 0x000fe4000001ff00 */
[----:B------:R-:W-:-:S02]  /*0770*/  CS2R R142, SRZ ;  /* 0x00000000008e7805 */ /* 0x000fc4000001ff00 */
[----:B------:R-:W-:Y:S01]  /*0780*/  CS2R R148, SRZ ;  /* 0x0000000000947805 */ /* 0x000fe2000001ff00 */
[----:B------:R-:W-:Y:S01]  /*0790*/  IMAD R0, R5, R0, R8 ;  /* 0x0000000005007224 */ /* 0x000fe200078e0208 */
[----:B------:R-:W-:Y:S02]  /*07a0*/  CS2R R150, SRZ ;  /* 0x0000000000967805 */ /* 0x000fe4000001ff00 */
[----:B------:R-:W-:Y:S02]  /*07b0*/  CS2R R152, SRZ ;  /* 0x0000000000987805 */ /* 0x000fe4000001ff00 */
[----:B------:R-:W-:Y:S02]  /*07c0*/  CS2R R154, SRZ ;  /* 0x00000000009a7805 */ /* 0x000fe4000001ff00 */
[----:B------:R-:W-:Y:S02]  /*07d0*/  CS2R R156, SRZ ;  /* 0x00000000009c7805 */ /* 0x000fe4000001ff00 */
[----:B------:R-:W-:-:S02]  /*07e0*/  ISETP.GT.U32.AND P1, PT, R9, R0, PT ;  /* 0x000000000900720c */ /* 0x000fc40003f24070 */
[----:B------:R-:W-:Y:S02]  /*07f0*/  CS2R R158, SRZ ;  /* 0x00000000009e7805 */ /* 0x000fe4000001ff00 */
[----:B------:R-:W-:Y:S02]  /*0800*/  CS2R R160, SRZ ;  /* 0x0000000000a07805 */ /* 0x000fe4000001ff00 */
[----:B------:R-:W-:Y:S02]  /*0810*/  CS2R R162, SRZ ;  /* 0x0000000000a27805 */ /* 0x000fe4000001ff00 */
[----:B------:R-:W-:Y:S02]  /*0820*/  CS2R R164, SRZ ;  /* 0x0000000000a47805 */ /* 0x000fe4000001ff00 */
[----:B------:R-:W-:Y:S02]  /*0830*/  CS2R R166, SRZ ;  /* 0x0000000000a67805 */ /* 0x000fe4000001ff00 */
[----:B------:R-:W-:-:S02]  /*0840*/  CS2R R168, SRZ ;  /* 0x0000000000a87805 */ /* 0x000fc4000001ff00 */
[----:B------:R-:W-:Y:S02]  /*0850*/  CS2R R170, SRZ ;  /* 0x0000000000aa7805 */ /* 0x000fe4000001ff00 */
[----:B------:R-:W-:Y:S02]  /*0860*/  CS2R R172, SRZ ;  /* 0x0000000000ac7805 */ /* 0x000fe4000001ff00 */
[----:B------:R-:W-:Y:S02]  /*0870*/  CS2R R174, SRZ ;  /* 0x0000000000ae7805 */ /* 0x000fe4000001ff00 */
[----:B------:R-:W-:Y:S02]  /*0880*/  CS2R R176, SRZ ;  /* 0x0000000000b07805 */ /* 0x000fe4000001ff00 */
[----:B------:R-:W-:Y:S02]  /*0890*/  CS2R R178, SRZ ;  /* 0x0000000000b27805 */ /* 0x000fe4000001ff00 */
[----:B------:R-:W-:Y:S01]  /*08a0*/  CS2R R180, SRZ ;  /* 0x0000000000b47805 */ /* 0x000fe2000001ff00 */
[----:B------:R-:W-:Y:S01]  /*08b0*/  @!P1 IMAD.IADD R0, R0, 0x1, -R9 ;  /* 0x0000000100009824 */ /* 0x000fe200078e0a09 */
[----:B------:R-:W-:Y:S01]  /*08c0*/  CS2R R182, SRZ ;  /* 0x0000000000b67805 */ /* 0x000fe2000001ff00 */
[----:B------:R-:W-:Y:S01]  /*08d0*/  @!P1 VIADD R5, R5, 0x1 ;  /* 0x0000000105059836 */ /* 0x000fe20000000000 */
[----:B------:R-:W-:-:S02]  /*08e0*/  ISETP.NE.AND P1, PT, R6, RZ, PT ;  /* 0x000000ff0600720c */ /* 0x000fc40003f25270 */
[----:B------:R-:W-:Y:S02]  /*08f0*/  CS2R R184, SRZ ;  /* 0x0000000000b87805 */ /* 0x000fe4000001ff00 */
[----:B------:R-:W-:Y:S02]  /*0900*/  ISETP.GE.U32.AND P0, PT, R0, R9, PT ;  /* 0x000000090000720c */ /* 0x000fe40003f06070 */
[----:B------:R-:W-:Y:S02]  /*0910*/  CS2R R186, SRZ ;  /* 0x0000000000ba7805 */ /* 0x000fe4000001ff00 */
[----:B------:R-:W-:Y:S02]  /*0920*/  LOP3.LUT R0, R7, R6, RZ, 0x3c, !PT ;  /* 0x0000000607007212 */ /* 0x000fe400078e3cff */
[----:B------:R-:W-:Y:S02]  /*0930*/  CS2R R188, SRZ ;  /* 0x0000000000bc7805 */ /* 0x000fe4000001ff00 */
[----:B------:R-:W-:-:S02]  /*0940*/  CS2R R190, SRZ ;  /* 0x0000000000be7805 */ /* 0x000fc4000001ff00 */
[----:B------:R-:W-:Y:S02]  /*0950*/  CS2R R192, SRZ ;  /* 0x0000000000c07805 */ /* 0x000fe4000001ff00 */
[----:B------:R-:W-:Y:S01]  /*0960*/  ISETP.GE.AND P2, PT, R0, RZ, PT ;  /* 0x000000ff0000720c */ /* 0x000fe20003f46270 */
[----:B------:R-:W-:Y:S01]  /*0970*/  VIADD R0, R2, 0x1ff ;  /* 0x000001ff02007836 */ /* 0x000fe20000000000 */
[----:B------:R-:W-:Y:S02]  /*0980*/  CS2R R194, SRZ ;  /* 0x0000000000c27805 */ /* 0x000fe4000001ff00 */
[----:B------:R-:W-:Y:S02]  /*0990*/  CS2R R196, SRZ ;  /* 0x0000000000c47805 */ /* 0x000fe4000001ff00 */
[----:B------:R-:W-:Y:S02]  /*09a0*/  CS2R R198, SRZ ;  /* 0x0000000000c67805 */ /* 0x000fe4000001ff00 */
[----:B------:R-:W-:-:S02]  /*09b0*/  CS2R R200, SRZ ;  /* 0x0000000000c87805 */ /* 0x000fc4000001ff00 */
[----:B------:R-:W-:Y:S01]  /*09c0*/  CS2R R202, SRZ ;  /* 0x0000000000ca7805 */ /* 0x000fe2000001ff00 */
[----:B------:R-:W-:Y:S01]  /*09d0*/  @P0 VIADD R5, R5, 0x1 ;  /* 0x0000000105050836 */ /* 0x000fe20000000000 */
[----:B------:R-:W-:Y:S02]  /*09e0*/  CS2R R204, SRZ ;  /* 0x0000000000cc7805 */ /* 0x000fe4000001ff00 */
[----:B------:R-:W-:Y:S02]  /*09f0*/  CS2R R206, SRZ ;  /* 0x0000000000ce7805 */ /* 0x000fe4000001ff00 */
[----:B------:R-:W-:Y:S01]  /*0a00*/  CS2R R208, SRZ ;  /* 0x0000000000d07805 */ /* 0x000fe2000001ff00 */
[----:B------:R-:W-:Y:S01]  /*0a10*/  IMAD.MOV.U32 R4, RZ, RZ, R5 ;  /* 0x000000ffff047224 */ /* 0x000fe200078e0005 */
[----:B------:R-:W-:Y:S02]  /*0a20*/  SHF.R.S32.HI R5, RZ, 0x1f, R0 ;  /* 0x0000001fff057819 */ /* 0x000fe40000011400 */
[----:B------:R-:W-:-:S02]  /*0a30*/  CS2R R210, SRZ ;  /* 0x0000000000d27805 */ /* 0x000fc4000001ff00 */
[----:B------:R-:W-:Y:S01]  /*0a40*/  CS2R R212, SRZ ;  /* 0x0000000000d47805 */ /* 0x000fe2000001ff00 */
[----:B------:R-:W-:Y:S01]  /*0a50*/  @!P2 IMAD.MOV R4, RZ, RZ, -R4 ;  /* 0x000000ffff04a224 */ /* 0x000fe200078e0a04 */
[----:B------:R-:W-:Y:S02]  /*0a60*/  @!P1 LOP3.LUT R4, RZ, R6, RZ, 0x33, !PT ;  /* 0x00000006ff049212 */ /* 0x000fe400078e33ff */
[----:B------:R-:W-:Y:S02]  /*0a70*/  CS2R R214, SRZ ;  /* 0x0000000000d67805 */ /* 0x000fe4000001ff00 */
[----:B------:R-:W-:Y:S02]  /*0a80*/  LEA.HI R5, R5, R0, RZ, 0x9 ;  /* 0x0000000005057211 */ /* 0x000fe400078f48ff */
[----:B------:R-:W-:Y:S02]  /*0a90*/  CS2R R216, SRZ ;  /* 0x0000000000d87805 */ /* 0x000fe4000001ff00 */
[----:B------:R-:W-:Y:S01]  /*0aa0*/  CS2R R218, SRZ ;  /* 0x0000000000da7805 */ /* 0x000fe2000001ff00 */
[----:B------:R-:W-:Y:S01]  /*0ab0*/  IMAD.SHL.U32 R8, R4, 0x8, RZ ;  /* 0x0000000804087824 */ /* 0x000fe200078e00ff */
[----:B------:R-:W-:Y:S01]  /*0ac0*/  CS2R R220, SRZ ;  /* 0x0000000000dc7805 */ /* 0x000fe2000001ff00 */
[----:B------:R-:W-:Y:S01]  /*0ad0*/  IMAD.MOV R4, RZ, RZ, -R4 ;  /* 0x000000ffff047224 */ /* 0x000fe200078e0a04 */
[----:B------:R-:W-:-:S02]  /*0ae0*/  CS2R R222, SRZ ;  /* 0x0000000000de7805 */ /* 0x000fc4000001ff00 */
[----:B------:R-:W-:Y:S02]  /*0af0*/  CS2R R224, SRZ ;  /* 0x0000000000e07805 */ /* 0x000fe4000001ff00 */
[----:B------:R-:W-:Y:S01]  /*0b00*/  LEA.HI.SX32 R5, R5, -R8, 0x17 ;  /* 0x8000000805057211 */ /* 0x000fe200078fbaff */
[----:B------:R-:W-:Y:S01]  /*0b10*/  IMAD R6, R6, R4, R7 ;  /* 0x0000000406067224 */ /* 0x000fe200078e0207 */
[----:B------:R-:W-:Y:S02]  /*0b20*/  CS2R R226, SRZ ;  /* 0x0000000000e27805 */ /* 0x000fe4000001ff00 */
[----:B------:R-:W-:Y:S02]  /*0b30*/  CS2R R228, SRZ ;  /* 0x0000000000e47805 */ /* 0x000fe4000001ff00 */
[----:B------:R-:W-:Y:S02]  /*0b40*/  VIMNMX R13, R5, 0x8, PT ;  /* 0x00000008050d7848 */ /* 0x000fe40003fe0100 */
[----:B------:R-:W-:-:S02]  /*0b50*/  CS2R R230, SRZ ;  /* 0x0000000000e67805 */ /* 0x000fc4000001ff00 */
[----:B------:R-:W-:Y:S02]  /*0b60*/  IABS R11, R6 ;  /* 0x00000006000b7213 */ /* 0x000fe40000000000 */
[----:B------:R-:W-:Y:S02]  /*0b70*/  CS2R R232, SRZ ;  /* 0x0000000000e87805 */ /* 0x000fe4000001ff00 */
[----:B------:R-:W-:Y:S02]  /*0b80*/  IABS R9, R13 ;  /* 0x0000000d00097213 */ /* 0x000fe40000000000 */
[----:B------:R-:W-:Y:S02]  /*0b90*/  CS2R R234, SRZ ;  /* 0x0000000000ea7805 */ /* 0x000fe4000001ff00 */
[----:B------:R-:W-:Y:S02]  /*0ba0*/  CS2R R236, SRZ ;  /* 0x0000000000ec7805 */ /* 0x000fe4000001ff00 */
[----:B------:R-:W-:Y:S01]  /*0bb0*/  CS2R R238, SRZ ;  /* 0x0000000000ee7805 */ /* 0x000fe2000001ff00 */
[----:B------:R-:W0:Y:S01]  /*0bc0*/  I2F.RP R0, R9 ;  /* 0x0000000900007306 */ /* 0x000e220000209400 */
[----:B------:R-:W-:-:S02]  /*0bd0*/  CS2R R240, SRZ ;  /* 0x0000000000f07805 */ /* 0x000fc4000001ff00 */
[----:B------:R-:W-:-:S05]  /*0be0*/  CS2R R242, SRZ ;  /* 0x0000000000f27805 */ /* 0x000fca000001ff00 */
[----:B0-----:R-:W0:Y:S02]  /*0bf0*/  MUFU.RCP R0, R0 ;  /* 0x0000000000007308 */ /* 0x001e240000001000 */
[----:B0-----:R-:W-:-:S06]  /*0c00*/  VIADD R5, R0, 0xffffffe ;  /* 0x0ffffffe00057836 */ /* 0x001fcc0000000000 */
[----:B------:R-:W0:Y:S02]  /*0c10*/  F2I.FTZ.U32.TRUNC.NTZ R5, R5 ;  /* 0x0000000500057305 */ /* 0x000e24000021f000 */
[----:B0-----:R-:W-:-:S04]  /*0c20*/  IMAD.MOV R10, RZ, RZ, -R5 ;  /* 0x000000ffff0a7224 */ /* 0x001fc800078e0a05 */
[----:B------:R-:W-:Y:S01]  /*0c30*/  IMAD.MOV.U32 R4, RZ, RZ, R10 ;  /* 0x000000ffff047224 */ /* 0x000fe200078e000a */
[----:B------:R-:W-:-:S03]  /*0c40*/  IABS R10, R13 ;  /* 0x0000000d000a7213 */ /* 0x000fc60000000000 */
[----:B------:R-:W-:Y:S02]  /*0c50*/  IMAD R7, R4, R9, RZ ;  /* 0x0000000904077224 */ /* 0x000fe400078e02ff */
[----:B------:R-:W-:Y:S02]  /*0c60*/  IMAD.MOV.U32 R4, RZ, RZ, RZ ;  /* 0x000000ffff047224 */ /* 0x000fe400078e00ff */
[----:B------:R-:W-:Y:S02]  /*0c70*/  IMAD.MOV R0, RZ, RZ, -R10 ;  /* 0x000000ffff007224 */ /* 0x000fe400078e0a0a */
[----:B------:R-:W-:-:S06]  /*0c80*/  IMAD.HI.U32 R4, R5, R7, R4 ;  /* 0x0000000705047227 */ /* 0x000fcc00078e0004 */
[----:B------:R-:W-:-:S04]  /*0c90*/  IMAD.HI.U32 R4, R4, R11, RZ ;  /* 0x0000000b04047227 */ /* 0x000fc800078e00ff */
[----:B------:R-:W-:-:S05]  /*0ca0*/  IMAD R0, R4, R0, R11 ;  /* 0x0000000004007224 */ /* 0x000fca00078e020b */
[----:B------:R-:W-:-:S13]  /*0cb0*/  ISETP.GT.U32.AND P1, PT, R9, R0, PT ;  /* 0x000000000900720c */ /* 0x000fda0003f24070 */
[----:B------:R-:W-:Y:S02]  /*0cc0*/  @!P1 IMAD.IADD R0, R0, 0x1, -R9 ;  /* 0x0000000100009824 */ /* 0x000fe400078e0a09 */
[----:B------:R-:W-:Y:S01]  /*0cd0*/  @!P1 VIADD R4, R4, 0x1 ;  /* 0x0000000104049836 */ /* 0x000fe20000000000 */
[----:B------:R-:W-:Y:S02]  /*0ce0*/  ISETP.NE.AND P1, PT, R13, RZ, PT ;  /* 0x000000ff0d00720c */ /* 0x000fe40003f25270 */
[----:B------:R-:W-:Y:S02]  /*0cf0*/  ISETP.GE.U32.AND P0, PT, R0, R9, PT ;  /* 0x000000090000720c */ /* 0x000fe40003f06070 */
[----:B------:R-:W-:-:S04]  /*0d00*/  LOP3.LUT R0, R6, R13, RZ, 0x3c, !PT ;  /* 0x0000000d06007212 */ /* 0x000fc800078e3cff */
[----:B------:R-:W-:-:S07]  /*0d10*/  ISETP.GE.AND P2, PT, R0, RZ, PT ;  /* 0x000000ff0000720c */ /* 0x000fce0003f46270 */
[----:B------:R-:W-:-:S06]  /*0d20*/  @P0 VIADD R4, R4, 0x1 ;  /* 0x0000000104040836 */ /* 0x000fcc0000000000 */
[----:B------:R-:W-:Y:S01]  /*0d30*/  @!P2 IMAD.MOV R4, RZ, RZ, -R4 ;  /* 0x000000ffff04a224 */ /* 0x000fe200078e0a04 */
[----:B------:R-:W-:-:S05]  /*0d40*/  @!P1 LOP3.LUT R4, RZ, R13, RZ, 0x33, !PT ;  /* 0x0000000dff049212 */ /* 0x000fca00078e33ff */
[----:B------:R-:W-:-:S04]  /*0d50*/  IMAD.MOV R0, RZ, RZ, -R4 ;  /* 0x000000ffff007224 */ /* 0x000fc800078e0a04 */
[----:B------:R-:W-:Y:S01]  /*0d60*/  IMAD R0, R13, R0, R6 ;  /* 0x000000000d007224 */ /* 0x000fe200078e0206 */
[----:B------:R-:W-:Y:S01]  /*0d70*/  CS2R R12, SRZ ;  /* 0x00000000000c7805 */ /* 0x000fe2000001ff00 */
[----:B------:R-:W-:Y:S01]  /*0d80*/  IMAD.SHL.U32 R6, R4, 0x100, RZ ;  /* 0x0000010004067824 */ /* 0x000fe200078e00ff */
[----:B------:R-:W-:Y:S01]  /*0d90*/  LOP3.LUT R4, R244, 0xe0, RZ, 0xc0, !PT ;  /* 0x000000e0f4047812 */ /* 0x000fe200078ec0ff */
[----:B------:R-:W-:Y:S02]  /*0da0*/  IMAD.IADD R7, R8, 0x1, R0 ;  /* 0x0000000108077824 */ /* 0x000fe400078e0200 */
[----:B------:R-:W0:Y:S02]  /*0db0*/  LDC R0, c[0x0][0x230] ;  /* 0x00008c00ff007b82 */ /* 0x000e240000000800 */
[----:B------:R-:W-:-:S04]  /*0dc0*/  IMAD R7, R7, 0x200, R245 ;  /* 0x0000020007077824 */ /* 0x000fc800078e02f5 */
[----:B------:R-:W-:Y:S02]  /*0dd0*/  VIADD R8, R7, 0x100 ;  /* 0x0000010007087836 */ /* 0x000fe40000000000 */
[----:B0-----:R-:W-:-:S05]  /*0de0*/  VIADD R0, R0, 0x1f ;  /* 0x0000001f00007836 */ /* 0x001fca0000000000 */
[----:B------:R-:W-:-:S13]  /*0df0*/  ISETP.GE.AND P0, PT, R0, 0x20, PT ;  /* 0x000000200000780c */ /* 0x000fda0003f06270 */
[----:B----4-:R-:W-:Y:S05]  /*0e00*/  @!P0 BRA `(.L_x_0) ;  /* 0x000000e000748947 */ /* 0x010fea0003800000 */
[----:B------:R-:W-:Y:S01]  /*0e10*/  IABS R20, R2 ;  /* 0x0000000200147213 */ /* 0x000fe20000000000 */
[----:B------:R-:W0:Y:S01]  /*0e20*/  LDC R206, c[0x0][0x238] ;  /* 0x00008e00ffce7b82 */ /* 0x000e220000000800 */
[----:B------:R-:W-:Y:S01]  /*0e30*/  IABS R9, R3 ;  /* 0x0000000300097213 */ /* 0x000fe20000000000 */
[----:B------:R-:W-:Y:S01]  /*0e40*/  ULDC UR8, c[0x0][0x234] ;  /* 0x00008d0000087ab9 */ /* 0x000fe20000000800 */
[----:B------:R-:W1:Y:S01]  /*0e50*/  I2F.RP R13, R20 ;  /* 0x00000014000d7306 */ /* 0x000e620000209400 */
[----:B------:R-:W-:Y:S01]  /*0e60*/  LEA.HI R19, R4, R6, RZ, 0x1b ;  /* 0x0000000604137211 */ /* 0x000fe200078fd8ff */
[----:B------:R-:W-:Y:S01]  /*0e70*/  IMAD.MOV.U32 R4, RZ, RZ, RZ ;  /* 0x000000ffff047224 */ /* 0x000fe200078e00ff */
[----:B------:R-:W-:Y:S01]  /*0e80*/  ISETP.GE.AND P6, PT, R8, RZ, PT ;  /* 0x000000ff0800720c */ /* 0x000fe20003fc6270 */
[----:B------:R-:W-:Y:S01]  /*0e90*/  UIADD3 UR4, UR12, 0x8000, URZ ;  /* 0x000080000c047890 */ /* 0x000fe2000fffe03f */
[----:B------:R-:W-:Y:S01]  /*0ea0*/  IABS R74, R19 ;  /* 0x00000013004a7213 */ /* 0x000fe20000000000 */
[C---:B------:R-:W-:Y:S01]  /*0eb0*/  VIADD R21, R19.reuse, 0xe0 ;  /* 0x000000e013157836 */ /* 0x040fe20000000000 */
[----:B------:R-:W-:Y:S01]  /*0ec0*/  ULDC UR5, c[0x0][0x230] ;  /* 0x00008c0000057ab9 */ /* 0x000fe20000000800 */
[----:B------:R-:W2:Y:S01]  /*0ed0*/  I2F.RP R12, R9 ;  /* 0x00000009000c7306 */ /* 0x000ea20000209400 */
[C---:B------:R-:W-:Y:S01]  /*0ee0*/  VIADD R23, R19.reuse, 0xd0 ;  /* 0x000000d013177836 */ /* 0x040fe20000000000 */
[----:B------:R-:W-:Y:S01]  /*0ef0*/  USHF.R.U32.HI UR4, URZ, 0x4, UR4 ;  /* 0x000000043f047899 */ /* 0x000fe20008011604 */
[----:B------:R-:W-:Y:S01]  /*0f00*/  IABS R18, R21 ;  /* 0x0000001500127213 */ /* 0x000fe20000000000 */
[C---:B------:R-:W-:Y:S01]  /*0f10*/  VIADD R25, R19.reuse, 0x98 ;  /* 0x0000009813197836 */ /* 0x040fe20000000000 */
[----:B------:R-:W-:Y:S01]  /*0f20*/  ULDC.64 UR10, c[0x0][0x210] ;  /* 0x00008400000a7ab9 */ /* 0x000fe20000000a00 */
[----:B------:R-:W-:Y:S01]  /*0f30*/  IABS R22, R23 ;  /* 0x0000001700167213 */ /* 0x000fe20000000000 */
[C---:B------:R-:W-:Y:S01]  /*0f40*/  VIADD R27, R19.reuse, 0x88 ;  /* 0x00000088131b7836 */ /* 0x040fe20000000000 */
[----:B-1----:R-:W1:Y:S01]  /*0f50*/  MUFU.RCP R13, R13 ;  /* 0x0000000d000d7308 */ /* 0x002e620000001000 */
[----:B------:R-:W-:Y:S01]  /*0f60*/  IABS R36, R25 ;  /* 0x0000001900247213 */ /* 0x000fe20000000000 */
[C---:B------:R-:W-:Y:S01]  /*0f70*/  VIADD R29, R19.reuse, 0x80 ;  /* 0x00000080131d7836 */ /* 0x040fe20000000000 */
[----:B------:R-:W-:Y:S01]  /*0f80*/  USGXT.U32 UR4, UR4, 0xe ;  /* 0x0000000e0404789a */ /* 0x000fe20008000000 */
[----:B------:R-:W-:Y:S01]  /*0f90*/  IABS R40, R27 ;  /* 0x0000001b00287213 */ /* 0x000fe20000000000 */
[----:B------:R-:W-:Y:S01]  /*0fa0*/  VIADD R31, R19, 0x18 ;  /* 0x00000018131f7836 */ /* 0x000fe20000000000 */
[----:B------:R-:W-:-:S02]  /*0fb0*/  CS2R R76, SRZ ;  /* 0x00000000004c7805 */ /* 0x000fc4000001ff00 */
[----:B------:R-:W-:Y:S01]  /*0fc0*/  IABS R42, R29 ;  /* 0x0000001d002a7213 */ /* 0x000fe20000000000 */
[----:B--2---:R-:W2:Y:S01]  /*0fd0*/  MUFU.RCP R12, R12 ;  /* 0x0000000c000c7308 */ /* 0x004ea20000001000 */
[C---:B------:R-:W-:Y:S01]  /*0fe0*/  VIADD R33, R19.reuse, 0x10 ;  /* 0x0000001013217836 */ /* 0x040fe20000000000 */
[----:B------:R-:W-:Y:S01]  /*0ff0*/  IABS R68, R31 ;  /* 0x0000001f00447213 */ /* 0x000fe20000000000 */
[----:B------:R-:W-:Y:S01]  /*1000*/  VIADD R35, R19, 0x8 ;  /* 0x0000000813237836 */ /* 0x000fe20000000000 */
[----:B------:R-:W-:Y:S01]  /*1010*/  CS2R R78, SRZ ;  /* 0x00000000004e7805 */ /* 0x000fe2000001ff00 */
[C---:B0-----:R-:W-:Y:S01]  /*1020*/  IMAD R152, R206.reuse, 0x16, RZ ;  /* 0x00000016ce987824 */ /* 0x041fe200078e02ff */
[----:B------:R-:W-:Y:S01]  /*1030*/  IABS R70, R33 ;  /* 0x0000002100467213 */ /* 0x000fe20000000000 */
[C---:B------:R-:W-:Y:S01]  /*1040*/  IMAD R153, R206.reuse, 0x15, RZ ;  /* 0x00000015ce997824 */ /* 0x040fe200078e02ff */
[----:B------:R-:W-:Y:S01]  /*1050*/  IABS R72, R35 ;  /* 0x0000002300487213 */ /* 0x000fe20000000000 */
[----:B-1----:R-:W-:Y:S01]  /*1060*/  VIADD R10, R13, 0xffffffe ;  /* 0x0ffffffe0d0a7836 */ /* 0x002fe20000000000 */
[----:B------:R-:W-:Y:S01]  /*1070*/  IABS R13, R8 ;  /* 0x00000008000d7213 */ /* 0x000fe20000000000 */
[C---:B------:R-:W-:Y:S01]  /*1080*/  IMAD R154, R206.reuse, 0x14, RZ ;  /* 0x00000014ce9a7824 */ /* 0x040fe200078e02ff */
[----:B------:R-:W-:Y:S01]  /*1090*/  CS2R R80, SRZ ;  /* 0x0000000000507805 */ /* 0x000fe2000001ff00 */
[----:B------:R0:W1:Y:S01]  /*10a0*/  F2I.FTZ.U32.TRUNC.NTZ R11, R10 ;  /* 0x0000000a000b7305 */ /* 0x000062000021f000 */
[C---:B------:R-:W-:Y:S01]  /*10b0*/  IMAD R155, R206.reuse, 0x13, RZ ;  /* 0x00000013ce9b7824 */ /* 0x040fe200078e02ff */
[----:B------:R-:W-:Y:S01]  /*10c0*/  CS2R R82, SRZ ;  /* 0x0000000000527805 */ /* 0x000fe2000001ff00 */
[----:B------:R-:W-:Y:S01]  /*10d0*/  IMAD R156, R206, 0x12, RZ ;  /* 0x00000012ce9c7824 */ /* 0x000fe200078e02ff */
[----:B------:R-:W-:Y:S01]  /*10e0*/  CS2R R84, SRZ ;  /* 0x0000000000547805 */ /* 0x000fe2000001ff00 */
[----:B--2---:R-:W-:Y:S01]  /*10f0*/  VIADD R5, R12, 0xffffffe ;  /* 0x0ffffffe0c057836 */ /* 0x004fe20000000000 */
[----:B------:R-:W-:Y:S01]  /*1100*/  IABS R12, R7 ;  /* 0x00000007000c7213 */ /* 0x000fe20000000000 */
[C---:B------:R-:W-:Y:S01]  /*1110*/  IMAD R157, R206.reuse, 0x11, RZ ;  /* 0x00000011ce9d7824 */ /* 0x040fe200078e02ff */
[----:B------:R-:W-:Y:S01]  /*1120*/  CS2R R86, SRZ ;  /* 0x0000000000567805 */ /* 0x000fe2000001ff00 */
[----:B0-----:R-:W-:Y:S01]  /*1130*/  IMAD.MOV.U32 R10, RZ, RZ, RZ ;  /* 0x000000ffff0a7224 */ /* 0x001fe200078e00ff */
[----:B------:R-:W-:Y:S01]  /*1140*/  CS2R R88, SRZ ;  /* 0x0000000000587805 */ /* 0x000fe2000001ff00 */
[----:B------:R-:W0:Y:S01]  /*1150*/  F2I.FTZ.U32.TRUNC.NTZ R5, R5 ;  /* 0x0000000500057305 */ /* 0x000e22000021f000 */
[C---:B------:R-:W-:Y:S01]  /*1160*/  IMAD.SHL.U32 R158, R206.reuse, 0x10, RZ ;  /* 0x00000010ce9e7824 */ /* 0x040fe200078e00ff */
[----:B------:R-:W-:Y:S01]  /*1170*/  CS2R R90, SRZ ;  /* 0x00000000005a7805 */ /* 0x000fe2000001ff00 */
[C---:B------:R-:W-:Y:S01]  /*1180*/  IMAD R159, R206.reuse, 0xf, RZ ;  /* 0x0000000fce9f7824 */ /* 0x040fe200078e02ff */
[----:B------:R-:W-:Y:S01]  /*1190*/  CS2R R92, SRZ ;  /* 0x00000000005c7805 */ /* 0x000fe2000001ff00 */
[--C-:B-1----:R-:W-:Y:S01]  /*11a0*/  IMAD.MOV R15, RZ, RZ, -R11.reuse ;  /* 0x000000ffff0f7224 */ /* 0x102fe200078e0a0b */
[----:B------:R-:W-:Y:S01]  /*11b0*/  CS2R R94, SRZ ;  /* 0x00000000005e7805 */ /* 0x000fe2000001ff00 */
[C---:B------:R-:W-:Y:S01]  /*11c0*/  IMAD R207, R206.reuse, 0xe, RZ ;  /* 0x0000000ececf7824 */ /* 0x040fe200078e02ff */
[----:B------:R-:W-:Y:S01]  /*11d0*/  CS2R R96, SRZ ;  /* 0x0000000000607805 */ /* 0x000fe2000001ff00 */
[----:B------:R-:W-:Y:S01]  /*11e0*/  IMAD R15, R15, R20, RZ ;  /* 0x000000140f0f7224 */ /* 0x000fe200078e02ff */
[----:B------:R-:W-:Y:S01]  /*11f0*/  CS2R R98, SRZ ;  /* 0x0000000000627805 */ /* 0x000fe2000001ff00 */
[----:B------:R-:W-:Y:S01]  /*1200*/  IMAD R208, R206, 0xd, RZ ;  /* 0x0000000dced07824 */ /* 0x000fe200078e02ff */
[----:B------:R-:W-:Y:S01]  /*1210*/  CS2R R100, SRZ ;  /* 0x0000000000647805 */ /* 0x000fe2000001ff00 */
[----:B------:R-:W-:Y:S01]  /*1220*/  IMAD.HI.U32 R11, R11, R15, R10 ;  /* 0x0000000f0b0b7227 */ /* 0x000fe200078e000a */
[----:B------:R-:W-:-:S02]  /*1230*/  CS2R R102, SRZ ;  /* 0x0000000000667805 */ /* 0x000fc4000001ff00 */
[----:B------:R-:W-:Y:S02]  /*1240*/  CS2R R104, SRZ ;  /* 0x0000000000687805 */ /* 0x000fe4000001ff00 */
[----:B------:R-:W-:Y:S01]  /*1250*/  CS2R R106, SRZ ;  /* 0x00000000006a7805 */ /* 0x000fe2000001ff00 */
[----:B0-----:R-:W-:Y:S01]  /*1260*/  IMAD.MOV R14, RZ, RZ, -R5 ;  /* 0x000000ffff0e7224 */ /* 0x001fe200078e0a05 */
[----:B------:R-:W-:Y:S01]  /*1270*/  CS2R R108, SRZ ;  /* 0x00000000006c7805 */ /* 0x000fe2000001ff00 */
[C---:B------:R-:W-:Y:S01]  /*1280*/  IMAD.HI.U32 R10, R11.reuse, R13, RZ ;  /* 0x0000000d0b0a7227 */ /* 0x040fe200078e00ff */
[----:B------:R-:W-:Y:S02]  /*1290*/  CS2R R110, SRZ ;  /* 0x00000000006e7805 */ /* 0x000fe4000001ff00 */
[----:B------:R-:W-:Y:S02]  /*12a0*/  CS2R R112, SRZ ;  /* 0x0000000000707805 */ /* 0x000fe4000001ff00 */
[----:B------:R-:W-:Y:S01]  /*12b0*/  CS2R R114, SRZ ;  /* 0x0000000000727805 */ /* 0x000fe2000001ff00 */
[----:B------:R-:W-:Y:S01]  /*12c0*/  IMAD.MOV R10, RZ, RZ, -R10 ;  /* 0x000000ffff0a7224 */ /* 0x000fe200078e0a0a */
[----:B------:R-:W-:Y:S01]  /*12d0*/  CS2R R116, SRZ ;  /* 0x0000000000747805 */ /* 0x000fe2000001ff00 */
[----:B------:R-:W-:Y:S01]  /*12e0*/  IMAD.HI.U32 R11, R11, R12, RZ ;  /* 0x0000000c0b0b7227 */ /* 0x000fe200078e00ff */
[----:B------:R-:W-:-:S02]  /*12f0*/  CS2R R118, SRZ ;  /* 0x0000000000767805 */ /* 0x000fc4000001ff00 */
[----:B------:R-:W-:Y:S02]  /*1300*/  CS2R R120, SRZ ;  /* 0x0000000000787805 */ /* 0x000fe4000001ff00 */
[----:B------:R-:W-:Y:S01]  /*1310*/  CS2R R122, SRZ ;  /* 0x00000000007a7805 */ /* 0x000fe2000001ff00 */
[----:B------:R-:W-:Y:S01]  /*1320*/  IMAD R13, R20, R10, R13 ;  /* 0x0000000a140d7224 */ /* 0x000fe200078e020d */
[----:B------:R-:W-:Y:S01]  /*1330*/  CS2R R124, SRZ ;  /* 0x00000000007c7805 */ /* 0x000fe2000001ff00 */
[----:B------:R-:W-:Y:S01]  /*1340*/  IMAD R15, R14, R9, RZ ;  /* 0x000000090e0f7224 */ /* 0x000fe200078e02ff */
[----:B------:R-:W-:Y:S01]  /*1350*/  CS2R R126, SRZ ;  /* 0x00000000007e7805 */ /* 0x000fe2000001ff00 */
[----:B------:R-:W-:Y:S01]  /*1360*/  IMAD.MOV R11, RZ, RZ, -R11 ;  /* 0x000000ffff0b7224 */ /* 0x000fe200078e0a0b */
[----:B------:R-:W-:Y:S01]  /*1370*/  ISETP.GT.U32.AND P0, PT, R20, R13, PT ;  /* 0x0000000d1400720c */ /* 0x000fe20003f04070 */
[----:B------:R-:W-:Y:S01]  /*1380*/  VIADD R10, R19, 0xf8 ;  /* 0x000000f8130a7836 */ /* 0x000fe20000000000 */
[----:B------:R-:W-:Y:S01]  /*1390*/  CS2R R128, SRZ ;  /* 0x0000000000807805 */ /* 0x000fe2000001ff00 */
[----:B------:R-:W-:Y:S01]  /*13a0*/  IMAD.HI.U32 R4, R5, R15, R4 ;  /* 0x0000000f05047227 */ /* 0x000fe200078e0004 */
[----:B------:R-:W-:-:S02]  /*13b0*/  CS2R R130, SRZ ;  /* 0x0000000000827805 */ /* 0x000fc4000001ff00 */
[----:B------:R-:W-:Y:S02]  /*13c0*/  CS2R R132, SRZ ;  /* 0x0000000000847805 */ /* 0x000fe4000001ff00 */
[----:B------:R-:W-:Y:S01]  /*13d0*/  ISETP.GE.AND P5, PT, R10, RZ, PT ;  /* 0x000000ff0a00720c */ /* 0x000fe20003fa6270 */
[C---:B------:R-:W-:Y:S01]  /*13e0*/  IMAD R15, R20.reuse, R11, R12 ;  /* 0x0000000b140f7224 */ /* 0x040fe200078e020c */
[----:B------:R-:W-:Y:S01]  /*13f0*/  IABS R12, R10 ;  /* 0x0000000a000c7213 */ /* 0x000fe20000000000 */
[C---:B------:R-:W-:Y:S01]  /*1400*/  VIADD R5, R19.reuse, 0xf0 ;  /* 0x000000f013057836 */ /* 0x040fe20000000000 */
[----:B------:R-:W-:Y:S01]  /*1410*/  CS2R R134, SRZ ;  /* 0x0000000000867805 */ /* 0x000fe2000001ff00 */
[----:B------:R-:W-:Y:S01]  /*1420*/  VIADD R10, R19, 0xe8 ;  /* 0x000000e8130a7836 */ /* 0x000fe20000000000 */
[----:B------:R-:W-:Y:S01]  /*1430*/  ISETP.GT.U32.AND P4, PT, R20, R15, PT ;  /* 0x0000000f1400720c */ /* 0x000fe20003f84070 */
[----:B------:R-:W-:Y:S01]  /*1440*/  @!P0 IMAD.IADD R13, R13, 0x1, -R20 ;  /* 0x000000010d0d8824 */ /* 0x000fe200078e0a14 */
[----:B------:R-:W-:Y:S01]  /*1450*/  ISETP.GE.AND P1, PT, R5, RZ, PT ;  /* 0x000000ff0500720c */ /* 0x000fe20003f26270 */
[----:B------:R-:W-:Y:S01]  /*1460*/  IMAD.HI.U32 R11, R4, R18, RZ ;  /* 0x00000012040b7227 */ /* 0x000fe200078e00ff */
[----:B------:R-:W-:-:S02]  /*1470*/  IABS R14, R5 ;  /* 0x00000005000e7213 */ /* 0x000fc40000000000 */
[----:B------:R-:W-:Y:S02]  /*1480*/  CS2R R136, SRZ ;  /* 0x0000000000887805 */ /* 0x000fe4000001ff00 */
[----:B------:R-:W-:Y:S01]  /*1490*/  ISETP.GT.U32.AND P2, PT, R20, R13, PT ;  /* 0x0000000d1400720c */ /* 0x000fe20003f44070 */
[----:B------:R-:W-:Y:S01]  /*14a0*/  IMAD.HI.U32 R5, R4, R12, RZ ;  /* 0x0000000c04057227 */ /* 0x000fe200078e00ff */
[----:B------:R-:W-:Y:S02]  /*14b0*/  IABS R16, R10 ;  /* 0x0000000a00107213 */ /* 0x000fe40000000000 */
[----:B------:R-:W-:Y:S02]  /*14c0*/  CS2R R138, SRZ ;  /* 0x00000000008a7805 */ /* 0x000fe4000001ff00 */
[----:B------:R-:W-:Y:S01]  /*14d0*/  ISETP.GE.AND P3, PT, R10, RZ, PT ;  /* 0x000000ff0a00720c */ /* 0x000fe20003f66270 */
[----:B------:R-:W-:Y:S01]  /*14e0*/  IMAD.MOV R5, RZ, RZ, -R5 ;  /* 0x000000ffff057224 */ /* 0x000fe200078e0a05 */
[----:B------:R-:W-:Y:S01]  /*14f0*/  CS2R R140, SRZ ;  /* 0x00000000008c7805 */ /* 0x000fe2000001ff00 */
[----:B------:R-:W-:Y:S01]  /*1500*/  @!P4 IMAD.IADD R15, R15, 0x1, -R20 ;  /* 0x000000010f0fc824 */ /* 0x000fe200078e0a14 */
[----:B------:R-:W-:Y:S01]  /*1510*/  CS2R R142, SRZ ;  /* 0x00000000008e7805 */ /* 0x000fe2000001ff00 */
[----:B------:R-:W-:Y:S01]  /*1520*/  IMAD R12, R9, R5, R12 ;  /* 0x00000005090c7224 */ /* 0x000fe200078e020c */
[----:B------:R-:W-:Y:S01]  /*1530*/  CS2R R144, SRZ ;  /* 0x0000000000907805 */ /* 0x000fe2000001ff00 */
[----:B------:R-:W-:Y:S01]  /*1540*/  IMAD.HI.U32 R10, R4, R16, RZ ;  /* 0x00000010040a7227 */ /* 0x000fe200078e00ff */
[----:B------:R-:W-:-:S02]  /*1550*/  ISETP.GT.U32.AND P4, PT, R20, R15, PT ;  /* 0x0000000f1400720c */ /* 0x000fc40003f84070 */
[----:B------:R-:W-:Y:S02]  /*1560*/  CS2R R146, SRZ ;  /* 0x0000000000927805 */ /* 0x000fe4000001ff00 */
[----:B------:R-:W-:Y:S01]  /*1570*/  ISETP.GT.U32.AND P0, PT, R9, R12, PT ;  /* 0x0000000c0900720c */ /* 0x000fe20003f04070 */
[----:B------:R-:W-:Y:S01]  /*1580*/  @!P2 IMAD.IADD R13, R13, 0x1, -R20 ;  /* 0x000000010d0da824 */ /* 0x000fe200078e0a14 */
[----:B------:R-:W-:Y:S01]  /*1590*/  ISETP.GE.AND P2, PT, R7, RZ, PT ;  /* 0x000000ff0700720c */ /* 0x000fe20003f46270 */
[----:B------:R-:W-:Y:S01]  /*15a0*/  IMAD.MOV R10, RZ, RZ, -R10 ;  /* 0x000000ffff0a7224 */ /* 0x000fe200078e0a0a */
[----:B------:R-:W-:Y:S01]  /*15b0*/  CS2R R148, SRZ ;  /* 0x0000000000947805 */ /* 0x000fe2000001ff00 */
[----:B------:R-:W-:Y:S01]  /*15c0*/  IMAD.MOV R11, RZ, RZ, -R11 ;  /* 0x000000ffff0b7224 */ /* 0x000fe200078e0a0b */
[----:B------:R-:W-:Y:S01]  /*15d0*/  CS2R R150, SRZ ;  /* 0x0000000000967805 */ /* 0x000fe2000001ff00 */
[----:B------:R-:W-:Y:S01]  /*15e0*/  IMAD R16, R9, R10, R16 ;  /* 0x0000000a09107224 */ /* 0x000fe200078e0210 */
[----:B------:R-:W-:Y:S01]  /*15f0*/  UMOV UR6, 0xfffffffe ;  /* 0xfffffffe00067882 */ /* 0x000fe20000000000 */
[----:B------:R-:W-:Y:S01]  /*1600*/  IMAD.HI.U32 R5, R4, R14, RZ ;  /* 0x0000000e04057227 */ /* 0x000fe200078e00ff */
[----:B------:R-:W-:-:S03]  /*1610*/  UMOV UR7, 0x7fffffdf ;  /* 0x7fffffdf00077882 */ /* 0x000fc60000000000 */
[----:B------:R-:W-:Y:S02]  /*1620*/  @!P0 IMAD.IADD R12, R12, 0x1, -R9 ;  /* 0x000000010c0c8824 */ /* 0x000fe400078e0a09 */
[----:B------:R-:W-:Y:S02]  /*1630*/  @!P4 IMAD.IADD R15, R15, 0x1, -R20 ;  /* 0x000000010f0fc824 */ /* 0x000fe400078e0a14 */
[C---:B------:R-:W-:Y:S01]  /*1640*/  IMAD R18, R9.reuse, R11, R18 ;  /* 0x0000000b09127224 */ /* 0x040fe200078e0212 */
[C---:B------:R-:W-:Y:S01]  /*1650*/  ISETP.GT.U32.AND P0, PT, R9.reuse, R12, PT ;  /* 0x0000000c0900720c */ /* 0x040fe20003f04070 */
[----:B------:R-:W-:Y:S01]  /*1660*/  @!P2 IMAD.MOV R15, RZ, RZ, -R15 ;  /* 0x000000ffff0fa224 */ /* 0x000fe200078e0a0f */
[----:B------:R-:W-:Y:S01]  /*1670*/  ISETP.GT.U32.AND P2, PT, R9, R16, PT ;  /* 0x000000100900720c */ /* 0x000fe20003f44070 */
[----:B------:R-:W-:Y:S02]  /*1680*/  IMAD.MOV R5, RZ, RZ, -R5 ;  /* 0x000000ffff057224 */ /* 0x000fe400078e0a05 */
[----:B------:R-:W-:-:S02]  /*1690*/  VIADD R20, R19, 0xd8 ;  /* 0x000000d813147836 */ /* 0x000fc40000000000 */
[C---:B------:R-:W-:Y:S02]  /*16a0*/  IMAD R14, R9.reuse, R5, R14 ;  /* 0x00000005090e7224 */ /* 0x040fe400078e020e */
[----:B------:R-:W-:Y:S01]  /*16b0*/  @!P6 IMAD.MOV R13, RZ, RZ, -R13 ;  /* 0x000000ffff0de224 */ /* 0x000fe200078e0a0d */
[----:B------:R-:W-:Y:S01]  /*16c0*/  ISETP.NE.AND P6, PT, R2, RZ, PT ;  /* 0x000000ff0200720c */ /* 0x000fe20003fc5270 */
[----:B------:R-:W-:Y:S01]  /*16d0*/  IMAD.HI.U32 R5, R4, R22, RZ ;  /* 0x0000001604057227 */ /* 0x000fe200078e00ff */
[C---:B------:R-:W-:Y:S02]  /*16e0*/  ISETP.GT.U32.AND P4, PT, R9.reuse, R14, PT ;  /* 0x0000000e0900720c */ /* 0x040fe40003f84070 */
[----:B------:R-:W-:Y:S01]  /*16f0*/  LOP3.LUT R2, RZ, R2, RZ, 0x33, !PT ;  /* 0x00000002ff027212 */ /* 0x000fe200078e33ff */
[--C-:B------:R-:W-:Y:S01]  /*1700*/  @!P0 IMAD.IADD R12, R12, 0x1, -R9.reuse ;  /* 0x000000010c0c8824 */ /* 0x100fe200078e0a09 */
[----:B------:R-:W-:Y:S01]  /*1710*/  ISETP.GT.U32.AND P0, PT, R9, R18, PT ;  /* 0x000000120900720c */ /* 0x000fe20003f04070 */
[----:B------:R-:W-:Y:S01]  /*1720*/  @!P2 IMAD.IADD R16, R16, 0x1, -R9 ;  /* 0x000000011010a824 */ /* 0x000fe200078e0a09 */
[----:B------:R-:W-:Y:S01]  /*1730*/  IABS R17, R20 ;  /* 0x0000001400117213 */ /* 0x000fe20000000000 */
[----:B------:R-:W-:Y:S01]  /*1740*/  IMAD.MOV R5, RZ, RZ, -R5 ;  /* 0x000000ffff057224 */ /* 0x000fe200078e0a05 */
[C---:B------:R-:W-:Y:S01]  /*1750*/  SEL R11, R2.reuse, R13, !P6 ;  /* 0x0000000d020b7207 */ /* 0x040fe20007000000 */
[----:B------:R-:W-:Y:S01]  /*1760*/  VIADD R13, R19, 0xc0 ;  /* 0x000000c0130d7836 */ /* 0x000fe20000000000 */
[----:B------:R-:W-:Y:S01]  /*1770*/  SEL R10, R2, R15, !P6 ;  /* 0x0000000f020a7207 */ /* 0x000fe20007000000 */
[----:B------:R-:W-:Y:S01]  /*1780*/  IMAD.HI.U32 R2, R4, R17, RZ ;  /* 0x0000001104027227 */ /* 0x000fe200078e00ff */
[----:B------:R-:W-:-:S02]  /*1790*/  ISETP.GT.U32.AND P2, PT, R9, R16, PT ;  /* 0x000000100900720c */ /* 0x000fc40003f44070 */
[----:B------:R-:W-:Y:S01]  /*17a0*/  ISETP.GE.AND P6, PT, R21, RZ, PT ;  /* 0x000000ff1500720c */ /* 0x000fe20003fc6270 */
[----:B------:R-:W-:Y:S01]  /*17b0*/  IMAD.MOV R2, RZ, RZ, -R2 ;  /* 0x000000ffff027224 */ /* 0x000fe200078e0a02 */
[----:B------:R-:W-:Y:S01]  /*17c0*/  IABS R26, R13 ;  /* 0x0000000d001a7213 */ /* 0x000fe20000000000 */
[--C-:B------:R-:W-:Y:S02]  /*17d0*/  @!P0 IMAD.IADD R18, R18, 0x1, -R9.reuse ;  /* 0x0000000112128824 */ /* 0x100fe400078e0a09 */
[----:B------:R-:W-:Y:S02]  /*17e0*/  @!P4 IMAD.IADD R14, R14, 0x1, -R9 ;  /* 0x000000010e0ec824 */ /* 0x000fe400078e0a09 */
[C---:B------:R-:W-:Y:S01]  /*17f0*/  IMAD R2, R9.reuse, R2, R17 ;  /* 0x0000000209027224 */ /* 0x040fe200078e0211 */
[C---:B------:R-:W-:Y:S01]  /*1800*/  ISETP.GT.U32.AND P0, PT, R9.reuse, R18, PT ;  /* 0x000000120900720c */ /* 0x040fe20003f04070 */
[C---:B------:R-:W-:Y:S01]  /*1810*/  IMAD R22, R9.reuse, R5, R22 ;  /* 0x0000000509167224 */ /* 0x040fe200078e0216 */
[C---:B------:R-:W-:Y:S01]  /*1820*/  ISETP.GT.U32.AND P4, PT, R9.reuse, R14, PT ;  /* 0x0000000e0900720c */ /* 0x040fe20003f84070 */
[----:B------:R-:W-:Y:S01]  /*1830*/  @!P2 IMAD.IADD R16, R16, 0x1, -R9 ;  /* 0x000000011010a824 */ /* 0x000fe200078e0a09 */
[----:B------:R-:W-:Y:S01]  /*1840*/  ISETP.GT.U32.AND P2, PT, R9, R2, PT ;  /* 0x000000020900720c */ /* 0x000fe20003f44070 */
[----:B------:R-:W-:-:S02]  /*1850*/  VIADD R5, R19, 0xc8 ;  /* 0x000000c813057836 */ /* 0x000fc40000000000 */
[C---:B------:R-:W-:Y:S02]  /*1860*/  VIADD R15, R19.reuse, 0xb8 ;  /* 0x000000b8130f7836 */ /* 0x040fe40000000000 */
[----:B------:R-:W-:Y:S01]  /*1870*/  @!P3 IMAD.MOV R16, RZ, RZ, -R16 ;  /* 0x000000ffff10b224 */ /* 0x000fe200078e0a10 */
[----:B------:R-:W-:Y:S01]  /*1880*/  IABS R24, R5 ;  /* 0x0000000500187213 */ /* 0x000fe20000000000 */
[----:B------:R-:W-:Y:S01]  /*1890*/  VIADD R21, R19, 0xa8 ;  /* 0x000000a813157836 */ /* 0x000fe20000000000 */
[----:B------:R-:W-:Y:S01]  /*18a0*/  IABS R28, R15 ;  /* 0x0000000f001c7213 */ /* 0x000fe20000000000 */
[--C-:B------:R-:W-:Y:S01]  /*18b0*/  @!P0 IMAD.IADD R18, R18, 0x1, -R9.reuse ;  /* 0x0000000112128824 */ /* 0x100fe200078e0a09 */
[----:B------:R-:W-:Y:S01]  /*18c0*/  ISETP.GE.AND P0, PT, R15, RZ, PT ;  /* 0x000000ff0f00720c */ /* 0x000fe20003f06270 */
[--C-:B------:R-:W-:Y:S01]  /*18d0*/  @!P4 IMAD.IADD R14, R14, 0x1, -R9.reuse ;  /* 0x000000010e0ec824 */ /* 0x100fe200078e0a09 */
[----:B------:R-:W-:Y:S01]  /*18e0*/  ISETP.GE.AND P3, PT, R13, RZ, PT ;  /* 0x000000ff0d00720c */ /* 0x000fe20003f66270 */
[----:B------:R-:W-:Y:S01]  /*18f0*/  @!P6 IMAD.MOV R18, RZ, RZ, -R18 ;  /* 0x000000ffff12e224 */ /* 0x000fe200078e0a12 */
[----:B------:R-:W-:Y:S01]  /*1900*/  ISETP.GT.U32.AND P6, PT, R9, R22, PT ;  /* 0x000000160900720c */ /* 0x000fe20003fc4070 */
[----:B------:R-:W-:Y:S01]  /*1910*/  @!P2 IMAD.IADD R2, R2, 0x1, -R9 ;  /* 0x000000010202a824 */ /* 0x000fe200078e0a09 */
[----:B------:R-:W-:Y:S01]  /*1920*/  IABS R32, R21 ;  /* 0x0000001500207213 */ /* 0x000fe20000000000 */
[----:B------:R-:W-:Y:S01]  /*1930*/  @!P1 IMAD.MOV R14, RZ, RZ, -R14 ;  /* 0x000000ffff0e9224 */ /* 0x000fe200078e0a0e */
[----:B------:R-:W-:Y:S01]  /*1940*/  ISETP.GE.AND P1, PT, R5, RZ, PT ;  /* 0x000000ff0500720c */ /* 0x000fe20003f26270 */
[----:B------:R-:W-:Y:S01]  /*1950*/  IMAD.HI.U32 R5, R4, R24, RZ ;  /* 0x0000001804057227 */ /* 0x000fe200078e00ff */
[----:B------:R-:W-:-:S02]  /*1960*/  ISETP.GT.U32.AND P2, PT, R9, R2, PT ;  /* 0x000000020900720c */ /* 0x000fc40003f44070 */
[----:B------:R-:W-:Y:S01]  /*1970*/  ISETP.GE.AND P4, PT, R23, RZ, PT ;  /* 0x000000ff1700720c */ /* 0x000fe20003f86270 */
[----:B------:R-:W-:Y:S02]  /*1980*/  IMAD.MOV R15, RZ, RZ, -R5 ;  /* 0x000000ffff0f7224 */ /* 0x000fe400078e0a05 */
[----:B------:R-:W-:-:S04]  /*1990*/  IMAD.HI.U32 R13, R4, R26, RZ ;  /* 0x0000001a040d7227 */ /* 0x000fc800078e00ff */
[--C-:B------:R-:W-:Y:S02]  /*19a0*/  @!P6 IMAD.IADD R22, R22, 0x1, -R9.reuse ;  /* 0x000000011616e824 */ /* 0x100fe400078e0a09 */
[C---:B------:R-:W-:Y:S02]  /*19b0*/  IMAD R24, R9.reuse, R15, R24 ;  /* 0x0000000f09187224 */ /* 0x040fe400078e0218 */
[----:B------:R-:W-:Y:S01]  /*19c0*/  @!P2 IMAD.IADD R2, R2, 0x1, -R9 ;  /* 0x000000010202a824 */ /* 0x000fe200078e0a09 */
[C---:B------:R-:W-:Y:S01]  /*19d0*/  ISETP.GT.U32.AND P6, PT, R9.reuse, R22, PT ;  /* 0x000000160900720c */ /* 0x040fe20003fc4070 */
[----:B------:R-:W-:Y:S01]  /*19e0*/  IMAD.MOV R13, RZ, RZ, -R13 ;  /* 0x000000ffff0d7224 */ /* 0x000fe200078e0a0d */
[C---:B------:R-:W-:Y:S01]  /*19f0*/  ISETP.GT.U32.AND P2, PT, R9.reuse, R24, PT ;  /* 0x000000180900720c */ /* 0x040fe20003f44070 */
[----:B------:R-:W-:Y:S01]  /*1a00*/  @!P5 IMAD.MOV R12, RZ, RZ, -R12 ;  /* 0x000000ffff0cd224 */ /* 0x000fe200078e0a0c */
[----:B------:R-:W-:Y:S01]  /*1a10*/  ISETP.GE.AND P5, PT, R20, RZ, PT ;  /* 0x000000ff1400720c */ /* 0x000fe20003fa6270 */
[----:B------:R-:W-:-:S02]  /*1a20*/  IMAD R26, R9, R13, R26 ;  /* 0x0000000d091a7224 */ /* 0x000fc400078e021a */
[----:B------:R-:W-:-:S04]  /*1a30*/  IMAD.HI.U32 R5, R4, R28, RZ ;  /* 0x0000001c04057227 */ /* 0x000fc800078e00ff */
[----:B------:R-:W-:-:S04]  /*1a40*/  IMAD.HI.U32 R13, R4, R32, RZ ;  /* 0x00000020040d7227 */ /* 0x000fc800078e00ff */
[--C-:B------:R-:W-:Y:S01]  /*1a50*/  @!P6 IMAD.IADD R22, R22, 0x1, -R9.reuse ;  /* 0x000000011616e824 */ /* 0x100fe200078e0a09 */
[----:B------:R-:W-:Y:S01]  /*1a60*/  ISETP.GT.U32.AND P6, PT, R9, R26, PT ;  /* 0x0000001a0900720c */ /* 0x000fe20003fc4070 */
[----:B------:R-:W-:Y:S02]  /*1a70*/  @!P2 IMAD.IADD R24, R24, 0x1, -R9 ;  /* 0x000000011818a824 */ /* 0x000fe400078e0a09 */
[----:B------:R-:W-:Y:S02]  /*1a80*/  VIADD R17, R19, 0xb0 ;  /* 0x000000b013117836 */ /* 0x000fe40000000000 */
[----:B------:R-:W-:Y:S01]  /*1a90*/  IMAD.MOV R5, RZ, RZ, -R5 ;  /* 0x000000ffff057224 */ /* 0x000fe200078e0a05 */
[C---:B------:R-:W-:Y:S01]  /*1aa0*/  ISETP.GT.U32.AND P2, PT, R9.reuse, R24, PT ;  /* 0x000000180900720c */ /* 0x040fe20003f44070 */
[----:B------:R-:W-:Y:S01]  /*1ab0*/  IMAD.MOV R13, RZ, RZ, -R13 ;  /* 0x000000ffff0d7224 */ /* 0x000fe200078e0a0d */
[----:B------:R-:W-:Y:S01]  /*1ac0*/  IABS R30, R17 ;  /* 0x00000011001e7213 */ /* 0x000fe20000000000 */
[----:B------:R-:W-:-:S02]  /*1ad0*/  IMAD R28, R9, R5, R28 ;  /* 0x00000005091c7224 */ /* 0x000fc400078e021c */
[----:B------:R-:W-:Y:S02]  /*1ae0*/  IMAD R32, R9, R13, R32 ;  /* 0x0000000d09207224 */ /* 0x000fe400078e0220 */
[----:B------:R-:W-:Y:S02]  /*1af0*/  IMAD.MOV.U32 R20, RZ, RZ, R2 ;  /* 0x000000ffff147224 */ /* 0x000fe400078e0002 */
[----:B------:R-:W-:Y:S02]  /*1b00*/  VIADD R23, R19, 0xa0 ;  /* 0x000000a013177836 */ /* 0x000fe40000000000 */
[----:B------:R-:W-:Y:S01]  /*1b10*/  @!P5 IMAD.MOV R20, RZ, RZ, -R20 ;  /* 0x000000ffff14d224 */ /* 0x000fe200078e0a14 */
[C---:B------:R-:W-:Y:S01]  /*1b20*/  ISETP.GT.U32.AND P5, PT, R9.reuse, R28, PT ;  /* 0x0000001c0900720c */ /* 0x040fe20003fa4070 */
[----:B------:R-:W-:Y:S01]  /*1b30*/  @!P6 IMAD.IADD R26, R26, 0x1, -R9 ;  /* 0x000000011a1ae824 */ /* 0x000fe200078e0a09 */
[----:B------:R-:W-:Y:S01]  /*1b40*/  ISETP.GT.U32.AND P6, PT, R9, R32, PT ;  /* 0x000000200900720c */ /* 0x000fe20003fc4070 */
[----:B------:R-:W-:Y:S01]  /*1b50*/  IMAD.HI.U32 R5, R4, R30, RZ ;  /* 0x0000001e04057227 */ /* 0x000fe200078e00ff */
[----:B------:R-:W-:-:S03]  /*1b60*/  IABS R15, R23 ;  /* 0x00000017000f7213 */ /* 0x000fc60000000000 */
[----:B------:R-:W-:Y:S02]  /*1b70*/  IMAD.MOV R5, RZ, RZ, -R5 ;  /* 0x000000ffff057224 */ /* 0x000fe400078e0a05 */
[----:B------:R-:W-:Y:S01]  /*1b80*/  @!P2 IMAD.IADD R24, R24, 0x1, -R9 ;  /* 0x000000011818a824 */ /* 0x000fe200078e0a09 */
[----:B------:R-:W-:Y:S01]  /*1b90*/  ISETP.GE.AND P2, PT, R17, RZ, PT ;  /* 0x000000ff1100720c */ /* 0x000fe20003f46270 */
[----:B------:R-:W-:Y:S02]  /*1ba0*/  IMAD R30, R9, R5, R30 ;  /* 0x00000005091e7224 */ /* 0x000fe400078e021e */
[----:B------:R-:W-:-:S04]  /*1bb0*/  IMAD.HI.U32 R5, R4, R15, RZ ;  /* 0x0000000f04057227 */ /* 0x000fc800078e00ff */
[----:B------:R-:W-:Y:S02]  /*1bc0*/  VIADD R17, R19, 0x90 ;  /* 0x0000009013117836 */ /* 0x000fe40000000000 */
[----:B------:R-:W-:-:S03]  /*1bd0*/  IMAD.HI.U32 R2, R4, R36, RZ ;  /* 0x0000002404027227 */ /* 0x000fc600078e00ff */
[----:B------:R-:W-:Y:S01]  /*1be0*/  IABS R38, R17 ;  /* 0x0000001100267213 */ /* 0x000fe20000000000 */
[----:B------:R-:W-:Y:S02]  /*1bf0*/  IMAD.MOV R34, RZ, RZ, -R5 ;  /* 0x000000ffff227224 */ /* 0x000fe400078e0a05 */
[----:B------:R-:W-:Y:S01]  /*1c00*/  @!P4 IMAD.MOV R22, RZ, RZ, -R22 ;  /* 0x000000ffff16c224 */ /* 0x000fe200078e0a16 */
[C---:B------:R-:W-:Y:S01]  /*1c10*/  ISETP.GT.U32.AND P4, PT, R9.reuse, R30, PT ;  /* 0x0000001e0900720c */ /* 0x040fe20003f84070 */
[--C-:B------:R-:W-:Y:S01]  /*1c20*/  @!P5 IMAD.IADD R28, R28, 0x1, -R9.reuse ;  /* 0x000000011c1cd824 */ /* 0x100fe200078e0a09 */
[C---:B------:R-:W-:Y:S01]  /*1c30*/  ISETP.GT.U32.AND P5, PT, R9.reuse, R26, PT ;  /* 0x0000001a0900720c */ /* 0x040fe20003fa4070 */
[----:B------:R-:W-:Y:S02]  /*1c40*/  @!P6 IMAD.IADD R32, R32, 0x1, -R9 ;  /* 0x000000012020e824 */ /* 0x000fe400078e0a09 */
[----:B------:R-:W-:Y:S02]  /*1c50*/  IMAD.MOV R5, RZ, RZ, -R2 ;  /* 0x000000ffff057224 */ /* 0x000fe400078e0a02 */
[C---:B------:R-:W-:Y:S01]  /*1c60*/  IMAD R2, R9.reuse, R34, R15 ;  /* 0x0000002209027224 */ /* 0x040fe200078e020f */
[C---:B------:R-:W-:Y:S01]  /*1c70*/  ISETP.GT.U32.AND P6, PT, R9.reuse, R32, PT ;  /* 0x000000200900720c */ /* 0x040fe20003fc4070 */
[----:B------:R-:W-:-:S02]  /*1c80*/  IMAD R36, R9, R5, R36 ;  /* 0x0000000509247224 */ /* 0x000fc400078e0224 */
[----:B------:R-:W-:-:S04]  /*1c90*/  IMAD.HI.U32 R5, R4, R38, RZ ;  /* 0x0000002604057227 */ /* 0x000fc800078e00ff */
[----:B------:R-:W-:Y:S02]  /*1ca0*/  IMAD.MOV R13, RZ, RZ, -R5 ;  /* 0x000000ffff0d7224 */ /* 0x000fe400078e0a05 */
[--C-:B------:R-:W-:Y:S01]  /*1cb0*/  @!P4 IMAD.IADD R30, R30, 0x1, -R9.reuse ;  /* 0x000000011e1ec824 */ /* 0x100fe200078e0a09 */
[C---:B------:R-:W-:Y:S01]  /*1cc0*/  ISETP.GT.U32.AND P4, PT, R9.reuse, R28, PT ;  /* 0x0000001c0900720c */ /* 0x040fe20003f84070 */
[--C-:B------:R-:W-:Y:S01]  /*1cd0*/  @!P5 IMAD.IADD R26, R26, 0x1, -R9.reuse ;  /* 0x000000011a1ad824 */ /* 0x100fe200078e0a09 */
[C---:B------:R-:W-:Y:S01]  /*1ce0*/  ISETP.GT.U32.AND P5, PT, R9.reuse, R2, PT ;  /* 0x000000020900720c */ /* 0x040fe20003fa4070 */
[C---:B------:R-:W-:Y:S02]  /*1cf0*/  IMAD R38, R9.reuse, R13, R38 ;  /* 0x0000000d09267224 */ /* 0x040fe400078e0226 */
[----:B------:R-:W-:Y:S01]  /*1d00*/  @!P1 IMAD.MOV R24, RZ, RZ, -R24 ;  /* 0x000000ffff189224 */ /* 0x000fe200078e0a18 */
[C---:B------:R-:W-:Y:S01]  /*1d10*/  ISETP.GT.U32.AND P1, PT, R9.reuse, R30, PT ;  /* 0x0000001e0900720c */ /* 0x040fe20003f24070 */
[----:B------:R-:W-:Y:S01]  /*1d20*/  @!P6 IMAD.IADD R32, R32, 0x1, -R9 ;  /* 0x000000012020e824 */ /* 0x000fe200078e0a09 */
[----:B------:R-:W-:Y:S01]  /*1d30*/  ISETP.GT.U32.AND P6, PT, R9, R38, PT ;  /* 0x000000260900720c */ /* 0x000fe20003fc4070 */
[----:B------:R-:W-:-:S04]  /*1d40*/  IMAD.HI.U32 R5, R4, R40, RZ ;  /* 0x0000002804057227 */ /* 0x000fc800078e00ff */
[----:B------:R-:W-:Y:S02]  /*1d50*/  IMAD.MOV R5, RZ, RZ, -R5 ;  /* 0x000000ffff057224 */ /* 0x000fe400078e0a05 */
[--C-:B------:R-:W-:Y:S01]  /*1d60*/  @!P5 IMAD.IADD R2, R2, 0x1, -R9.reuse ;  /* 0x000000010202d824 */ /* 0x100fe200078e0a09 */
[----:B------:R-:W-:Y:S01]  /*1d70*/  ISETP.GE.AND P5, PT, R23, RZ, PT ;  /* 0x000000ff1700720c */ /* 0x000fe20003fa6270 */
[----:B------:R-:W-:Y:S02]  /*1d80*/  IMAD R40, R9, R5, R40 ;  /* 0x0000000509287224 */ /* 0x000fe400078e0228 */
[--C-:B------:R-:W-:Y:S01]  /*1d90*/  @!P1 IMAD.IADD R30, R30, 0x1, -R9.reuse ;  /* 0x000000011e1e9824 */ /* 0x100fe200078e0a09 */
[----:B------:R-:W-:Y:S01]  /*1da0*/  ISETP.GE.AND P1, PT, R21, RZ, PT ;  /* 0x000000ff1500720c */ /* 0x000fe20003f26270 */
[--C-:B------:R-:W-:Y:S01]  /*1db0*/  @!P6 IMAD.IADD R38, R38, 0x1, -R9.reuse ;  /* 0x000000012626e824 */ /* 0x100fe200078e0a09 */
[C---:B------:R-:W-:Y:S01]  /*1dc0*/  ISETP.GT.U32.AND P6, PT, R9.reuse, R2, PT ;  /* 0x000000020900720c */ /* 0x040fe20003fc4070 */
[----:B------:R-:W-:Y:S01]  /*1dd0*/  @!P2 IMAD.MOV R30, RZ, RZ, -R30 ;  /* 0x000000ffff1ea224 */ /* 0x000fe200078e0a1e */
[C---:B------:R-:W-:Y:S01]  /*1de0*/  ISETP.GT.U32.AND P2, PT, R9.reuse, R40, PT ;  /* 0x000000280900720c */ /* 0x040fe20003f44070 */
[----:B------:R-:W-:Y:S01]  /*1df0*/  @!P4 IMAD.IADD R28, R28, 0x1, -R9 ;  /* 0x000000011c1cc824 */ /* 0x000fe200078e0a09 */
[----:B------:R-:W-:Y:S01]  /*1e00*/  ISETP.GT.U32.AND P4, PT, R9, R36, PT ;  /* 0x000000240900720c */ /* 0x000fe20003f84070 */
[----:B------:R-:W-:-:S02]  /*1e10*/  VIADD R21, R19, 0x78 ;  /* 0x0000007813157836 */ /* 0x000fc40000000000 */
[----:B------:R-:W-:-:S03]  /*1e20*/  IMAD.HI.U32 R13, R4, R42, RZ ;  /* 0x0000002a040d7227 */ /* 0x000fc600078e00ff */
[----:B------:R-:W-:Y:S01]  /*1e30*/  IABS R15, R21 ;  /* 0x00000015000f7213 */ /* 0x000fe20000000000 */
[----:B------:R-:W-:Y:S02]  /*1e40*/  IMAD.MOV R13, RZ, RZ, -R13 ;  /* 0x000000ffff0d7224 */ /* 0x000fe400078e0a0d */
[--C-:B------:R-:W-:Y:S02]  /*1e50*/  @!P6 IMAD.IADD R2, R2, 0x1, -R9.reuse ;  /* 0x000000010202e824 */ /* 0x100fe400078e0a09 */
[--C-:B------:R-:W-:Y:S01]  /*1e60*/  @!P2 IMAD.IADD R40, R40, 0x1, -R9.reuse ;  /* 0x000000012828a824 */ /* 0x100fe200078e0a09 */
[----:B------:R-:W-:Y:S01]  /*1e70*/  ISETP.GE.AND P2, PT, R21, RZ, PT ;  /* 0x000000ff1500720c */ /* 0x000fe20003f46270 */
[----:B------:R-:W-:Y:S02]  /*1e80*/  IMAD.MOV.U32 R34, RZ, RZ, R2 ;  /* 0x000000ffff227224 */ /* 0x000fe400078e0002 */
[----:B------:R-:W-:Y:S01]  /*1e90*/  @!P4 IMAD.IADD R36, R36, 0x1, -R9 ;  /* 0x000000012424c824 */ /* 0x000fe200078e0a09 */
[----:B------:R-:W-:Y:S01]  /*1ea0*/  ISETP.GE.AND P4, PT, R25, RZ, PT ;  /* 0x000000ff1900720c */ /* 0x000fe20003f86270 */
[----:B------:R-:W-:Y:S01]  /*1eb0*/  @!P5 IMAD.MOV R34, RZ, RZ, -R34 ;  /* 0x000000ffff22d224 */ /* 0x000fe200078e0a22 */
[C---:B------:R-:W-:Y:S01]  /*1ec0*/  ISETP.GT.U32.AND P5, PT, R9.reuse, R40, PT ;  /* 0x000000280900720c */ /* 0x040fe20003fa4070 */
[----:B------:R-:W-:-:S02]  /*1ed0*/  IMAD R42, R9, R13, R42 ;  /* 0x0000000d092a7224 */ /* 0x000fc400078e022a */
[----:B------:R-:W-:-:S03]  /*1ee0*/  IMAD.HI.U32 R5, R4, R15, RZ ;  /* 0x0000000f04057227 */ /* 0x000fc600078e00ff */
[C---:B------:R-:W-:Y:S01]  /*1ef0*/  ISETP.GT.U32.AND P6, PT, R9.reuse, R42, PT ;  /* 0x0000002a0900720c */ /* 0x040fe20003fc4070 */
[----:B------:R-:W-:Y:S01]  /*1f00*/  @!P0 IMAD.MOV R28, RZ, RZ, -R28 ;  /* 0x000000ffff1c8224 */ /* 0x000fe200078e0a1c */
[----:B------:R-:W-:Y:S01]  /*1f10*/  ISETP.GT.U32.AND P0, PT, R9, R36, PT ;  /* 0x000000240900720c */ /* 0x000fe20003f04070 */
[----:B------:R-:W-:Y:S02]  /*1f20*/  IMAD.MOV R44, RZ, RZ, -R5 ;  /* 0x000000ffff2c7224 */ /* 0x000fe400078e0a05 */
[----:B------:R-:W-:Y:S02]  /*1f30*/  VIADD R23, R19, 0x70 ;  /* 0x0000007013177836 */ /* 0x000fe40000000000 */
[C---:B------:R-:W-:Y:S02]  /*1f40*/  IMAD R2, R9.reuse, R44, R15 ;  /* 0x0000002c09027224 */ /* 0x040fe400078e020f */
[----:B------:R-:W-:Y:S01]  /*1f50*/  @!P3 IMAD.MOV R26, RZ, RZ, -R26 ;  /* 0x000000ffff1ab224 */ /* 0x000fe200078e0a1a */
[C---:B------:R-:W-:Y:S01]  /*1f60*/  ISETP.GT.U32.AND P3, PT, R9.reuse, R38, PT ;  /* 0x000000260900720c */ /* 0x040fe20003f64070 */
[--C-:B------:R-:W-:Y:S01]  /*1f70*/  @!P5 IMAD.IADD R40, R40, 0x1, -R9.reuse ;  /* 0x000000012828d824 */ /* 0x100fe200078e0a09 */
[----:B------:R-:W-:Y:S01]  /*1f80*/  ISETP.GT.U32.AND P5, PT, R9, R2, PT ;  /* 0x000000020900720c */ /* 0x000fe20003fa4070 */
[----:B------:R-:W-:Y:S01]  /*1f90*/  @!P1 IMAD.MOV R32, RZ, RZ, -R32 ;  /* 0x000000ffff209224 */ /* 0x000fe200078e0a20 */
[----:B------:R-:W-:Y:S01]  /*1fa0*/  IABS R46, R23 ;  /* 0x00000017002e7213 */ /* 0x000fe20000000000 */
[--C-:B------:R-:W-:Y:S01]  /*1fb0*/  @!P0 IMAD.IADD R36, R36, 0x1, -R9.reuse ;  /* 0x0000000124248824 */ /* 0x100fe200078e0a09 */
[----:B------:R-:W-:Y:S01]  /*1fc0*/  ISETP.GE.AND P1, PT, R17, RZ, PT ;  /* 0x000000ff1100720c */ /* 0x000fe20003f26270 */
[----:B------:R-:W-:Y:S01]  /*1fd0*/  @!P6 IMAD.IADD R42, R42, 0x1, -R9 ;  /* 0x000000012a2ae824 */ /* 0x000fe200078e0a09 */
[----:B------:R-:W-:Y:S01]  /*1fe0*/  ISETP.GE.AND P0, PT, R27, RZ, PT ;  /* 0x000000ff1b00720c */ /* 0x000fe20003f06270 */
[----:B------:R-:W-:Y:S01]  /*1ff0*/  IMAD.HI.U32 R13, R4, R46, RZ ;  /* 0x0000002e040d7227 */ /* 0x000fe200078e00ff */
[----:B------:R-:W-:-:S03]  /*2000*/  ISETP.GE.AND P6, PT, R23, RZ, PT ;  /* 0x000000ff1700720c */ /* 0x000fc60003fc6270 */
[----:B------:R-:W-:Y:S01]  /*2010*/  @!P4 IMAD.MOV R36, RZ, RZ, -R36 ;  /* 0x000000ffff24c224 */ /* 0x000fe200078e0a24 */
[----:B------:R-:W-:Y:S01]  /*2020*/  ISETP.GT.U32.AND P4, PT, R9, R42, PT ;  /* 0x0000002a0900720c */ /* 0x000fe20003f84070 */
[----:B------:R-:W-:Y:S02]  /*2030*/  VIADD R5, R19, 0x68 ;  /* 0x0000006813057836 */ /* 0x000fe40000000000 */
[----:B------:R-:W-:Y:S01]  /*2040*/  @!P3 IMAD.IADD R38, R38, 0x1, -R9 ;  /* 0x000000012626b824 */ /* 0x000fe200078e0a09 */
[----:B------:R-:W-:Y:S01]  /*2050*/  ISETP.GE.AND P3, PT, R29, RZ, PT ;  /* 0x000000ff1d00720c */ /* 0x000fe20003f66270 */
[----:B------:R-:W-:Y:S01]  /*2060*/  IMAD.MOV R13, RZ, RZ, -R13 ;  /* 0x000000ffff0d7224 */ /* 0x000fe200078e0a0d */
[----:B------:R-:W-:Y:S01]  /*2070*/  IABS R48, R5 ;  /* 0x0000000500307213 */ /* 0x000fe20000000000 */
[----:B------:R-:W-:Y:S02]  /*2080*/  @!P5 IMAD.IADD R2, R2, 0x1, -R9 ;  /* 0x000000010202d824 */ /* 0x000fe400078e0a09 */
[----:B------:R-:W-:-:S02]  /*2090*/  IMAD R46, R9, R13, R46 ;  /* 0x0000000d092e7224 */ /* 0x000fc400078e022e */
[----:B------:R-:W-:Y:S01]  /*20a0*/  @!P1 IMAD.MOV R38, RZ, RZ, -R38 ;  /* 0x000000ffff269224 */ /* 0x000fe200078e0a26 */
[----:B------:R-:W-:Y:S01]  /*20b0*/  ISETP.GE.AND P1, PT, R5, RZ, PT ;  /* 0x000000ff0500720c */ /* 0x000fe20003f26270 */
[----:B------:R-:W-:Y:S01]  /*20c0*/  VIADD R13, R19, 0x60 ;  /* 0x00000060130d7836 */ /* 0x000fe20000000000 */
[----:B------:R-:W-:Y:S01]  /*20d0*/  ISETP.GT.U32.AND P5, PT, R9, R2, PT ;  /* 0x000000020900720c */ /* 0x000fe20003fa4070 */
[----:B------:R-:W-:-:S03]  /*20e0*/  IMAD.HI.U32 R5, R4, R48, RZ ;  /* 0x0000003004057227 */ /* 0x000fc600078e00ff */
[----:B------:R-:W-:Y:S01]  /*20f0*/  IABS R50, R13 ;  /* 0x0000000d00327213 */ /* 0x000fe20000000000 */
[----:B------:R-:W-:Y:S01]  /*2100*/  @!P4 IMAD.IADD R42, R42, 0x1, -R9 ;  /* 0x000000012a2ac824 */ /* 0x000fe200078e0a09 */
[----:B------:R-:W-:Y:S01]  /*2110*/  ISETP.GE.AND P4, PT, R13, RZ, PT ;  /* 0x000000ff0d00720c */ /* 0x000fe20003f86270 */
[----:B------:R-:W-:Y:S02]  /*2120*/  IMAD.MOV R5, RZ, RZ, -R5 ;  /* 0x000000ffff057224 */ /* 0x000fe400078e0a05 */
[----:B------:R-:W-:Y:S02]  /*2130*/  VIADD R15, R19, 0x58 ;  /* 0x00000058130f7836 */ /* 0x000fe40000000000 */
[----:B------:R-:W-:Y:S01]  /*2140*/  @!P3 IMAD.MOV R42, RZ, RZ, -R42 ;  /* 0x000000ffff2ab224 */ /* 0x000fe200078e0a2a */
[C---:B------:R-:W-:Y:S01]  /*2150*/  ISETP.GT.U32.AND P3, PT, R9.reuse, R46, PT ;  /* 0x0000002e0900720c */ /* 0x040fe20003f64070 */
[----:B------:R-:W-:Y:S01]  /*2160*/  IMAD R48, R9, R5, R48 ;  /* 0x0000000509307224 */ /* 0x000fe200078e0230 */
[----:B------:R-:W-:Y:S01]  /*2170*/  IABS R17, R15 ;  /* 0x0000000f00117213 */ /* 0x000fe20000000000 */
[----:B------:R-:W-:-:S04]  /*2180*/  IMAD.HI.U32 R5, R4, R50, RZ ;  /* 0x0000003204057227 */ /* 0x000fc800078e00ff */
[----:B------:R-:W-:Y:S01]  /*2190*/  @!P0 IMAD.MOV R40, RZ, RZ, -R40 ;  /* 0x000000ffff288224 */ /* 0x000fe200078e0a28 */
[----:B------:R-:W-:Y:S01]  /*21a0*/  ISETP.GE.AND P0, PT, R15, RZ, PT ;  /* 0x000000ff0f00720c */ /* 0x000fe20003f06270 */
[----:B------:R-:W-:Y:S02]  /*21b0*/  IMAD.MOV R15, RZ, RZ, -R5 ;  /* 0x000000ffff0f7224 */ /* 0x000fe400078e0a05 */
[--C-:B------:R-:W-:Y:S01]  /*21c0*/  @!P5 IMAD.IADD R2, R2, 0x1, -R9.reuse ;  /* 0x000000010202d824 */ /* 0x100fe200078e0a09 */
[C---:B------:R-:W-:Y:S01]  /*21d0*/  ISETP.GT.U32.AND P5, PT, R9.reuse, R48, PT ;  /* 0x000000300900720c */ /* 0x040fe20003fa4070 */
[----:B------:R-:W-:Y:S02]  /*21e0*/  IMAD R50, R9, R15, R50 ;  /* 0x0000000f09327224 */ /* 0x000fe400078e0232 */
[----:B------:R-:W-:Y:S02]  /*21f0*/  IMAD.MOV.U32 R44, RZ, RZ, R2 ;  /* 0x000000ffff2c7224 */ /* 0x000fe400078e0002 */
[----:B------:R-:W-:-:S02]  /*2200*/  @!P3 IMAD.IADD R46, R46, 0x1, -R9 ;  /* 0x000000012e2eb824 */ /* 0x000fc400078e0a09 */
[----:B------:R-:W-:Y:S01]  /*2210*/  @!P2 IMAD.MOV R44, RZ, RZ, -R44 ;  /* 0x000000ffff2ca224 */ /* 0x000fe200078e0a2c */
[----:B------:R-:W-:Y:S01]  /*2220*/  ISETP.GT.U32.AND P2, PT, R9, R50, PT ;  /* 0x000000320900720c */ /* 0x000fe20003f44070 */
[----:B------:R-:W-:Y:S01]  /*2230*/  VIADD R21, R19, 0x50 ;  /* 0x0000005013157836 */ /* 0x000fe20000000000 */
[----:B------:R-:W-:Y:S01]  /*2240*/  ISETP.GT.U32.AND P3, PT, R9, R46, PT ;  /* 0x0000002e0900720c */ /* 0x000fe20003f64070 */
[----:B------:R-:W-:Y:S02]  /*2250*/  VIADD R23, R19, 0x48 ;  /* 0x0000004813177836 */ /* 0x000fe40000000000 */
[----:B------:R-:W-:Y:S01]  /*2260*/  @!P5 IMAD.IADD R48, R48, 0x1, -R9 ;  /* 0x000000013030d824 */ /* 0x000fe200078e0a09 */
[----:B------:R-:W-:Y:S01]  /*2270*/  IABS R54, R21 ;  /* 0x0000001500367213 */ /* 0x000fe20000000000 */
[----:B------:R-:W-:Y:S01]  /*2280*/  IMAD.HI.U32 R13, R4, R17, RZ ;  /* 0x00000011040d7227 */ /* 0x000fe200078e00ff */
[----:B------:R-:W-:-:S03]  /*2290*/  IABS R56, R23 ;  /* 0x0000001700387213 */ /* 0x000fc60000000000 */
[----:B------:R-:W-:-:S04]  /*22a0*/  IMAD.HI.U32 R5, R4, R54, RZ ;  /* 0x0000003604057227 */ /* 0x000fc800078e00ff */
[--C-:B------:R-:W-:Y:S01]  /*22b0*/  @!P2 IMAD.IADD R50, R50, 0x1, -R9.reuse ;  /* 0x000000013232a824 */ /* 0x100fe200078e0a09 */
[----:B------:R-:W-:Y:S01]  /*22c0*/  ISETP.GT.U32.AND P2, PT, R9, R48, PT ;  /* 0x000000300900720c */ /* 0x000fe20003f44070 */
[----:B------:R-:W-:Y:S01]  /*22d0*/  @!P3 IMAD.IADD R46, R46, 0x1, -R9 ;  /* 0x000000012e2eb824 */ /* 0x000fe200078e0a09 */
[----:B------:R-:W-:Y:S01]  /*22e0*/  ISETP.GE.AND P3, PT, R21, RZ, PT ;  /* 0x000000ff1500720c */ /* 0x000fe20003f66270 */
[----:B------:R-:W-:Y:S02]  /*22f0*/  IMAD.MOV R5, RZ, RZ, -R5 ;  /* 0x000000ffff057224 */ /* 0x000fe400078e0a05 */
[----:B------:R-:W-:Y:S01]  /*2300*/  @!P6 IMAD.MOV R46, RZ, RZ, -R46 ;  /* 0x000000ffff2ee224 */ /* 0x000fe200078e0a2e */
[C---:B------:R-:W-:Y:S01]  /*2310*/  ISETP.GT.U32.AND P6, PT, R9.reuse, R50, PT ;  /* 0x000000320900720c */ /* 0x040fe20003fc4070 */
[----:B------:R-:W-:Y:S02]  /*2320*/  IMAD.MOV R52, RZ, RZ, -R13 ;  /* 0x000000ffff347224 */ /* 0x000fe400078e0a0d */
[----:B------:R-:W-:-:S02]  /*2330*/  IMAD R54, R9, R5, R54 ;  /* 0x0000000509367224 */ /* 0x000fc400078e0236 */
[----:B------:R-:W-:-:S04]  /*2340*/  IMAD.HI.U32 R13, R4, R56, RZ ;  /* 0x00000038040d7227 */ /* 0x000fc800078e00ff */
[C---:B------:R-:W-:Y:S02]  /*2350*/  IMAD R2, R9.reuse, R52, R17 ;  /* 0x0000003409027224 */ /* 0x040fe400078e0211 */
[----:B------:R-:W-:Y:S01]  /*2360*/  @!P2 IMAD.IADD R48, R48, 0x1, -R9 ;  /* 0x000000013030a824 */ /* 0x000fe200078e0a09 */
[C---:B------:R-:W-:Y:S01]  /*2370*/  ISETP.GT.U32.AND P2, PT, R9.reuse, R54, PT ;  /* 0x000000360900720c */ /* 0x040fe20003f44070 */
[----:B------:R-:W-:Y:S01]  /*2380*/  IMAD.MOV R13, RZ, RZ, -R13 ;  /* 0x000000ffff0d7224 */ /* 0x000fe200078e0a0d */
[C---:B------:R-:W-:Y:S01]  /*2390*/  ISETP.GT.U32.AND P5, PT, R9.reuse, R2, PT ;  /* 0x000000020900720c */ /* 0x040fe20003fa4070 */
[----:B------:R-:W-:Y:S02]  /*23a0*/  @!P6 IMAD.IADD R50, R50, 0x1, -R9 ;  /* 0x000000013232e824 */ /* 0x000fe400078e0a09 */
[----:B------:R-:W-:Y:S02]  /*23b0*/  IMAD R56, R9, R13, R56 ;  /* 0x0000000d09387224 */ /* 0x000fe400078e0238 */
[----:B------:R-:W-:-:S02]  /*23c0*/  VIADD R21, R19, 0x40 ;  /* 0x0000004013157836 */ /* 0x000fc40000000000 */
[----:B------:R-:W-:Y:S01]  /*23d0*/  VIADD R25, R19, 0x38 ;  /* 0x0000003813197836 */ /* 0x000fe20000000000 */
[----:B------:R-:W-:Y:S01]  /*23e0*/  ISETP.GT.U32.AND P6, PT, R9, R56, PT ;  /* 0x000000380900720c */ /* 0x000fe20003fc4070 */
[----:B------:R-:W-:Y:S01]  /*23f0*/  VIADD R27, R19, 0x30 ;  /* 0x00000030131b7836 */ /* 0x000fe20000000000 */
[----:B------:R-:W-:Y:S01]  /*2400*/  IABS R58, R21 ;  /* 0x00000015003a7213 */ /* 0x000fe20000000000 */
[--C-:B------:R-:W-:Y:S01]  /*2410*/  @!P2 IMAD.IADD R54, R54, 0x1, -R9.reuse ;  /* 0x000000013636a824 */ /* 0x100fe200078e0a09 */
[----:B------:R-:W-:Y:S01]  /*2420*/  IABS R60, R25 ;  /* 0x00000019003c7213 */ /* 0x000fe20000000000 */
[----:B------:R-:W-:Y:S01]  /*2430*/  @!P5 IMAD.IADD R2, R2, 0x1, -R9 ;  /* 0x000000010202d824 */ /* 0x000fe200078e0a09 */
[----:B------:R-:W-:Y:S01]  /*2440*/  IABS R62, R27 ;  /* 0x0000001b003e7213 */ /* 0x000fe20000000000 */
[----:B------:R-:W-:Y:S01]  /*2450*/  IMAD.HI.U32 R5, R4, R58, RZ ;  /* 0x0000003a04057227 */ /* 0x000fe200078e00ff */
[C---:B------:R-:W-:Y:S02]  /*2460*/  ISETP.GT.U32.AND P2, PT, R9.reuse, R54, PT ;  /* 0x000000360900720c */ /* 0x040fe40003f44070 */
[----:B------:R-:W-:Y:S01]  /*2470*/  ISETP.GT.U32.AND P5, PT, R9, R2, PT ;  /* 0x000000020900720c */ /* 0x000fe20003fa4070 */
[----:B------:R-:W-:-:S02]  /*2480*/  IMAD.MOV R5, RZ, RZ, -R5 ;  /* 0x000000ffff057224 */ /* 0x000fc400078e0a05 */
[----:B------:R-:W-:Y:S02]  /*2490*/  @!P6 IMAD.IADD R56, R56, 0x1, -R9 ;  /* 0x000000013838e824 */ /* 0x000fe400078e0a09 */
[C---:B------:R-:W-:Y:S02]  /*24a0*/  IMAD R58, R9.reuse, R5, R58 ;  /* 0x00000005093a7224 */ /* 0x040fe400078e023a */
[----:B------:R-:W-:Y:S01]  /*24b0*/  IMAD.HI.U32 R13, R4, R60, RZ ;  /* 0x0000003c040d7227 */ /* 0x000fe200078e00ff */
[----:B------:R-:W-:-:S03]  /*24c0*/  ISETP.GT.U32.AND P6, PT, R9, R56, PT ;  /* 0x000000380900720c */ /* 0x000fc60003fc4070 */
[----:B------:R-:W-:Y:S01]  /*24d0*/  @!P2 IMAD.IADD R54, R54, 0x1, -R9 ;  /* 0x000000013636a824 */ /* 0x000fe200078e0a09 */
[----:B------:R-:W-:Y:S01]  /*24e0*/  ISETP.GT.U32.AND P2, PT, R9, R58, PT ;  /* 0x0000003a0900720c */ /* 0x000fe20003f44070 */
[----:B------:R-:W-:Y:S02]  /*24f0*/  VIADD R29, R19, 0x28 ;  /* 0x00000028131d7836 */ /* 0x000fe40000000000 */
[----:B------:R-:W-:Y:S02]  /*2500*/  IMAD.MOV R13, RZ, RZ, -R13 ;  /* 0x000000ffff0d7224 */ /* 0x000fe400078e0a0d */
[----:B------:R-:W-:Y:S01]  /*2510*/  IMAD.HI.U32 R15, R4, R62, RZ ;  /* 0x0000003e040f7227 */ /* 0x000fe200078e00ff */
[----:B------:R-:W-:-:S03]  /*2520*/  IABS R64, R29 ;  /* 0x0000001d00407213 */ /* 0x000fc60000000000 */
[----:B------:R-:W-:Y:S01]  /*2530*/  @!P5 IMAD.IADD R2, R2, 0x1, -R9 ;  /* 0x000000010202d824 */ /* 0x000fe200078e0a09 */
[----:B------:R-:W-:Y:S01]  /*2540*/  ISETP.GE.AND P5, PT, R23, RZ, PT ;  /* 0x000000ff1700720c */ /* 0x000fe20003fa6270 */
[----:B------:R-:W-:Y:S02]  /*2550*/  IMAD R60, R9, R13, R60 ;  /* 0x0000000d093c7224 */ /* 0x000fe400078e023c */
[----:B------:R-:W-:Y:S02]  /*2560*/  IMAD.MOV R15, RZ, RZ, -R15 ;  /* 0x000000ffff0f7224 */ /* 0x000fe400078e0a0f */
[----:B------:R-:W-:Y:S02]  /*2570*/  VIADD R23, R19, 0x20 ;  /* 0x0000002013177836 */ /* 0x000fe40000000000 */
[----:B------:R-:W-:Y:S01]  /*2580*/  @!P6 IMAD.IADD R56, R56, 0x1, -R9 ;  /* 0x000000013838e824 */ /* 0x000fe200078e0a09 */
[C---:B------:R-:W-:Y:S01]  /*2590*/  ISETP.GT.U32.AND P6, PT, R9.reuse, R60, PT ;  /* 0x0000003c0900720c */ /* 0x040fe20003fc4070 */
[----:B------:R-:W-:Y:S01]  /*25a0*/  IMAD R62, R9, R15, R62 ;  /* 0x0000000f093e7224 */ /* 0x000fe200078e023e */
[----:B------:R-:W-:Y:S01]  /*25b0*/  IABS R66, R23 ;  /* 0x0000001700427213 */ /* 0x000fe20000000000 */
[----:B------:R-:W-:-:S04]  /*25c0*/  IMAD.HI.U32 R17, R4, R64, RZ ;  /* 0x0000004004117227 */ /* 0x000fc800078e00ff */
[----:B------:R-:W-:Y:S01]  /*25d0*/  @!P2 IMAD.IADD R58, R58, 0x1, -R9 ;  /* 0x000000013a3aa824 */ /* 0x000fe200078e0a09 */
[----:B------:R-:W-:Y:S01]  /*25e0*/  ISETP.GT.U32.AND P2, PT, R9, R62, PT ;  /* 0x0000003e0900720c */ /* 0x000fe20003f44070 */
[----:B------:R-:W-:Y:S02]  /*25f0*/  IMAD.MOV R17, RZ, RZ, -R17 ;  /* 0x000000ffff117224 */ /* 0x000fe400078e0a11 */
[----:B------:R-:W-:-:S04]  /*2600*/  IMAD.HI.U32 R5, R4, R66, RZ ;  /* 0x0000004204057227 */ /* 0x000fc800078e00ff */
[C---:B------:R-:W-:Y:S02]  /*2610*/  IMAD R64, R9.reuse, R17, R64 ;  /* 0x0000001109407224 */ /* 0x040fe400078e0240 */
[----:B------:R-:W-:Y:S02]  /*2620*/  IMAD.MOV R5, RZ, RZ, -R5 ;  /* 0x000000ffff057224 */ /* 0x000fe400078e0a05 */
[--C-:B------:R-:W-:Y:S01]  /*2630*/  @!P6 IMAD.IADD R60, R60, 0x1, -R9.reuse ;  /* 0x000000013c3ce824 */ /* 0x100fe200078e0a09 */
[C---:B------:R-:W-:Y:S01]  /*2640*/  ISETP.GT.U32.AND P6, PT, R9.reuse, R64, PT ;  /* 0x000000400900720c */ /* 0x040fe20003fc4070 */
[C---:B------:R-:W-:Y:S01]  /*2650*/  IMAD R66, R9.reuse, R5, R66 ;  /* 0x0000000509427224 */ /* 0x040fe200078e0242 */
[----:B------:R-:W-:Y:S01]  /*2660*/  SHF.R.S32.HI R5, RZ, 0x1f, R0 ;  /* 0x0000001fff057819 */ /* 0x000fe20000011400 */
[----:B------:R-:W-:Y:S02]  /*2670*/  @!P2 IMAD.IADD R62, R62, 0x1, -R9 ;  /* 0x000000013e3ea824 */ /* 0x000fe400078e0a09 */
[----:B------:R-:W-:Y:S01]  /*2680*/  @!P3 IMAD.MOV R54, RZ, RZ, -R54 ;  /* 0x000000ffff36b224 */ /* 0x000fe200078e0a36 */
[----:B------:R-:W-:Y:S01]  /*2690*/  ISETP.GT.U32.AND P2, PT, R9, R66, PT ;  /* 0x000000420900720c */ /* 0x000fe20003f44070 */
[----:B------:R-:W-:-:S04]  /*26a0*/  IMAD.HI.U32 R13, R4, R68, RZ ;  /* 0x00000044040d7227 */ /* 0x000fc800078e00ff */
[----:B------:R-:W-:-:S04]  /*26b0*/  IMAD.HI.U32 R15, R4, R70, RZ ;  /* 0x00000046040f7227 */ /* 0x000fc800078e00ff */
[----:B------:R-:W-:Y:S01]  /*26c0*/  @!P6 IMAD.IADD R64, R64, 0x1, -R9 ;  /* 0x000000014040e824 */ /* 0x000fe200078e0a09 */
[----:B------:R-:W-:Y:S01]  /*26d0*/  ISETP.GT.U32.AND P6, PT, R9, R60, PT ;  /* 0x0000003c0900720c */ /* 0x000fe20003fc4070 */
[----:B------:R-:W-:-:S03]  /*26e0*/  IMAD.HI.U32 R17, R4, R72, RZ ;  /* 0x0000004804117227 */ /* 0x000fc600078e00ff */
[C---:B------:R-:W-:Y:S01]  /*26f0*/  ISETP.GT.U32.AND P3, PT, R9.reuse, R64, PT ;  /* 0x000000400900720c */ /* 0x040fe20003f64070 */
[----:B------:R-:W-:Y:S01]  /*2700*/  @!P4 IMAD.MOV R50, RZ, RZ, -R50 ;  /* 0x000000ffff32c224 */ /* 0x000fe200078e0a32 */
[----:B------:R-:W-:Y:S01]  /*2710*/  ISETP.GT.U32.AND P4, PT, R9, R58, PT ;  /* 0x0000003a0900720c */ /* 0x000fe20003f84070 */
[----:B------:R-:W-:Y:S02]  /*2720*/  @!P2 IMAD.IADD R66, R66, 0x1, -R9 ;  /* 0x000000014242a824 */ /* 0x000fe400078e0a09 */
[----:B------:R-:W-:-:S03]  /*2730*/  IMAD.HI.U32 R4, R4, R74, RZ ;  /* 0x0000004a04047227 */ /* 0x000fc600078e00ff */
[C---:B------:R-:W-:Y:S01]  /*2740*/  ISETP.GT.U32.AND P2, PT, R9.reuse, R66, PT ;  /* 0x000000420900720c */ /* 0x040fe20003f44070 */
[----:B------:R-:W-:Y:S02]  /*2750*/  IMAD.MOV R4, RZ, RZ, -R4 ;  /* 0x000000ffff047224 */ /* 0x000fe400078e0a04 */
[----:B------:R-:W-:Y:S02]  /*2760*/  IMAD.MOV R13, RZ, RZ, -R13 ;  /* 0x000000ffff0d7224 */ /* 0x000fe400078e0a0d */
[----:B------:R-:W-:Y:S02]  /*2770*/  IMAD.MOV R15, RZ, RZ, -R15 ;  /* 0x000000ffff0f7224 */ /* 0x000fe400078e0a0f */
[----:B------:R-:W-:Y:S02]  /*2780*/  IMAD.MOV R17, RZ, RZ, -R17 ;  /* 0x000000ffff117224 */ /* 0x000fe400078e0a11 */
[C---:B------:R-:W-:Y:S01]  /*2790*/  IMAD R74, R9.reuse, R4, R74 ;  /* 0x00000004094a7224 */ /* 0x040fe200078e024a */
[----:B------:R-:W-:Y:S01]  /*27a0*/  SHF.R.U32.HI R4, RZ, 0x5, R244 ;  /* 0x00000005ff047819 */ /* 0x000fe200000116f4 */
[----:B------:R-:W-:-:S02]  /*27b0*/  IMAD R68, R9, R13, R68 ;  /* 0x0000000d09447224 */ /* 0x000fc400078e0244 */
[C---:B------:R-:W-:Y:S01]  /*27c0*/  IMAD R70, R9.reuse, R15, R70 ;  /* 0x0000000f09467224 */ /* 0x040fe200078e0246 */
[----:B------:R-:W-:Y:S01]  /*27d0*/  R2UR UR13, R4 ;  /* 0x00000000040d72ca */ /* 0x000fe200000e0000 */
[C---:B------:R-:W-:Y:S02]  /*27e0*/  IMAD R72, R9.reuse, R17, R72 ;  /* 0x0000001109487224 */ /* 0x040fe400078e0248 */
[--C-:B------:R-:W-:Y:S01]  /*27f0*/  @!P3 IMAD.IADD R64, R64, 0x1, -R9.reuse ;  /* 0x000000014040b824 */ /* 0x100fe200078e0a09 */
[C---:B------:R-:W-:Y:S01]  /*2800*/  ISETP.GT.U32.AND P3, PT, R9.reuse, R74, PT ;  /* 0x0000004a0900720c */ /* 0x040fe20003f64070 */
[----:B------:R-:W-:Y:S01]  /*2810*/  @!P5 IMAD.MOV R56, RZ, RZ, -R56 ;  /* 0x000000ffff38d224 */ /* 0x000fe200078e0a38 */
[C---:B------:R-:W-:Y:S01]  /*2820*/  ISETP.GT.U32.AND P5, PT, R9.reuse, R68, PT ;  /* 0x000000440900720c */ /* 0x040fe20003fa4070 */
[--C-:B------:R-:W-:Y:S01]  /*2830*/  @!P4 IMAD.IADD R58, R58, 0x1, -R9.reuse ;  /* 0x000000013a3ac824 */ /* 0x100fe200078e0a09 */
[C---:B------:R-:W-:Y:S01]  /*2840*/  ISETP.GT.U32.AND P4, PT, R9.reuse, R70, PT ;  /* 0x000000460900720c */ /* 0x040fe20003f84070 */
[--C-:B------:R-:W-:Y:S01]  /*2850*/  @!P6 IMAD.IADD R60, R60, 0x1, -R9.reuse ;  /* 0x000000013c3ce824 */ /* 0x100fe200078e0a09 */
[----:B------:R-:W-:Y:S01]  /*2860*/  ISETP.GT.U32.AND P6, PT, R9, R72, PT ;  /* 0x000000480900720c */ /* 0x000fe20003fc4070 */
[--C-:B------:R-:W-:Y:S01]  /*2870*/  @!P2 IMAD.IADD R66, R66, 0x1, -R9.reuse ;  /* 0x000000014242a824 */ /* 0x100fe200078e0a09 */
[----:B------:R-:W-:Y:S01]  /*2880*/  ISETP.GE.AND P2, PT, R25, RZ, PT ;  /* 0x000000ff1900720c */ /* 0x000fe20003f46270 */
[----:B------:R-:W-:Y:S01]  /*2890*/  IMAD.MOV.U32 R52, RZ, RZ, R2 ;  /* 0x000000ffff347224 */ /* 0x000fe200078e0002 */
[----:B------:R-:W-:Y:S01]  /*28a0*/  LEA.HI R2, R5, R0, RZ, 0x5 ;  /* 0x0000000005027211 */ /* 0x000fe200078f28ff */
[C---:B------:R-:W-:Y:S01]  /*28b0*/  IMAD.SHL.U32 R0, R244.reuse, 0x2, RZ ;  /* 0x00000002f4007824 */ /* 0x040fe200078e00ff */
[----:B------:R-:W-:Y:S01]  /*28c0*/  LOP3.LUT R5, R244, 0xc0, RZ, 0xc0, !PT ;  /* 0x000000c0f4057812 */ /* 0x000fe200078ec0ff */
[----:B------:R-:W-:Y:S01]  /*28d0*/  @!P0 IMAD.MOV R52, RZ, RZ, -R52 ;  /* 0x000000ffff348224 */ /* 0x000fe200078e0a34 */
[----:B------:R-:W-:Y:S01]  /*28e0*/  ISETP.GT.U32.AND P0, PT, R9, R62, PT ;  /* 0x0000003e0900720c */ /* 0x000fe20003f04070 */
[--C-:B------:R-:W-:Y:S01]  /*28f0*/  @!P3 IMAD.IADD R74, R74, 0x1, -R9.reuse ;  /* 0x000000014a4ab824 */ /* 0x100fe200078e0a09 */
[----:B------:R-:W-:Y:S01]  /*2900*/  LOP3.LUT R0, R0, 0x7e, RZ, 0xc0, !PT ;  /* 0x0000007e00007812 */ /* 0x000fe200078ec0ff */
[--C-:B------:R-:W-:Y:S01]  /*2910*/  @!P5 IMAD.IADD R68, R68, 0x1, -R9.reuse ;  /* 0x000000014444d824 */ /* 0x100fe200078e0a09 */
[----:B------:R-:W-:Y:S01]  /*2920*/  ISETP.GE.AND P5, PT, R27, RZ, PT ;  /* 0x000000ff1b00720c */ /* 0x000fe20003fa6270 */
[--C-:B------:R-:W-:Y:S01]  /*2930*/  @!P4 IMAD.IADD R70, R70, 0x1, -R9.reuse ;  /* 0x000000014646c824 */ /* 0x100fe200078e0a09 */
[C---:B------:R-:W-:Y:S01]  /*2940*/  ISETP.GT.U32.AND P3, PT, R9.reuse, R74, PT ;  /* 0x0000004a0900720c */ /* 0x040fe20003f64070 */
[--C-:B------:R-:W-:Y:S01]  /*2950*/  @!P6 IMAD.IADD R72, R72, 0x1, -R9.reuse ;  /* 0x000000014848e824 */ /* 0x100fe200078e0a09 */
[C---:B------:R-:W-:Y:S01]  /*2960*/  ISETP.GT.U32.AND P4, PT, R9.reuse, R68, PT ;  /* 0x000000440900720c */ /* 0x040fe20003f84070 */
[----:B------:R-:W-:Y:S01]  /*2970*/  @!P2 IMAD.MOV R60, RZ, RZ, -R60 ;  /* 0x000000ffff3ca224 */ /* 0x000fe200078e0a3c */
[----:B------:R-:W-:Y:S01]  /*2980*/  ISETP.GT.U32.AND P6, PT, R9, R70, PT ;  /* 0x000000460900720c */ /* 0x000fe20003fc4070 */
[----:B------:R-:W-:Y:S01]  /*2990*/  IMAD.SHL.U32 R4, R245, 0x2, RZ ;  /* 0x00000002f5047824 */ /* 0x000fe200078e00ff */
[----:B------:R-:W-:Y:S01]  /*29a0*/  ISETP.GT.U32.AND P2, PT, R9, R72, PT ;  /* 0x000000480900720c */ /* 0x000fe20003f44070 */
[----:B------:R-:W-:Y:S01]  /*29b0*/  @!P0 IMAD.IADD R62, R62, 0x1, -R9 ;  /* 0x000000013e3e8824 */ /* 0x000fe200078e0a09 */
[----:B------:R-:W-:Y:S01]  /*29c0*/  ISETP.GE.AND P0, PT, R21, RZ, PT ;  /* 0x000000ff1500720c */ /* 0x000fe20003f06270 */
[----:B------:R-:W-:Y:S01]  /*29d0*/  @!P1 IMAD.MOV R48, RZ, RZ, -R48 ;  /* 0x000000ffff309224 */ /* 0x000fe200078e0a30 */
[----:B------:R-:W-:Y:S01]  /*29e0*/  SHF.R.U32.HI R13, RZ, 0x2, R5 ;  /* 0x00000002ff0d7819 */ /* 0x000fe20000011605 */
[----:B------:R-:W-:Y:S01]  /*29f0*/  IMAD R5, R5, 0x40, R0 ;  /* 0x0000004005057824 */ /* 0x000fe200078e0200 */
[----:B------:R-:W-:Y:S01]  /*2a00*/  ISETP.GE.AND P1, PT, R19, RZ, PT ;  /* 0x000000ff1300720c */ /* 0x000fe20003f26270 */
[--C-:B------:R-:W-:Y:S01]  /*2a10*/  @!P3 IMAD.IADD R74, R74, 0x1, -R9.reuse ;  /* 0x000000014a4ab824 */ /* 0x100fe200078e0a09 */
[----:B------:R-:W-:Y:S01]  /*2a20*/  ISETP.NE.AND P3, PT, R3, RZ, PT ;  /* 0x000000ff0300720c */ /* 0x000fe20003f65270 */
[--C-:B------:R-:W-:Y:S01]  /*2a30*/  @!P4 IMAD.IADD R68, R68, 0x1, -R9.reuse ;  /* 0x000000014444c824 */ /* 0x100fe200078e0a09 */
[----:B------:R-:W-:Y:S01]  /*2a40*/  LOP3.LUT R3, RZ, R3, RZ, 0x33, !PT ;  /* 0x00000003ff037212 */ /* 0x000fe200078e33ff */
[--C-:B------:R-:W-:Y:S01]  /*2a50*/  @!P6 IMAD.IADD R70, R70, 0x1, -R9.reuse ;  /* 0x000000014646e824 */ /* 0x100fe200078e0a09 */
[----:B------:R-:W-:Y:S01]  /*2a60*/  LOP3.LUT R4, R4, R13, RZ, 0x3c, !PT ;  /* 0x0000000d04047212 */ /* 0x000fe200078e3cff */
[----:B------:R-:W-:Y:S01]  /*2a70*/  @!P2 IMAD.IADD R72, R72, 0x1, -R9 ;  /* 0x000000014848a824 */ /* 0x000fe200078e0a09 */
[----:B------:R-:W-:Y:S01]  /*2a80*/  SEL R0, R3, R12, !P3 ;  /* 0x0000000c03007207 */ /* 0x000fe20005800000 */
[----:B------:R-:W0:Y:S01]  /*2a90*/  LDC R9, c[0x0][0x240] ;  /* 0x00009000ff097b82 */ /* 0x000e220000000800 */
[----:B------:R-:W-:Y:S01]  /*2aa0*/  @!P0 IMAD.MOV R58, RZ, RZ, -R58 ;  /* 0x000000ffff3a8224 */ /* 0x000fe200078e0a3a */
[----:B------:R-:W-:Y:S01]  /*2ab0*/  ISETP.GE.AND P0, PT, R29, RZ, PT ;  /* 0x000000ff1d00720c */ /* 0x000fe20003f06270 */
[----:B------:R-:W-:Y:S01]  /*2ac0*/  @!P5 IMAD.MOV R62, RZ, RZ, -R62 ;  /* 0x000000ffff3ed224 */ /* 0x000fe200078e0a3e */
[----:B------:R-:W-:Y:S01]  /*2ad0*/  ISETP.GE.AND P5, PT, R23, RZ, PT ;  /* 0x000000ff1700720c */ /* 0x000fe20003fa6270 */
[----:B------:R-:W-:Y:S01]  /*2ae0*/  @!P1 IMAD.MOV R74, RZ, RZ, -R74 ;  /* 0x000000ffff4a9224 */ /* 0x000fe200078e0a4a */
[----:B------:R-:W-:Y:S01]  /*2af0*/  ISETP.GE.AND P4, PT, R31, RZ, PT ;  /* 0x000000ff1f00720c */ /* 0x000fe20003f86270 */
[----:B------:R-:W-:Y:S01]  /*2b00*/  IMAD R11, R11, UR8, RZ ;  /* 0x000000080b0b7c24 */ /* 0x000fe2000f8e02ff */
[----:B------:R-:W-:Y:S01]  /*2b10*/  ISETP.GE.AND P6, PT, R33, RZ, PT ;  /* 0x000000ff2100720c */ /* 0x000fe20003fc6270 */
[----:B------:R-:W1:Y:S01]  /*2b20*/  LDC.64 R12, c[0x0][0x218] ;  /* 0x00008600ff0c7b82 */ /* 0x000e620000000a00 */
[----:B------:R-:W-:Y:S01]  /*2b30*/  ISETP.GE.AND P2, PT, R35, RZ, PT ;  /* 0x000000ff2300720c */ /* 0x000fe20003f46270 */
[----:B------:R-:W-:Y:S01]  /*2b40*/  IMAD R10, R10, UR8, RZ ;  /* 0x000000080a0a7c24 */ /* 0x000fe2000f8e02ff */
[C---:B------:R-:W-:Y:S01]  /*2b50*/  SEL R14, R3.reuse, R14, !P3 ;  /* 0x0000000e030e7207 */ /* 0x040fe20005800000 */
[----:B------:R-:W-:Y:S01]  /*2b60*/  IMAD R19, R206, 0x17, RZ ;  /* 0x00000017ce137824 */ /* 0x000fe200078e02ff */
[C---:B------:R-:W-:Y:S01]  /*2b70*/  SEL R16, R3.reuse, R16, !P3 ;  /* 0x0000001003107207 */ /* 0x040fe20005800000 */
[----:B------:R-:W-:Y:S01]  /*2b80*/  @!P0 IMAD.MOV R64, RZ, RZ, -R64 ;  /* 0x000000ffff408224 */ /* 0x000fe200078e0a40 */
        /* <DEDUP_REMOVED lines=9> */
[-C--:B0-----:R-:W-:Y:S01]  /*2c20*/  IMAD R0, R0, R9.reuse, RZ ;  /* 0x0000000900007224 */ /* 0x081fe200078e02ff */
[C---:B------:R-:W-:Y:S01]  /*2c30*/  SEL R28, R3.reuse, R28, !P3 ;  /* 0x0000001c031c7207 */ /* 0x040fe20005800000 */
[-C--:B------:R-:W-:Y:S01]  /*2c40*/  IMAD R14, R14, R9.reuse, RZ ;  /* 0x000000090e0e7224 */ /* 0x080fe200078e02ff */
        /* <DEDUP_REMOVED lines=44> */
[----:B------:R-:W-:Y:S01]  /*2f10*/  SEL R3, R3, R74, !P3 ;  /* 0x0000004a03037207 */ /* 0x000fe20005800000 */
[-C--:B------:R-:W-:Y:S01]  /*2f20*/  IMAD R60, R60, R9.reuse, RZ ;  /* 0x000000093c3c7224 */ /* 0x080fe200078e02ff */
[-C--:B-1----:R-:W-:Y:S01]  /*2f30*/  LEA R15, P4, R0, R12.reuse, 0x1 ;  /* 0x0000000c000f7211 */ /* 0x082fe200078808ff */
[-C--:B------:R-:W-:Y:S01]  /*2f40*/  IMAD R62, R62, R9.reuse, RZ ;  /* 0x000000093e3e7224 */ /* 0x080fe200078e02ff */
[----:B------:R-:W-:Y:S01]  /*2f50*/  LEA R17, P2, R16, R12, 0x1 ;  /* 0x0000000c10117211 */ /* 0x000fe200078408ff */
[-C--:B------:R-:W-:Y:S01]  /*2f60*/  IMAD R64, R64, R9.reuse, RZ ;  /* 0x0000000940407224 */ /* 0x080fe200078e02ff */
[----:B------:R-:W-:Y:S01]  /*2f70*/  SHF.R.S32.HI R2, RZ, 0x5, R2 ;  /* 0x00000005ff027819 */ /* 0x000fe20000011402 */
[-C--:B------:R-:W-:Y:S01]  /*2f80*/  IMAD R66, R66, R9.reuse, RZ ;  /* 0x0000000942427224 */ /* 0x080fe200078e02ff */
[----:B------:R0:W-:Y:S01]  /*2f90*/  STL [R1+0x8a0], R15 ;  /* 0x0008a00f01007387 */ /* 0x0001e20000100800 */
[-C--:B------:R-:W-:Y:S01]  /*2fa0*/  IMAD R68, R68, R9.reuse, RZ ;  /* 0x0000000944447224 */ /* 0x080fe200078e02ff */
[----:B------:R-:W-:Y:S01]  /*2fb0*/  CS2R R74, SRZ ;  /* 0x00000000004a7805 */ /* 0x000fe2000001ff00 */
[----:B------:R-:W-:-:S02]  /*2fc0*/  IMAD R70, R70, R9, RZ ;  /* 0x0000000946467224 */ /* 0x000fc400078e02ff */
[-C--:B------:R-:W-:Y:S02]  /*2fd0*/  IMAD R72, R72, R9.reuse, RZ ;  /* 0x0000000948487224 */ /* 0x080fe400078e02ff */
[----:B------:R-:W-:Y:S01]  /*2fe0*/  IMAD R3, R3, R9, RZ ;  /* 0x0000000903037224 */ /* 0x000fe200078e02ff */
[-C--:B------:R-:W-:Y:S01]  /*2ff0*/  LEA R9, P3, R14, R12.reuse, 0x1 ;  /* 0x0000000c0e097211 */ /* 0x080fe200078608ff */
[----:B------:R-:W-:Y:S01]  /*3000*/  IMAD R250, R206, 0xc, RZ ;  /* 0x0000000ccefa7824 */ /* 0x000fe200078e02ff */
[----:B0-----:R-:W-:Y:S01]  /*3010*/  LEA R15, P1, R18, R12, 0x1 ;  /* 0x0000000c120f7211 */ /* 0x001fe200078208ff */
[----:B------:R-:W-:Y:S01]  /*3020*/  IMAD R246, R206, 0xb, RZ ;  /* 0x0000000bcef67824 */ /* 0x000fe200078e02ff */
[----:B------:R-:W-:Y:S01]  /*3030*/  LEA.HI.X.SX32 R14, R14, R13, 0x1, P3 ;  /* 0x0000000d0e0e7211 */ /* 0x000fe200018f0eff */
[----:B------:R0:W-:Y:S01]  /*3040*/  STL [R1+0x898], R9 ;  /* 0x0008980901007387 */ /* 0x0001e20000100800 */
[C---:B------:R-:W-:Y:S02]  /*3050*/  IMAD R242, R206.reuse, 0xa, RZ ;  /* 0x0000000acef27824 */ /* 0x040fe400078e02ff */
[C---:B------:R-:W-:Y:S01]  /*3060*/  IMAD R238, R206.reuse, 0x9, RZ ;  /* 0x00000009ceee7824 */ /* 0x040fe200078e02ff */
[----:B------:R1:W-:Y:S01]  /*3070*/  STL [R1+0x890], R17 ;  /* 0x0008901101007387 */ /* 0x0003e20000100800 */
[----:B------:R-:W-:-:S02]  /*3080*/  IMAD.SHL.U32 R234, R206, 0x8, RZ ;  /* 0x00000008ceea7824 */ /* 0x000fc400078e00ff */
[C---:B------:R-:W-:Y:S01]  /*3090*/  IMAD R230, R206.reuse, 0x7, RZ ;  /* 0x00000007cee67824 */ /* 0x040fe200078e02ff */
[----:B------:R2:W-:Y:S01]  /*30a0*/  STL [R1+0x888], R15 ;  /* 0x0008880f01007387 */ /* 0x0005e20000100800 */
[----:B------:R-:W-:Y:S01]  /*30b0*/  IMAD R226, R206, 0x6, RZ ;  /* 0x00000006cee27824 */ /* 0x000fe200078e02ff */
[-C--:B0-----:R-:W-:Y:S01]  /*30c0*/  LEA R9, P0, R20, R12.reuse, 0x1 ;  /* 0x0000000c14097211 */ /* 0x081fe200078008ff */
[C---:B------:R-:W-:Y:S02]  /*30d0*/  IMAD R222, R206.reuse, 0x5, RZ ;  /* 0x00000005cede7824 */ /* 0x040fe400078e02ff */
[----:B------:R-:W-:Y:S01]  /*30e0*/  IMAD.SHL.U32 R218, R206, 0x4, RZ ;  /* 0x00000004ceda7824 */ /* 0x000fe200078e00ff */
[-C--:B-1----:R-:W-:Y:S01]  /*30f0*/  LEA R17, P6, R22, R12.reuse, 0x1 ;  /* 0x0000000c16117211 */ /* 0x082fe200078c08ff */
[----:B------:R0:W-:Y:S01]  /*3100*/  STL [R1+0x880], R9 ;  /* 0x0008800901007387 */ /* 0x0001e20000100800 */
[----:B------:R-:W-:Y:S01]  /*3110*/  IMAD R214, R206, 0x3, RZ ;  /* 0x00000003ced67824 */ /* 0x000fe200078e02ff */
[----:B--2---:R-:W-:-:S02]  /*3120*/  LEA R15, P5, R24, R12, 0x1 ;  /* 0x0000000c180f7211 */ /* 0x004fc400078a08ff */
[----:B------:R1:W-:Y:S01]  /*3130*/  STL [R1+0x874], R17 ;  /* 0x0008741101007387 */ /* 0x0003e20000100800 */
[----:B------:R-:W-:-:S03]  /*3140*/  IMAD.SHL.U32 R210, R206, 0x2, RZ ;  /* 0x00000002ced27824 */ /* 0x000fc600078e00ff */
[----:B------:R2:W-:Y:S01]  /*3150*/  STL [R1+0x86c], R15 ;  /* 0x00086c0f01007387 */ /* 0x0005e20000100800 */
[----:B0-----:R-:W-:Y:S02]  /*3160*/  LEA.HI.X.SX32 R9, R0, R13, 0x1, P4 ;  /* 0x0000000d00097211 */ /* 0x001fe400020f0eff */
[----:B------:R-:W-:Y:S01]  /*3170*/  LEA R0, P4, R26, R12, 0x1 ;  /* 0x0000000c1a007211 */ /* 0x000fe200078808ff */
[C---:B-1----:R-:W-:Y:S02]  /*3180*/  IMAD R17, R206.reuse, 0x19, RZ ;  /* 0x00000019ce117824 */ /* 0x042fe400078e02ff */
[----:B------:R0:W-:Y:S01]  /*3190*/  STL [R1+0x89c], R9 ;  /* 0x00089c0901007387 */ /* 0x0001e20000100800 */
[----:B--2---:R-:W-:-:S03]  /*31a0*/  IMAD R15, R206, 0x1b, RZ ;  /* 0x0000001bce0f7824 */ /* 0x004fc600078e02ff */
[----:B------:R1:W-:Y:S04]  /*31b0*/  STL [R1+0x864], R0 ;  /* 0x0008640001007387 */ /* 0x0003e80000100800 */
[----:B------:R2:W-:Y:S01]  /*31c0*/  STL [R1+0x894], R14 ;  /* 0x0008940e01007387 */ /* 0x0005e20000100800 */
[----:B0-----:R-:W-:Y:S02]  /*31d0*/  LEA R9, P3, R28, R12, 0x1 ;  /* 0x0000000c1c097211 */ /* 0x001fe400078608ff */
[----:B-1----:R-:W-:-:S03]  /*31e0*/  LEA.HI.X.SX32 R0, R16, R13, 0x1, P2 ;  /* 0x0000000d10007211 */ /* 0x002fc600010f0eff */
[----:B------:R0:W-:Y:S01]  /*31f0*/  STL [R1+0x7e4], R9 ;  /* 0x0007e40901007387 */ /* 0x0001e20000100800 */
[-C--:B------:R-:W-:Y:S01]  /*3200*/  LEA R161, P2, R30, R12.reuse, 0x1 ;  /* 0x0000000c1ea17211 */ /* 0x080fe200078408ff */
[----:B------:R-:W-:Y:S02]  /*3210*/  IMAD R16, R206, 0x1a, RZ ;  /* 0x0000001ace107824 */ /* 0x000fe400078e02ff */
[----:B------:R1:W-:Y:S01]  /*3220*/  STL [R1+0x88c], R0 ;  /* 0x00088c0001007387 */ /* 0x0003e20000100800 */
[-C--:B------:R-:W-:Y:S01]  /*3230*/  LEA.HI.X.SX32 R160, R30, R13.reuse, 0x1, P2 ;  /* 0x0000000d1ea07211 */ /* 0x080fe200010f0eff */
[----:B--2---:R-:W-:Y:S01]  /*3240*/  IMAD R14, R206, 0x1c, RZ ;  /* 0x0000001cce0e7824 */ /* 0x004fe200078e02ff */
[-C--:B------:R-:W-:Y:S02]  /*3250*/  LEA R175, P2, R44, R12.reuse, 0x1 ;  /* 0x0000000c2caf7211 */ /* 0x080fe400078408ff */
[----:B------:R-:W-:Y:S02]  /*3260*/  CS2R R30, SRZ ;  /* 0x00000000001e7805 */ /* 0x000fe4000001ff00 */
[----:B0-----:R-:W-:Y:S01]  /*3270*/  LEA.HI.X.SX32 R9, R18, R13, 0x1, P1 ;  /* 0x0000000d12097211 */ /* 0x001fe200008f0eff */
[----:B------:R-:W-:Y:S01]  /*3280*/  IMAD R18, R206, 0x18, RZ ;  /* 0x00000018ce127824 */ /* 0x000fe200078e02ff */
[----:B------:R-:W-:-:S02]  /*3290*/  LEA R163, P1, R32, R12, 0x1 ;  /* 0x0000000c20a37211 */ /* 0x000fc400078208ff */
[-C--:B-1----:R-:W-:Y:S01]  /*32a0*/  LEA.HI.X.SX32 R0, R20, R13.reuse, 0x1, P0 ;  /* 0x0000000d14007211 */ /* 0x082fe200000f0eff */
[----:B------:R0:W-:Y:S01]  /*32b0*/  STL [R1+0x884], R9 ;  /* 0x0008840901007387 */ /* 0x0001e20000100800 */
[-C--:B------:R-:W-:Y:S02]  /*32c0*/  LEA.HI.X.SX32 R162, R32, R13.reuse, 0x1, P1 ;  /* 0x0000000d20a27211 */ /* 0x080fe400008f0eff */
[----:B------:R-:W-:Y:S02]  /*32d0*/  CS2R R32, SRZ ;  /* 0x0000000000207805 */ /* 0x000fe4000001ff00 */
[-C--:B------:R-:W-:Y:S01]  /*32e0*/  LEA R165, P0, R34, R12.reuse, 0x1 ;  /* 0x0000000c22a57211 */ /* 0x080fe200078008ff */
[----:B------:R1:W-:Y:S01]  /*32f0*/  STL [R1+0x87c], R0 ;  /* 0x00087c0001007387 */ /* 0x0003e20000100800 */
[----:B------:R-:W-:Y:S02]  /*3300*/  LEA R177, P1, R46, R12, 0x1 ;  /* 0x0000000c2eb17211 */ /* 0x000fe400078208ff */
[----:B------:R-:W-:-:S02]  /*3310*/  LEA.HI.X.SX32 R164, R34, R13, 0x1, P0 ;  /* 0x0000000d22a47211 */ /* 0x000fc400000f0eff */
[----:B------:R-:W-:Y:S02]  /*3320*/  CS2R R34, SRZ ;  /* 0x0000000000227805 */ /* 0x000fe4000001ff00 */
[-C--:B------:R-:W-:Y:S02]  /*3330*/  LEA.HI.X.SX32 R174, R44, R13.reuse, 0x1, P2 ;  /* 0x0000000d2cae7211 */ /* 0x080fe400010f0eff */
[----:B------:R-:W-:Y:S02]  /*3340*/  CS2R R44, SRZ ;  /* 0x00000000002c7805 */ /* 0x000fe4000001ff00 */
[-C--:B0-----:R-:W-:Y:S01]  /*3350*/  LEA.HI.X.SX32 R9, R22, R13.reuse, 0x1, P6 ;  /* 0x0000000d16097211 */ /* 0x081fe200030f0eff */
[----:B------:R-:W-:Y:S01]  /*3360*/  IMAD.WIDE R22, R11, 0x2, RZ ;  /* 0x000000020b167825 */ /* 0x000fe200078e02ff */
[-C--:B------:R-:W-:Y:S02]  /*3370*/  LEA R167, P6, R36, R12.reuse, 0x1 ;  /* 0x0000000c24a77211 */ /* 0x080fe400078c08ff */
[-C--:B-1----:R-:W-:Y:S01]  /*3380*/  LEA.HI.X.SX32 R0, R24, R13.reuse, 0x1, P5 ;  /* 0x0000000d18007211 */ /* 0x082fe200028f0eff */
[----:B------:R0:W-:Y:S01]  /*3390*/  STL [R1+0x870], R9 ;  /* 0x0008700901007387 */ /* 0x0001e20000100800 */
[----:B------:R-:W-:Y:S01]  /*33a0*/  LEA R169, P5, R38, R12, 0x1 ;  /* 0x0000000c26a97211 */ /* 0x000fe200078a08ff */
[--C-:B------:R-:W-:Y:S01]  /*33b0*/  IMAD.WIDE R248, R246, 0x2, R22.reuse ;  /* 0x00000002f6f87825 */ /* 0x100fe200078e0216 */
[-C--:B------:R-:W-:Y:S01]  /*33c0*/  LEA.HI.X.SX32 R166, R36, R13.reuse, 0x1, P6 ;  /* 0x0000000d24a67211 */ /* 0x080fe200030f0eff */
[----:B------:R1:W-:Y:S01]  /*33d0*/  STL [R1+0x868], R0 ;  /* 0x0008680001007387 */ /* 0x0003e20000100800 */
[-C--:B------:R-:W-:Y:S01]  /*33e0*/  LEA.HI.X.SX32 R168, R38, R13.reuse, 0x1, P5 ;  /* 0x0000000d26a87211 */ /* 0x080fe200028f0eff */
[----:B------:R-:W-:Y:S01]  /*33f0*/  IMAD.WIDE R240, R238, 0x2, R22 ;  /* 0x00000002eef07825 */ /* 0x000fe200078e0216 */
[----:B------:R-:W-:-:S02]  /*3400*/  LEA.HI.X.SX32 R176, R46, R13, 0x1, P1 ;  /* 0x0000000d2eb07211 */ /* 0x000fc400008f0eff */
[----:B------:R-:W-:Y:S02]  /*3410*/  CS2R R24, SRZ ;  /* 0x0000000000187805 */ /* 0x000fe4000001ff00 */
[-C--:B------:R-:W-:Y:S01]  /*3420*/  LEA R179, P0, R48, R12.reuse, 0x1 ;  /* 0x0000000c30b37211 */ /* 0x080fe200078008ff */
[--C-:B------:R-:W-:Y:S01]  /*3430*/  IMAD.WIDE R236, R234, 0x2, R22.reuse ;  /* 0x00000002eaec7825 */ /* 0x100fe200078e0216 */
[-C--:B0-----:R-:W-:Y:S02]  /*3440*/  LEA.HI.X.SX32 R9, R26, R13.reuse, 0x1, P4 ;  /* 0x0000000d1a097211 */ /* 0x081fe400020f0eff */
[----:B------:R-:W-:Y:S02]  /*3450*/  CS2R R26, SRZ ;  /* 0x00000000001a7805 */ /* 0x000fe4000001ff00 */
[-C--:B------:R-:W-:Y:S01]  /*3460*/  LEA R171, P4, R40, R12.reuse, 0x1 ;  /* 0x0000000c28ab7211 */ /* 0x080fe200078808ff */
[--C-:B------:R-:W-:Y:S01]  /*3470*/  IMAD.WIDE R232, R230, 0x2, R22.reuse ;  /* 0x00000002e6e87825 */ /* 0x100fe200078e0216 */
[-C--:B-1----:R-:W-:Y:S01]  /*3480*/  LEA.HI.X.SX32 R0, R28, R13.reuse, 0x1, P3 ;  /* 0x0000000d1c007211 */ /* 0x082fe200018f0eff */
[----:B------:R0:W-:Y:S01]  /*3490*/  STL [R1+0x860], R9 ;  /* 0x0008600901007387 */ /* 0x0001e20000100800 */
[-C--:B------:R-:W-:Y:S01]  /*34a0*/  LEA R173, P3, R42, R12.reuse, 0x1 ;  /* 0x0000000c2aad7211 */ /* 0x080fe200078608ff */
[--C-:B------:R-:W-:Y:S01]  /*34b0*/  IMAD.WIDE R228, R226, 0x2, R22.reuse ;  /* 0x00000002e2e47825 */ /* 0x100fe200078e0216 */
[-C--:B------:R-:W-:Y:S01]  /*34c0*/  LEA.HI.X.SX32 R170, R40, R13.reuse, 0x1, P4 ;  /* 0x0000000d28aa7211 */ /* 0x080fe200020f0eff */
[----:B------:R1:W-:Y:S01]  /*34d0*/  STL [R1+0x754], R0 ;  /* 0x0007540001007387 */ /* 0x0003e20000100800 */
[----:B------:R-:W-:Y:S01]  /*34e0*/  LEA.HI.X.SX32 R172, R42, R13, 0x1, P3 ;  /* 0x0000000d2aac7211 */ /* 0x000fe200018f0eff */
[--C-:B------:R-:W-:Y:S01]  /*34f0*/  IMAD.WIDE R224, R222, 0x2, R22.reuse ;  /* 0x00000002dee07825 */ /* 0x100fe200078e0216 */
[-C--:B------:R-:W-:Y:S01]  /*3500*/  LEA R181, P6, R50, R12.reuse, 0x1 ;  /* 0x0000000c32b57211 */ /* 0x080fe200078c08ff */
[----:B------:R-:W-:Y:S01]  /*3510*/  STL [R1+0x400], RZ ;  /* 0x000400ff01007387 */ /* 0x000fe20000100800 */
[-C--:B------:R-:W-:Y:S01]  /*3520*/  LEA R183, P5, R52, R12.reuse, 0x1 ;  /* 0x0000000c34b77211 */ /* 0x080fe200078a08ff */
[--C-:B------:R-:W-:Y:S01]  /*3530*/  IMAD.WIDE R220, R218, 0x2, R22.reuse ;  /* 0x00000002dadc7825 */ /* 0x100fe200078e0216 */
[-C--:B------:R-:W-:Y:S01]  /*3540*/  LEA R185, P4, R54, R12.reuse, 0x1 ;  /* 0x0000000c36b97211 */ /* 0x080fe200078808ff */
[----:B------:R-:W-:Y:S01]  /*3550*/  STL [R1+0x404], RZ ;  /* 0x000404ff01007387 */ /* 0x000fe20000100800 */
[-C--:B------:R-:W-:Y:S01]  /*3560*/  LEA R187, P3, R56, R12.reuse, 0x1 ;  /* 0x0000000c38bb7211 */ /* 0x080fe200078608ff */
[----:B------:R-:W-:Y:S01]  /*3570*/  IMAD.WIDE R216, R214, 0x2, R22 ;  /* 0x00000002d6d87825 */ /* 0x000fe200078e0216 */
[-C--:B------:R-:W-:Y:S01]  /*3580*/  LEA R189, P2, R58, R12.reuse, 0x1 ;  /* 0x0000000c3abd7211 */ /* 0x080fe200078408ff */
[----:B------:R-:W-:Y:S01]  /*3590*/  STL [R1+0x408], RZ ;  /* 0x000408ff01007387 */ /* 0x000fe20000100800 */
[----:B------:R-:W-:-:S02]  /*35a0*/  LEA R191, P1, R60, R12, 0x1 ;  /* 0x0000000c3cbf7211 */ /* 0x000fc400078208ff */
[----:B------:R-:W-:Y:S02]  /*35b0*/  CS2R R28, SRZ ;  /* 0x00000000001c7805 */ /* 0x000fe4000001ff00 */
[-C--:B------:R-:W-:Y:S01]  /*35c0*/  LEA.HI.X.SX32 R178, R48, R13.reuse, 0x1, P0 ;  /* 0x0000000d30b27211 */ /* 0x080fe200000f0eff */
[----:B------:R-:W-:Y:S01]  /*35d0*/  STL [R1+0x40c], RZ ;  /* 0x00040cff01007387 */ /* 0x000fe20000100800 */
[-C--:B------:R-:W-:Y:S02]  /*35e0*/  LEA.HI.X.SX32 R180, R50, R13.reuse, 0x1, P6 ;  /* 0x0000000d32b47211 */ /* 0x080fe400030f0eff */
[----:B------:R-:W-:Y:S02]  /*35f0*/  CS2R R36, SRZ ;  /* 0x0000000000247805 */ /* 0x000fe4000001ff00 */
[-C--:B------:R-:W-:Y:S01]  /*3600*/  LEA.HI.X.SX32 R182, R52, R13.reuse, 0x1, P5 ;  /* 0x0000000d34b67211 */ /* 0x080fe200028f0eff */
[----:B------:R-:W-:Y:S01]  /*3610*/  STL [R1+0x410], RZ ;  /* 0x000410ff01007387 */ /* 0x000fe20000100800 */
[----:B------:R-:W-:-:S02]  /*3620*/  LEA.HI.X.SX32 R184, R54, R13, 0x1, P4 ;  /* 0x0000000d36b87211 */ /* 0x000fc400020f0eff */
[----:B------:R-:W-:Y:S02]  /*3630*/  CS2R R38, SRZ ;  /* 0x0000000000267805 */ /* 0x000fe4000001ff00 */
[-C--:B------:R-:W-:Y:S01]  /*3640*/  LEA.HI.X.SX32 R186, R56, R13.reuse, 0x1, P3 ;  /* 0x0000000d38ba7211 */ /* 0x080fe200018f0eff */
[----:B------:R-:W-:Y:S01]  /*3650*/  STL [R1+0x414], RZ ;  /* 0x000414ff01007387 */ /* 0x000fe20000100800 */
[-C--:B------:R-:W-:Y:S02]  /*3660*/  LEA.HI.X.SX32 R188, R58, R13.reuse, 0x1, P2 ;  /* 0x0000000d3abc7211 */ /* 0x080fe400010f0eff */
[----:B------:R-:W-:Y:S02]  /*3670*/  CS2R R40, SRZ ;  /* 0x0000000000287805 */ /* 0x000fe4000001ff00 */
[----:B------:R-:W-:Y:S01]  /*3680*/  LEA.HI.X.SX32 R190, R60, R13, 0x1, P1 ;  /* 0x0000000d3cbe7211 */ /* 0x000fe200008f0eff */
[----:B------:R-:W-:Y:S01]  /*3690*/  STL [R1+0x418], RZ ;  /* 0x000418ff01007387 */ /* 0x000fe20000100800 */
[----:B------:R-:W-:-:S02]  /*36a0*/  LEA R193, P0, R62, R12, 0x1 ;  /* 0x0000000c3ec17211 */ /* 0x000fc400078008ff */
[----:B------:R-:W-:Y:S02]  /*36b0*/  CS2R R42, SRZ ;  /* 0x00000000002a7805 */ /* 0x000fe4000001ff00 */
[-C--:B------:R-:W-:Y:S01]  /*36c0*/  LEA R195, P6, R64, R12.reuse, 0x1 ;  /* 0x0000000c40c37211 */ /* 0x080fe200078c08ff */
[----:B------:R-:W-:Y:S01]  /*36d0*/  STL [R1+0x41c], RZ ;  /* 0x00041cff01007387 */ /* 0x000fe20000100800 */
[-C--:B------:R-:W-:Y:S02]  /*36e0*/  LEA R197, P5, R66, R12.reuse, 0x1 ;  /* 0x0000000c42c57211 */ /* 0x080fe400078a08ff */
[----:B------:R-:W-:Y:S02]  /*36f0*/  CS2R R46, SRZ ;  /* 0x00000000002e7805 */ /* 0x000fe4000001ff00 */
[-C--:B------:R-:W-:Y:S01]  /*3700*/  LEA R199, P4, R68, R12.reuse, 0x1 ;  /* 0x0000000c44c77211 */ /* 0x080fe200078808ff */
[----:B------:R-:W-:Y:S01]  /*3710*/  STL [R1+0x420], RZ ;  /* 0x000420ff01007387 */ /* 0x000fe20000100800 */
[----:B------:R-:W-:-:S02]  /*3720*/  LEA R201, P3, R70, R12, 0x1 ;  /* 0x0000000c46c97211 */ /* 0x000fc400078608ff */
[----:B------:R-:W-:Y:S02]  /*3730*/  CS2R R48, SRZ ;  /* 0x0000000000307805 */ /* 0x000fe4000001ff00 */
[-C--:B------:R-:W-:Y:S01]  /*3740*/  LEA R203, P2, R72, R12.reuse, 0x1 ;  /* 0x0000000c48cb7211 */ /* 0x080fe200078408ff */
[----:B------:R-:W-:Y:S01]  /*3750*/  STL [R1+0x424], RZ ;  /* 0x000424ff01007387 */ /* 0x000fe20000100800 */
[----:B------:R-:W-:Y:S02]  /*3760*/  LEA R205, P1, R3, R12, 0x1 ;  /* 0x0000000c03cd7211 */ /* 0x000fe400078208ff */
[----:B------:R-:W-:Y:S01]  /*3770*/  CS2R R50, SRZ ;  /* 0x0000000000327805 */ /* 0x000fe2000001ff00 */
[----:B------:R-:W2:Y:S01]  /*3780*/  LDC R12, c[0x0][0x23c] ;  /* 0x00008f00ff0c7b82 */ /* 0x000ea20000000800 */
[----:B------:R-:W-:Y:S01]  /*3790*/  STL [R1+0x428], RZ ;  /* 0x000428ff01007387 */ /* 0x000fe20000100800 */
[----:B0-----:R-:W-:Y:S01]  /*37a0*/  LOP3.LUT R9, R244, 0x1f, RZ, 0xc0, !PT ;  /* 0x0000001ff4097812 */ /* 0x001fe200078ec0ff */
[--C-:B------:R-:W-:Y:S01]  /*37b0*/  IMAD.WIDE R244, R242, 0x2, R22.reuse ;  /* 0x00000002f2f47825 */ /* 0x100fe200078e0216 */
[C---:B------:R-:W-:Y:S01]  /*37c0*/  LOP3.LUT R20, R5.reuse, 0x10, RZ, 0x3c, !PT ;  /* 0x0000001005147812 */ /* 0x040fe200078e3cff */
[----:B------:R-:W-:Y:S01]  /*37d0*/  STL [R1+0x42c], RZ ;  /* 0x00042cff01007387 */ /* 0x000fe20000100800 */
[----:B------:R-:W-:Y:S01]  /*37e0*/  LOP3.LUT R20, R5, 0x30, RZ, 0x3c, !PT ;  /* 0x0000003005147812 */ /* 0x000fe200078e3cff */
[----:B------:R-:W-:Y:S01]  /*37f0*/  IMAD.WIDE R20, R10, 0x2, RZ ;  /* 0x000000020a147825 */ /* 0x000fe200078e02ff */
[-C--:B------:R-:W-:Y:S01]  /*3800*/  LEA.HI.X.SX32 R204, R3, R13.reuse, 0x1, P1 ;  /* 0x0000000d03cc7211 */ /* 0x080fe200008f0eff */
[----:B------:R-:W-:Y:S01]  /*3810*/  STL [R1+0x430], RZ ;  /* 0x000430ff01007387 */ /* 0x000fe20000100800 */
[-C--:B------:R-:W-:Y:S01]  /*3820*/  LEA.HI.X.SX32 R192, R62, R13.reuse, 0x1, P0 ;  /* 0x0000000d3ec07211 */ /* 0x080fe200000f0eff */
[----:B------:R-:W-:Y:S01]  /*3830*/  IMAD R3, R206, 0x1f, RZ ;  /* 0x0000001fce037824 */ /* 0x000fe200078e02ff */
[-C--:B------:R-:W-:Y:S01]  /*3840*/  LEA.HI.X.SX32 R194, R64, R13.reuse, 0x1, P6 ;  /* 0x0000000d40c27211 */ /* 0x080fe200030f0eff */
[----:B------:R-:W-:Y:S01]  /*3850*/  STL [R1+0x434], RZ ;  /* 0x000434ff01007387 */ /* 0x000fe20000100800 */
[-C--:B------:R-:W-:Y:S01]  /*3860*/  LEA.HI.X.SX32 R196, R66, R13.reuse, 0x1, P5 ;  /* 0x0000000d42c47211 */ /* 0x080fe200028f0eff */
[----:B------:R-:W-:Y:S01]  /*3870*/  IMAD.WIDE R212, R3, 0x2, R22 ;  /* 0x0000000203d47825 */ /* 0x000fe200078e0216 */
[-C--:B------:R-:W-:Y:S01]  /*3880*/  LEA.HI.X.SX32 R198, R68, R13.reuse, 0x1, P4 ;  /* 0x0000000d44c67211 */ /* 0x080fe200020f0eff */
[----:B------:R-:W-:Y:S01]  /*3890*/  STL [R1+0x438], RZ ;  /* 0x000438ff01007387 */ /* 0x000fe20000100800 */
[----:B------:R-:W-:-:S02]  /*38a0*/  LEA.HI.X.SX32 R200, R70, R13, 0x1, P3 ;  /* 0x0000000d46c87211 */ /* 0x000fc400018f0eff */
[----:B------:R-:W-:Y:S02]  /*38b0*/  CS2R R52, SRZ ;  /* 0x0000000000347805 */ /* 0x000fe4000001ff00 */
[----:B------:R-:W-:Y:S01]  /*38c0*/  LEA.HI.X.SX32 R202, R72, R13, 0x1, P2 ;  /* 0x0000000d48ca7211 */ /* 0x000fe200010f0eff */
[----:B------:R-:W-:Y:S01]  /*38d0*/  STL [R1+0x43c], RZ ;  /* 0x00043cff01007387 */ /* 0x000fe20000100800 */
[----:B------:R-:W-:Y:S02]  /*38e0*/  LOP3.LUT R11, R5, 0x50, RZ, 0x3c, !PT ;  /* 0x00000050050b7812 */ /* 0x000fe400078e3cff */
[----:B------:R-:W-:Y:S01]  /*38f0*/  CS2R R54, SRZ ;  /* 0x0000000000367805 */ /* 0x000fe2000001ff00 */
[----:B--2---:R-:W-:Y:S01]  /*3900*/  IMAD R13, R9, R12, RZ ;  /* 0x0000000c090d7224 */ /* 0x004fe200078e02ff */
[----:B------:R-:W-:Y:S01]  /*3910*/  STL [R1+0x440], RZ ;  /* 0x000440ff01007387 */ /* 0x000fe20000100800 */
[----:B------:R-:W-:Y:S01]  /*3920*/  IMAD R12, R206, 0x1e, RZ ;  /* 0x0000001ece0c7824 */ /* 0x000fe200078e02ff */
[----:B------:R-:W-:Y:S01]  /*3930*/  LOP3.LUT R10, R5, 0x60, RZ, 0x3c, !PT ;  /* 0x00000060050a7812 */ /* 0x000fe200078e3cff */
[----:B------:R-:W-:Y:S01]  /*3940*/  IMAD.WIDE R10, R3, 0x2, R20 ;  /* 0x00000002030a7825 */ /* 0x000fe200078e0214 */
[----:B------:R-:W-:Y:S01]  /*3950*/  STL [R1+0x444], RZ ;  /* 0x000444ff01007387 */ /* 0x000fe20000100800 */
[----:B------:R-:W-:-:S02]  /*3960*/  CS2R R56, SRZ ;  /* 0x0000000000387805 */ /* 0x000fc4000001ff00 */
[----:B------:R-:W-:Y:S01]  /*3970*/  CS2R R58, SRZ ;  /* 0x00000000003a7805 */ /* 0x000fe2000001ff00 */
[----:B------:R-:W-:Y:S01]  /*3980*/  IMAD R13, R206, 0x1d, RZ ;  /* 0x0000001dce0d7824 */ /* 0x000fe200078e02ff */
[----:B------:R-:W-:Y:S01]  /*3990*/  STL [R1+0x448], RZ ;  /* 0x000448ff01007387 */ /* 0x000fe20000100800 */
[----:B------:R-:W-:Y:S02]  /*39a0*/  CS2R R60, SRZ ;  /* 0x00000000003c7805 */ /* 0x000fe4000001ff00 */
[----:B------:R-:W-:Y:S02]  /*39b0*/  CS2R R62, SRZ ;  /* 0x00000000003e7805 */ /* 0x000fe4000001ff00 */
[----:B------:R-:W-:Y:S01]  /*39c0*/  CS2R R64, SRZ ;  /* 0x0000000000407805 */ /* 0x000fe2000001ff00 */
[----:B------:R-:W-:Y:S01]  /*39d0*/  STL [R1+0x44c], RZ ;  /* 0x00044cff01007387 */ /* 0x000fe20000100800 */
[----:B------:R-:W-:Y:S02]  /*39e0*/  CS2R R66, SRZ ;  /* 0x0000000000427805 */ /* 0x000fe4000001ff00 */
[----:B------:R-:W-:-:S02]  /*39f0*/  CS2R R68, SRZ ;  /* 0x0000000000447805 */ /* 0x000fc4000001ff00 */
[----:B------:R-:W-:Y:S01]  /*3a00*/  CS2R R70, SRZ ;  /* 0x0000000000467805 */ /* 0x000fe2000001ff00 */
[----:B------:R-:W-:Y:S01]  /*3a10*/  STL [R1+0x450], RZ ;  /* 0x000450ff01007387 */ /* 0x000fe20000100800 */
[----:B------:R-:W-:Y:S01]  /*3a20*/  CS2R R72, SRZ ;  /* 0x0000000000487805 */ /* 0x000fe2000001ff00 */
[----:B-1----:R-:W-:Y:S01]  /*3a30*/  IMAD.U32 R0, RZ, RZ, UR5 ;  /* 0x00000005ff007e24 */ /* 0x002fe2000f8e00ff */
[----:B------:R-:W-:Y:S01]  /*3a40*/  UMOV UR5, URZ ;  /* 0x0000003f00057c82 */ /* 0x000fe20008000000 */
[----:B------:R-:W-:Y:S01]  /*3a50*/  STL [R1+0x454], RZ ;  /* 0x000454ff01007387 */ /* 0x000fe20000100800 */
[--C-:B------:R-:W-:Y:S01]  /*3a60*/  IMAD.WIDE R246, R246, 0x2, R20.reuse ;  /* 0x00000002f6f67825 */ /* 0x100fe200078e0214 */
[----:B------:R-:W-:Y:S02]  /*3a70*/  UIADD3.64 UR6, UR4, -UR6, URZ ;  /* 0x8000000604067297 */ /* 0x000fe4000fffe03f */
[----:B------:R-:W-:Y:S01]  /*3a80*/  STL [R1+0x458], RZ ;  /* 0x000458ff01007387 */ /* 0x000fe20000100800 */
[----:B------:R-:W-:-:S03]  /*3a90*/  IMAD.WIDE R242, R242, 0x2, R20 ;  /* 0x00000002f2f27825 */ /* 0x000fc600078e0214 */
        /* <DEDUP_REMOVED lines=14> */
[----:B------:R-:W-:Y:S04]  /*3b80*/  STL [R1+0x478], RZ ;  /* 0x000478ff01007387 */ /* 0x000fe80000100800 */
        /* <DEDUP_REMOVED lines=225> */
[----:B------:R-:W-:Y:S04]  /*49a0*/  STL [R1], RZ ;  /* 0x000000ff01007387 */ /* 0x000fe80000100800 */
        /* <DEDUP_REMOVED lines=127> */
[----:B------:R0:W-:Y:S04]  /*51a0*/  STL [R1+0x858], R2 ;  /* 0x0008580201007387 */ /* 0x0001e80000100800 */
[----:B------:R1:W-:Y:S04]  /*51b0*/  STL.64 [R1+0x730], R212 ;  /* 0x000730d401007387 */ /* 0x0003e80000100a00 */
[----:B------:R2:W-:Y:S01]  /*51c0*/  STL.64 [R1+0x728], R10 ;  /* 0x0007280a01007387 */ /* 0x0005e20000100a00 */
[----:B0-----:R-:W-:-:S02]  /*51d0*/  LOP3.LUT R2, R5, 0x20, RZ, 0x3c, !PT ;  /* 0x0000002005027812 */ /* 0x001fc400078e3cff */
[C---:B------:R-:W-:Y:S02]  /*51e0*/  LOP3.LUT R2, R5.reuse, 0x40, RZ, 0x3c, !PT ;  /* 0x0000004005027812 */ /* 0x040fe400078e3cff */
[----:B------:R-:W-:Y:S01]  /*51f0*/  LOP3.LUT R2, R5, 0x70, RZ, 0x3c, !PT ;  /* 0x0000007005027812 */ /* 0x000fe200078e3cff */
[----:B------:R-:W-:-:S04]  /*5200*/  IMAD.WIDE R2, R12, 0x2, R22 ;  /* 0x000000020c027825 */ /* 0x000fc800078e0216 */
[----:B-1----:R-:W-:Y:S01]  /*5210*/  IMAD.WIDE R212, R12, 0x2, R20 ;  /* 0x000000020cd47825 */ /* 0x002fe200078e0214 */
[----:B------:R0:W-:Y:S03]  /*5220*/  STL.64 [R1+0x720], R2 ;  /* 0x0007200201007387 */ /* 0x0001e60000100a00 */
[C---:B--2---:R-:W-:Y:S01]  /*5230*/  IMAD.WIDE R10, R13.reuse, 0x2, R22 ;  /* 0x000000020d0a7825 */ /* 0x044fe200078e0216 */
[----:B------:R-:W-:Y:S04]  /*5240*/  STL.64 [R1+0x718], R212 ;  /* 0x000718d401007387 */ /* 0x000fe80000100a00 */
[----:B------:R1:W-:Y:S01]  /*5250*/  STL.64 [R1+0x710], R10 ;  /* 0x0007100a01007387 */ /* 0x0003e20000100a00 */
[----:B0-----:R-:W-:-:S04]  /*5260*/  IMAD.WIDE R2, R13, 0x2, R20 ;  /* 0x000000020d027825 */ /* 0x001fc800078e0214 */
[C---:B------:R-:W-:Y:S01]  /*5270*/  IMAD.WIDE R12, R14.reuse, 0x2, R22 ;  /* 0x000000020e0c7825 */ /* 0x040fe200078e0216 */
[----:B------:R0:W-:Y:S03]  /*5280*/  STL.64 [R1+0x708], R2 ;  /* 0x0007080201007387 */ /* 0x0001e60000100a00 */
[----:B-1----:R-:W-:Y:S01]  /*5290*/  IMAD.WIDE R10, R14, 0x2, R20 ;  /* 0x000000020e0a7825 */ /* 0x002fe200078e0214 */
[----:B------:R1:W-:Y:S03]  /*52a0*/  STL.64 [R1+0x700], R12 ;  /* 0x0007000c01007387 */ /* 0x0003e60000100a00 */
[C---:B------:R-:W-:Y:S01]  /*52b0*/  IMAD.WIDE R212, R210.reuse, 0x2, R22 ;  /* 0x00000002d2d47825 */ /* 0x040fe200078e0216 */
[----:B------:R2:W-:Y:S03]  /*52c0*/  STL.64 [R1+0x6f8], R10 ;  /* 0x0006f80a01007387 */ /* 0x0005e60000100a00 */
[----:B------:R-:W-:-:S04]  /*52d0*/  IMAD.WIDE R210, R210, 0x2, R20 ;  /* 0x00000002d2d27825 */ /* 0x000fc800078e0214 */
[----:B0-----:R-:W-:-:S04]  /*52e0*/  IMAD.WIDE R2, R15, 0x2, R22 ;  /* 0x000000020f027825 */ /* 0x001fc800078e0216 */
[----:B-1----:R-:W-:Y:S01]  /*52f0*/  IMAD.WIDE R12, R15, 0x2, R20 ;  /* 0x000000020f0c7825 */ /* 0x002fe200078e0214 */
[----:B------:R0:W-:Y:S03]  /*5300*/  STL.64 [R1+0x6f0], R2 ;  /* 0x0006f00201007387 */ /* 0x0001e60000100a00 */
[C---:B--2---:R-:W-:Y:S01]  /*5310*/  IMAD.WIDE R10, R16.reuse, 0x2, R22 ;  /* 0x00000002100a7825 */ /* 0x044fe200078e0216 */
[----:B------:R1:W-:Y:S04]  /*5320*/  STL.64 [R1+0x6e8], R12 ;  /* 0x0006e80c01007387 */ /* 0x0003e80000100a00 */
[----:B------:R2:W-:Y:S01]  /*5330*/  STL.64 [R1+0x6e0], R10 ;  /* 0x0006e00a01007387 */ /* 0x0005e20000100a00 */
[----:B0-----:R-:W-:-:S04]  /*5340*/  IMAD.WIDE R2, R16, 0x2, R20 ;  /* 0x0000000210027825 */ /* 0x001fc800078e0214 */
[C---:B-1----:R-:W-:Y:S01]  /*5350*/  IMAD.WIDE R12, R17.reuse, 0x2, R22 ;  /* 0x00000002110c7825 */ /* 0x042fe200078e0216 */
[----:B------:R0:W-:Y:S03]  /*5360*/  STL.64 [R1+0x6d8], R2 ;  /* 0x0006d80201007387 */ /* 0x0001e60000100a00 */
[----:B--2---:R-:W-:Y:S01]  /*5370*/  IMAD.WIDE R10, R17, 0x2, R20 ;  /* 0x00000002110a7825 */ /* 0x004fe200078e0214 */
[----:B------:R1:W-:Y:S04]  /*5380*/  STL.64 [R1+0x6d0], R12 ;  /* 0x0006d00c01007387 */ /* 0x0003e80000100a00 */
[----:B------:R2:W-:Y:S01]  /*5390*/  STL.64 [R1+0x6c8], R10 ;  /* 0x0006c80a01007387 */ /* 0x0005e20000100a00 */
        /* <DEDUP_REMOVED lines=46> */
[----:B------:R-:W-:Y:S03]  /*5680*/  STL.64 [R1+0x610], R12 ;  /* 0x0006100c01007387 */ /* 0x000fe60000100a00 */
[C---:B------:R-:W-:Y:S01]  /*5690*/  IMAD.WIDE R208, R206.reuse, 0x2, R22 ;  /* 0x00000002ced07825 */ /* 0x040fe200078e0216 */
[----:B------:R-:W-:Y:S03]  /*56a0*/  STL.64 [R1+0x608], R10 ;  /* 0x0006080a01007387 */ /* 0x000fe60000100a00 */
[----:B------:R-:W-:-:S04]  /*56b0*/  IMAD.WIDE R206, R206, 0x2, R20 ;  /* 0x00000002cece7825 */ /* 0x000fc800078e0214 */
[----:B0-----:R-:W-:-:S04]  /*56c0*/  IMAD.WIDE R2, R250, 0x2, R22 ;  /* 0x00000002fa027825 */ /* 0x001fc800078e0216 */
[----:B------:R-:W-:Y:S01]  /*56d0*/  IMAD.WIDE R250, R250, 0x2, R20 ;  /* 0x00000002fafa7825 */ /* 0x000fe200078e0214 */
[----:B------:R0:W-:Y:S03]  /*56e0*/  STL.64 [R1+0x600], R2 ;  /* 0x0006000201007387 */ /* 0x0001e60000100a00 */
[----:B0-----:R-:W-:Y:S01]  /*56f0*/  IMAD.U32 R2, RZ, RZ, UR10 ;  /* 0x0000000aff027e24 */ /* 0x001fe2000f8e00ff */
[----:B------:R-:W-:Y:S01]  /*5700*/  UMOV UR10, UR4 ;  /* 0x00000004000a7c82 */ /* 0x000fe20008000000 */
[----:B------:R-:W-:Y:S01]  /*5710*/  IMAD.U32 R3, RZ, RZ, UR11 ;  /* 0x0000000bff037e24 */ /* 0x000fe2000f8e00ff */
[----:B------:R-:W-:-:S06]  /*5720*/  UMOV UR11, 0x80000020 ;  /* 0x80000020000b7882 */ /* 0x000fcc0000000000 */
.L_x_1:
[----:B------:R-:W-:Y:S04]  /*5730*/  STL.64 [R1+0xac0], R150 ;  /* 0x000ac09601007387 */ /* 0x000fe80000100a00 */
        /* <DEDUP_REMOVED lines=8> */
[----:B------:R0:W-:Y:S04]  /*57c0*/  STL.64 [R1+0xa78], R132 ;  /* 0x000a788401007387 */ /* 0x0001e80000100a00 */
[----:B0-----:R-:W2:Y:S04]  /*57d0*/  LDL.64 R132, [R1+0x628] ;  /* 0x0006280001847983 */ /* 0x001ea80000100a00 */
[----:B------:R0:W-:Y:S04]  /*57e0*/  STL.64 [R1+0xa70], R130 ;  /* 0x000a708201007387 */ /* 0x0001e80000100a00 */
[----:B0-----:R-:W3:Y:S04]  /*57f0*/  LDL.64 R130, [R1+0x620] ;  /* 0x0006200001827983 */ /* 0x001ee80000100a00 */
[----:B------:R0:W-:Y:S04]  /*5800*/  STL.64 [R1+0xa68], R128 ;  /* 0x000a688001007387 */ /* 0x0001e80000100a00 */
[----:B0-----:R-:W4:Y:S04]  /*5810*/  LDL.64 R128, [R1+0x618] ;  /* 0x0006180001807983 */ /* 0x001f280000100a00 */
[----:B------:R0:W-:Y:S04]  /*5820*/  STL.64 [R1+0xa60], R126 ;  /* 0x000a607e01007387 */ /* 0x0001e80000100a00 */
[----:B0-----:R-:W2:Y:S04]  /*5830*/  LDL.64 R126, [R1+0x610] ;  /* 0x00061000017e7983 */ /* 0x001ea80000100a00 */
[----:B------:R0:W-:Y:S04]  /*5840*/  STL.64 [R1+0xa58], R124 ;  /* 0x000a587c01007387 */ /* 0x0001e80000100a00 */
[----:B0-----:R-:W3:Y:S04]  /*5850*/  LDL.64 R124, [R1+0x608] ;  /* 0x00060800017c7983 */ /* 0x001ee80000100a00 */
[----:B------:R0:W-:Y:S04]  /*5860*/  STL.64 [R1+0xa50], R122 ;  /* 0x000a507a01007387 */ /* 0x0001e80000100a00 */
[----:B0-----:R-:W4:Y:S01]  /*5870*/  LDL.64 R122, [R1+0x600] ;  /* 0x00060000017a7983 */ /* 0x001f220000100a00 */
[----:B------:R-:W-:-:S02]  /*5880*/  ISETP.GT.AND P2, PT, R0, RZ, PT ;  /* 0x000000ff0000720c */ /* 0x000fc40003f44270 */
[-C--:B-----5:R-:W-:Y:S01]  /*5890*/  IADD3 R10, P1, R20, R2.reuse, RZ ;  /* 0x00000002140a7210 */ /* 0x0a0fe20007f3e0ff */
[----:B------:R-:W-:Y:S01]  /*58a0*/  STL.64 [R1+0xa48], R120 ;  /* 0x000a487801007387 */ /* 0x000fe20000100a00 */
[----:B------:R-:W-:Y:S02]  /*58b0*/  PRMT R154, RZ, 0x7610, R154 ;  /* 0x00007610ff9a7816 */ /* 0x000fe4000000009a */
[----:B------:R-:W-:Y:S01]  /*58c0*/  IADD3 R12, P0, R22, R2, RZ ;  /* 0x00000002160c7210 */ /* 0x000fe20007f1e0ff */
[----:B------:R-:W-:Y:S01]  /*58d0*/  STL.64 [R1+0xa40], R118 ;  /* 0x000a407601007387 */ /* 0x000fe20000100a00 */
[----:B------:R-:W-:Y:S01]  /*58e0*/  IMAD.X R11, R21, 0x1, R3, P1 ;  /* 0x00000001150b7824 */ /* 0x000fe200008e0603 */
[----:B------:R-:W-:Y:S02]  /*58f0*/  ISETP.GT.AND P3, PT, R0, 0x1, PT ;  /* 0x000000010000780c */ /* 0x000fe40003f64270 */
[----:B------:R-:W-:Y:S01]  /*5900*/  STL.64 [R1+0xa38], R116 ;  /* 0x000a387401007387 */ /* 0x000fe20000100a00 */
[----:B------:R-:W-:Y:S01]  /*5910*/  PRMT R155, RZ, 0x7610, R155 ;  /* 0x00007610ff9b7816 */ /* 0x000fe2000000009b */
[----:B------:R-:W-:-:S02]  /*5920*/  IMAD.X R13, R23, 0x1, R3, P0 ;  /* 0x00000001170d7824 */ /* 0x000fc400000e0603 */
        /* <DEDUP_REMOVED lines=16> */
[----:B------:R1:W-:Y:S04]  /*5a30*/  STL.64 [R1+0x9b0], R82 ;  /* 0x0009b05201007387 */ /* 0x0003e80000100a00 */
[----:B------:R-:W-:Y:S04]  /*5a40*/  STL.64 [R1+0x9a8], R80 ;  /* 0x0009a85001007387 */ /* 0x000fe80000100a00 */
[----:B------:R-:W-:Y:S04]  /*5a50*/  STL.64 [R1+0x9a0], R78 ;  /* 0x0009a04e01007387 */ /* 0x000fe80000100a00 */
[----:B------:R2:W-:Y:S04]  /*5a60*/  STL.64 [R1+0x998], R76 ;  /* 0x0009984c01007387 */ /* 0x0005e80000100a00 */
[----:B------:R-:W-:Y:S04]  /*5a70*/  STL.64 [R1+0x990], R74 ;  /* 0x0009904a01007387 */ /* 0x000fe80000100a00 */
[----:B------:R4:W-:Y:S04]  /*5a80*/  STL.64 [R1+0x988], R72 ;  /* 0x0009884801007387 */ /* 0x0009e80000100a00 */
        /* <DEDUP_REMOVED lines=24> */
[----:B0-----:R-:W3:Y:S04]  /*5c10*/  LDL.64 R84, [R1+0x630] ;  /* 0x0006300001547983 */ /* 0x001ee80000100a00 */
[----:B-1----:R-:W3:Y:S04]  /*5c20*/  LDL.64 R82, [R1+0x638] ;  /* 0x0006380001527983 */ /* 0x002ee80000100a00 */
[----:B------:R0:W3:Y:S01]  /*5c30*/  @P2 LDG.E.U16 R154, desc[UR14][R10.64] ;  /* 0x0000000e0a9a2981 */ /* 0x0000e2000c1e1500 */
[----:B------:R-:W-:-:S03]  /*5c40*/  PRMT R158, RZ, 0x7610, R158 ;  /* 0x00007610ff9e7816 */ /* 0x000fc6000000009e */
[----:B------:R1:W3:Y:S01]  /*5c50*/  @P2 LDG.E.U16 R155, desc[UR14][R12.64] ;  /* 0x0000000e0c9b2981 */ /* 0x0002e2000c1e1500 */
[----:B------:R-:W-:Y:S02]  /*5c60*/  PRMT R159, RZ, 0x7610, R159 ;  /* 0x00007610ff9f7816 */ /* 0x000fe4000000009f */
[----:B------:R-:W-:Y:S01]  /*5c70*/  PRMT R135, RZ, 0x7610, R135 ;  /* 0x00007610ff877816 */ /* 0x000fe20000000087 */
[----:B------:R-:W3:Y:S01]  /*5c80*/  LDL.64 R94, [R1+0x640] ;  /* 0x00064000015e7983 */ /* 0x000ee20000100a00 */
[-C--:B0-----:R-:W-:Y:S02]  /*5c90*/  IADD3 R10, P1, R206, R2.reuse, RZ ;  /* 0x00000002ce0a7210 */ /* 0x081fe40007f3e0ff */
[----:B------:R-:W-:Y:S01]  /*5ca0*/  ISETP.GT.AND P2, PT, R0, 0x2, PT ;  /* 0x000000020000780c */ /* 0x000fe20003f44270 */
[----:B------:R-:W3:Y:S02]  /*5cb0*/  LDL.64 R92, [R1+0x648] ;  /* 0x00064800015c7983 */ /* 0x000ee40000100a00 */
[--C-:B------:R-:W-:Y:S01]  /*5cc0*/  IMAD.X R11, R207, 0x1, R3.reuse, P1 ;  /* 0x00000001cf0b7824 */ /* 0x100fe200008e0603 */
[----:B-1----:R-:W-:Y:S01]  /*5cd0*/  IADD3 R12, P0, R208, R2, RZ ;  /* 0x00000002d00c7210 */ /* 0x002fe20007f1e0ff */
[----:B------:R-:W3:Y:S04]  /*5ce0*/  LDL.64 R90, [R1+0x650] ;  /* 0x00065000015a7983 */ /* 0x000ee80000100a00 */
[----:B------:R0:W3:Y:S01]  /*5cf0*/  @P3 LDG.E.U16 R158, desc[UR14][R10.64] ;  /* 0x0000000e0a9e3981 */ /* 0x0000e2000c1e1500 */
[----:B------:R-:W-:Y:S01]  /*5d00*/  IMAD.X R13, R209, 0x1, R3, P0 ;  /* 0x00000001d10d7824 */ /* 0x000fe200000e0603 */
[----:B------:R-:W-:-:S02]  /*5d10*/  PRMT R136, RZ, 0x7610, R136 ;  /* 0x00007610ff887816 */ /* 0x000fc40000000088 */
[----:B------:R-:W-:Y:S01]  /*5d20*/  PRMT R139, RZ, 0x7610, R139 ;  /* 0x00007610ff8b7816 */ /* 0x000fe2000000008b */
[----:B------:R-:W3:Y:S04]  /*5d30*/  LDL.64 R88, [R1+0x658] ;  /* 0x0006580001587983 */ /* 0x000ee80000100a00 */
[----:B------:R1:W3:Y:S01]  /*5d40*/  @P3 LDG.E.U16 R159, desc[UR14][R12.64] ;  /* 0x0000000e0c9f3981 */ /* 0x0002e2000c1e1500 */
[-C--:B0-----:R-:W-:Y:S02]  /*5d50*/  IADD3 R10, P1, R210, R2.reuse, RZ ;  /* 0x00000002d20a7210 */ /* 0x081fe40007f3e0ff */
[----:B------:R-:W-:Y:S01]  /*5d60*/  ISETP.GT.AND P3, PT, R0, 0x3, PT ;  /* 0x000000030000780c */ /* 0x000fe20003f64270 */
[----:B------:R-:W3:Y:S02]  /*5d70*/  LDL.64 R96, [R1+0x700] ;  /* 0x0007000001607983 */ /* 0x000ee40000100a00 */
[----:B------:R-:W-:Y:S01]  /*5d80*/  IMAD.X R11, R211, 0x1, R3, P1 ;  /* 0x00000001d30b7824 */ /* 0x000fe200008e0603 */
[----:B-1----:R-:W-:-:S04]  /*5d90*/  IADD3 R12, P0, R212, R2, RZ ;  /* 0x00000002d40c7210 */ /* 0x002fc80007f1e0ff */
[----:B------:R0:W3:Y:S01]  /*5da0*/  @P2 LDG.E.U16 R135, desc[UR14][R10.64] ;  /* 0x0000000e0a872981 */ /* 0x0000e2000c1e1500 */
[----:B------:R-:W-:-:S05]  /*5db0*/  IMAD.X R13, R213, 0x1, R3, P0 ;  /* 0x00000001d50d7824 */ /* 0x000fca00000e0603 */
[----:B------:R1:W3:Y:S01]  /*5dc0*/  @P2 LDG.E.U16 R136, desc[UR14][R12.64] ;  /* 0x0000000e0c882981 */ /* 0x0002e2000c1e1500 */
[----:B0-----:R-:W-:Y:S02]  /*5dd0*/  IADD3 R10, P1, R214, R2, RZ ;  /* 0x00000002d60a7210 */ /* 0x001fe40007f3e0ff */
[----:B------:R-:W-:-:S03]  /*5de0*/  ISETP.GT.AND P2, PT, R0, 0x4, PT ;  /* 0x000000040000780c */ /* 0x000fc60003f44270 */
[----:B------:R-:W-:Y:S01]  /*5df0*/  IMAD.X R11, R215, 0x1, R3, P1 ;  /* 0x00000001d70b7824 */ /* 0x000fe200008e0603 */
[----:B-1----:R-:W-:-:S04]  /*5e00*/  IADD3 R12, P0, R216, R2, RZ ;  /* 0x00000002d80c7210 */ /* 0x002fc80007f1e0ff */
[----:B------:R0:W3:Y:S01]  /*5e10*/  @P3 LDG.E.U16 R139, desc[UR14][R10.64] ;  /* 0x0000000e0a8b3981 */ /* 0x0000e2000c1e1500 */
[----:B------:R-:W-:Y:S01]  /*5e20*/  PRMT R140, RZ, 0x7610, R140 ;  /* 0x00007610ff8c7816 */ /* 0x000fe2000000008c */
[----:B------:R-:W-:Y:S01]  /*5e30*/  IMAD.X R13, R217, 0x1, R3, P0 ;  /* 0x00000001d90d7824 */ /* 0x000fe200000e0603 */
[----:B------:R-:W-:-:S04]  /*5e40*/  PRMT R143, RZ, 0x7610, R143 ;  /* 0x00007610ff8f7816 */ /* 0x000fc8000000008f */
[----:B------:R1:W3:Y:S01]  /*5e50*/  @P3 LDG.E.U16 R140, desc[UR14][R12.64] ;  /* 0x0000000e0c8c3981 */ /* 0x0002e2000c1e1500 */
[----:B0-----:R-:W-:Y:S02]  /*5e60*/  IADD3 R10, P1, R218, R2, RZ ;  /* 0x00000002da0a7210 */ /* 0x001fe40007f3e0ff */
[----:B------:R-:W-:-:S03]  /*5e70*/  ISETP.GT.AND P3, PT, R0, 0x5, PT ;  /* 0x000000050000780c */ /* 0x000fc60003f64270 */
[----:B------:R-:W-:Y:S01]  /*5e80*/  IMAD.X R11, R219, 0x1, R3, P1 ;  /* 0x00000001db0b7824 */ /* 0x000fe200008e0603 */
[----:B-1----:R-:W-:-:S04]  /*5e90*/  IADD3 R12, P0, R220, R2, RZ ;  /* 0x00000002dc0c7210 */ /* 0x002fc80007f1e0ff */
[----:B------:R0:W3:Y:S01]  /*5ea0*/  @P2 LDG.E.U16 R143, desc[UR14][R10.64] ;  /* 0x0000000e0a8f2981 */ /* 0x0000e2000c1e1500 */
[----:B------:R-:W-:Y:S01]  /*5eb0*/  PRMT R144, RZ, 0x7610, R144 ;  /* 0x00007610ff907816 */ /* 0x000fe20000000090 */
[--C-:B------:R-:W-:Y:S01]  /*5ec0*/  IMAD.X R13, R221, 0x1, R3.reuse, P0 ;  /* 0x00000001dd0d7824 */ /* 0x100fe200000e0603 */
[----:B------:R-:W-:Y:S02]  /*5ed0*/  PRMT R146, RZ, 0x7610, R146 ;  /* 0x00007610ff927816 */ /* 0x000fe40000000092 */
[-C--:B0-----:R-:W-:Y:S02]  /*5ee0*/  IADD3 R10, P1, R222, R2.reuse, RZ ;  /* 0x00000002de0a7210 */ /* 0x081fe40007f3e0ff */
[----:B------:R0:W3:Y:S01]  /*5ef0*/  @P2 LDG.E.U16 R144, desc[UR14][R12.64] ;  /* 0x0000000e0c902981 */ /* 0x0000e2000c1e1500 */
[----:B------:R-:W-:Y:S02]  /*5f00*/  IADD3 R14, P0, R224, R2, RZ ;  /* 0x00000002e00e7210 */ /* 0x000fe40007f1e0ff */
[----:B------:R-:W-:Y:S01]  /*5f10*/  IMAD.X R11, R223, 0x1, R3, P1 ;  /* 0x00000001df0b7824 */ /* 0x000fe200008e0603 */
[----:B------:R-:W-:-:S02]  /*5f20*/  ISETP.GT.AND P2, PT, R0, 0x6, PT ;  /* 0x000000060000780c */ /* 0x000fc40003f44270 */
[----:B------:R-:W-:Y:S01]  /*5f30*/  IMAD.X R15, R225, 0x1, R3, P0 ;  /* 0x00000001e10f7824 */ /* 0x000fe200000e0603 */
[----:B------:R-:W-:Y:S01]  /*5f40*/  PRMT R147, RZ, 0x7610, R147 ;  /* 0x00007610ff937816 */ /* 0x000fe20000000093 */
[----:B------:R1:W3:Y:S01]  /*5f50*/  @P3 LDG.E.U16 R146, desc[UR14][R10.64] ;  /* 0x0000000e0a923981 */ /* 0x0002e2000c1e1500 */
[-C--:B0-----:R-:W-:Y:S02]  /*5f60*/  IADD3 R12, P1, R226, R2.reuse, RZ ;  /* 0x00000002e20c7210 */ /* 0x081fe40007f3e0ff */
[----:B------:R-:W-:Y:S02]  /*5f70*/  PRMT R148, RZ, 0x7610, R148 ;  /* 0x00007610ff947816 */ /* 0x000fe40000000094 */
[----:B------:R0:W3:Y:S01]  /*5f80*/  @P3 LDG.E.U16 R147, desc[UR14][R14.64] ;  /* 0x0000000e0e933981 */ /* 0x0000e2000c1e1500 */
[----:B------:R-:W-:Y:S02]  /*5f90*/  PRMT R149, RZ, 0x7610, R149 ;  /* 0x00007610ff957816 */ /* 0x000fe40000000095 */
[----:B-1----:R-:W-:Y:S01]  /*5fa0*/  IADD3 R10, P0, R228, R2, RZ ;  /* 0x00000002e40a7210 */ /* 0x002fe20007f1e0ff */
[----:B------:R-:W-:Y:S01]  /*5fb0*/  IMAD.X R13, R227, 0x1, R3, P1 ;  /* 0x00000001e30d7824 */ /* 0x000fe200008e0603 */
[----:B------:R-:W-:-:S03]  /*5fc0*/  ISETP.GT.AND P3, PT, R0, 0x7, PT ;  /* 0x000000070000780c */ /* 0x000fc60003f64270 */
[----:B------:R-:W-:Y:S01]  /*5fd0*/  IMAD.X R11, R229, 0x1, R3, P0 ;  /* 0x00000001e50b7824 */ /* 0x000fe200000e0603 */
[----:B------:R-:W3:Y:S04]  /*5fe0*/  @P2 LDG.E.U16 R148, desc[UR14][R12.64] ;  /* 0x0000000e0c942981 */ /* 0x000ee8000c1e1500 */
[----:B------:R1:W3:Y:S01]  /*5ff0*/  @P2 LDG.E.U16 R149, desc[UR14][R10.64] ;  /* 0x0000000e0a952981 */ /* 0x0002e2000c1e1500 */
[----:B------:R-:W-:Y:S02]  /*6000*/  PRMT R151, RZ, 0x7610, R151 ;  /* 0x00007610ff977816 */ /* 0x000fe40000000097 */
[-C--:B0-----:R-:W-:Y:S02]  /*6010*/  IADD3 R14, P1, R230, R2.reuse, RZ ;  /* 0x00000002e60e7210 */ /* 0x081fe40007f3e0ff */
[----:B-1----:R-:W-:-:S02]  /*6020*/  IADD3 R10, P2, R232, R2, RZ ;  /* 0x00000002e80a7210 */ /* 0x002fc40007f5e0ff */
[----:B------:R-:W-:-:S03]  /*6030*/  ISETP.GT.AND P0, PT, R0, 0x8, PT ;  /* 0x000000080000780c */ /* 0x000fc60003f04270 */
[--C-:B------:R-:W-:Y:S02]  /*6040*/  IMAD.X R11, R233, 0x1, R3.reuse, P2 ;  /* 0x00000001e90b7824 */ /* 0x100fe400010e0603 */
[--C-:B------:R-:W-:Y:S01]  /*6050*/  IMAD.X R15, R231, 0x1, R3.reuse, P1 ;  /* 0x00000001e70f7824 */ /* 0x100fe200008e0603 */
[----:B------:R-:W-:Y:S02]  /*6060*/  IADD3 R12, P1, R234, R2, RZ ;  /* 0x00000002ea0c7210 */ /* 0x000fe40007f3e0ff */
[----:B------:R0:W3:Y:S01]  /*6070*/  @P3 LDG.E.U16 R151, desc[UR14][R10.64] ;  /* 0x0000000e0a973981 */ /* 0x0000e2000c1e1500 */
[----:B------:R-:W-:Y:S02]  /*6080*/  PRMT R150, RZ, 0x7610, R150 ;  /* 0x00007610ff967816 */ /* 0x000fe40000000096 */
[----:B------:R-:W-:Y:S01]  /*6090*/  PRMT R18, RZ, 0x7610, R18 ;  /* 0x00007610ff127816 */ /* 0x000fe20000000012 */
[----:B------:R-:W-:Y:S01]  /*60a0*/  IMAD.X R13, R235, 0x1, R3, P1 ;  /* 0x00000001eb0d7824 */ /* 0x000fe200008e0603 */
[----:B------:R-:W-:-:S02]  /*60b0*/  PRMT R19, RZ, 0x7610, R19 ;  /* 0x00007610ff137816 */ /* 0x000fc40000000013 */
[----:B------:R1:W3:Y:S01]  /*60c0*/  @P3 LDG.E.U16 R150, desc[UR14][R14.64] ;  /* 0x0000000e0e963981 */ /* 0x0002e2000c1e1500 */
[----:B0-----:R-:W-:-:S03]  /*60d0*/  IADD3 R10, P2, R236, R2, RZ ;  /* 0x00000002ec0a7210 */ /* 0x001fc60007f5e0ff */
[----:B------:R0:W3:Y:S02]  /*60e0*/  @P0 LDG.E.U16 R18, desc[UR14][R12.64] ;  /* 0x0000000e0c120981 */ /* 0x0000e4000c1e1500 */
[----:B------:R-:W-:Y:S01]  /*60f0*/  IMAD.X R11, R237, 0x1, R3, P2 ;  /* 0x00000001ed0b7824 */ /* 0x000fe200010e0603 */
[----:B-1----:R-:W-:-:S04]  /*6100*/  IADD3 R14, P1, R238, R2, RZ ;  /* 0x00000002ee0e7210 */ /* 0x002fc80007f3e0ff */
[----:B------:R1:W3:Y:S01]  /*6110*/  @P0 LDG.E.U16 R19, desc[UR14][R10.64] ;  /* 0x0000000e0a130981 */ /* 0x0002e2000c1e1500 */
[----:B0-----:R-:W-:Y:S01]  /*6120*/  IADD3 R12, P0, R240, R2, RZ ;  /* 0x00000002f00c7210 */ /* 0x001fe20007f1e0ff */
[----:B------:R-:W-:Y:S01]  /*6130*/  IMAD.X R15, R239, 0x1, R3, P1 ;  /* 0x00000001ef0f7824 */ /* 0x000fe200008e0603 */
[----:B------:R-:W-:-:S03]  /*6140*/  ISETP.GT.AND P1, PT, R0, 0xa, PT ;  /* 0x0000000a0000780c */ /* 0x000fc60003f24270 */
[----:B------:R-:W-:Y:S01]  /*6150*/  IMAD.X R13, R241, 0x1, R3, P0 ;  /* 0x00000001f10d7824 */ /* 0x000fe200000e0603 */
[----:B-1----:R-:W-:Y:S02]  /*6160*/  IADD3 R10, P0, R242, R2, RZ ;  /* 0x00000002f20a7210 */ /* 0x002fe40007f1e0ff */
[----:B------:R-:W-:-:S03]  /*6170*/  PRMT R137, RZ, 0x7610, R137 ;  /* 0x00007610ff897816 */ /* 0x000fc60000000089 */
[----:B------:R-:W-:-:S05]  /*6180*/  IMAD.X R11, R243, 0x1, R3, P0 ;  /* 0x00000001f30b7824 */ /* 0x000fca00000e0603 */
[----:B------:R0:W3:Y:S01]  /*6190*/  @P1 LDG.E.U16 R137, desc[UR14][R10.64] ;  /* 0x0000000e0a891981 */ /* 0x0000e2000c1e1500 */
[----:B------:R-:W-:Y:S02]  /*61a0*/  PRMT R138, RZ, 0x7610, R138 ;  /* 0x00007610ff8a7816 */ /* 0x000fe4000000008a */
[----:B0-----:R-:W-:-:S05]  /*61b0*/  IADD3 R10, P0, R244, R2, RZ ;  /* 0x00000002f40a7210 */ /* 0x001fca0007f1e0ff */
[----:B------:R-:W-:-:S05]  /*61c0*/  IMAD.X R11, R245, 0x1, R3, P0 ;  /* 0x00000001f50b7824 */ /* 0x000fca00000e0603 */
[----:B------:R0:W3:Y:S01]  /*61d0*/  @P1 LDG.E.U16 R138, desc[UR14][R10.64] ;  /* 0x0000000e0a8a1981 */ /* 0x0000e2000c1e1500 */
[----:B------:R-:W-:Y:S02]  /*61e0*/  ISETP.GT.AND P1, PT, R0, 0xb, PT ;  /* 0x0000000b0000780c */ /* 0x000fe40003f24270 */
[----:B------:R-:W-:Y:S02]  /*61f0*/  PRMT R141, RZ, 0x7610, R141 ;  /* 0x00007610ff8d7816 */ /* 0x000fe4000000008d */
[----:B0-----:R-:W-:-:S05]  /*6200*/  IADD3 R10, P0, R246, R2, RZ ;  /* 0x00000002f60a7210 */ /* 0x001fca0007f1e0ff */
        /* <DEDUP_REMOVED lines=11> */
[----:B--2---:R-:W-:Y:S02]  /*62c0*/  PRMT R77, RZ, 0x7610, R77 ;  /* 0x00007610ff4d7816 */ /* 0x004fe4000000004d */
[----:B----4-:R-:W-:-:S05]  /*62d0*/  IADD3 R10, P0, R122, R2, RZ ;  /* 0x000000027a0a7210 */ /* 0x010fca0007f1e0ff */
[----:B------:R-:W-:-:S05]  /*62e0*/  IMAD.X R11, R123, 0x1, R3, P0 ;  /* 0x000000017b0b7824 */ /* 0x000fca00000e0603 */
[----:B------:R3:W2:Y:S01]  /*62f0*/  @P1 LDG.E.U16 R77, desc[UR14][R10.64] ;  /* 0x0000000e0a4d1981 */ /* 0x0006a2000c1e1500 */
[----:B------:R-:W-:Y:S02]  /*6300*/  ISETP.GT.AND P1, PT, R0, 0xd, PT ;  /* 0x0000000d0000780c */ /* 0x000fe40003f24270 */
[----:B------:R-:W-:Y:S02]  /*6310*/  PRMT R72, RZ, 0x7610, R72 ;  /* 0x00007610ff487816 */ /* 0x000fe40000000048 */
[----:B---3--:R-:W-:-:S05]  /*6320*/  IADD3 R10, P0, R124, R2, RZ ;  /* 0x000000027c0a7210 */ /* 0x008fca0007f1e0ff */
[----:B------:R-:W-:-:S05]  /*6330*/  IMAD.X R11, R125, 0x1, R3, P0 ;  /* 0x000000017d0b7824 */ /* 0x000fca00000e0603 */
[----:B------:R0:W3:Y:S01]  /*6340*/  @P1 LDG.E.U16 R72, desc[UR14][R10.64] ;  /* 0x0000000e0a481981 */ /* 0x0000e2000c1e1500 */
[----:B------:R-:W-:Y:S02]  /*6350*/  PRMT R71, RZ, 0x7610, R71 ;  /* 0x00007610ff477816 */ /* 0x000fe40000000047 */
[----:B0-----:R-:W-:-:S05]  /*6360*/  IADD3 R10, P0, R126, R2, RZ ;  /* 0x000000027e0a7210 */ /* 0x001fca0007f1e0ff */
[----:B------:R-:W-:-:S05]  /*6370*/  IMAD.X R11, R127, 0x1, R3, P0 ;  /* 0x000000017f0b7824 */ /* 0x000fca00000e0603 */
[----:B------:R0:W4:Y:S01]  /*6380*/  @P1 LDG.E.U16 R71, desc[UR14][R10.64] ;  /* 0x0000000e0a471981 */ /* 0x000122000c1e1500 */
[----:B------:R-:W-:Y:S02]  /*6390*/  ISETP.GT.AND P1, PT, R0, 0xe, PT ;  /* 0x0000000e0000780c */ /* 0x000fe40003f24270 */
[----:B------:R-:W-:Y:S02]  /*63a0*/  PRMT R66, RZ, 0x7610, R66 ;  /* 0x00007610ff427816 */ /* 0x000fe40000000042 */
[----:B0-----:R-:W-:-:S05]  /*63b0*/  IADD3 R10, P0, R128, R2, RZ ;  /* 0x00000002800a7210 */ /* 0x001fca0007f1e0ff */
[----:B------:R-:W-:-:S05]  /*63c0*/  IMAD.X R11, R129, 0x1, R3, P0 ;  /* 0x00000001810b7824 */ /* 0x000fca00000e0603 */
[----:B------:R0:W4:Y:S01]  /*63d0*/  @P1 LDG.E.U16 R66, desc[UR14][R10.64] ;  /* 0x0000000e0a421981 */ /* 0x000122000c1e1500 */
        /* <DEDUP_REMOVED lines=11> */
[----:B------:R-:W-:Y:S02]  /*6490*/  IMAD.X R11, R85, 0x1, R3, P0 ;  /* 0x00000001550b7824 */ /* 0x000fe400000e0603 */
[----:B------:R-:W2:Y:S04]  /*64a0*/  LDL.64 R84, [R1+0x660] ;  /* 0x0006600001547983 */ /* 0x000ea80000100a00 */
[----:B------:R0:W4:Y:S02]  /*64b0*/  @P1 LDG.E.U16 R59, desc[UR14][R10.64] ;  /* 0x0000000e0a3b1981 */ /* 0x000124000c1e1500 */
[----:B0-----:R-:W-:-:S05]  /*64c0*/  IADD3 R10, P0, R82, R2, RZ ;  /* 0x00000002520a7210 */ /* 0x001fca0007f1e0ff */
[----:B------:R-:W-:Y:S02]  /*64d0*/  IMAD.X R11, R83, 0x1, R3, P0 ;  /* 0x00000001530b7824 */ /* 0x000fe400000e0603 */
[----:B------:R-:W3:Y:S01]  /*64e0*/  LDL.64 R82, [R1+0x668] ;  /* 0x0006680001527983 */ /* 0x000ee20000100a00 */
[C---:B------:R-:W-:Y:S02]  /*64f0*/  ISETP.GT.AND P3, PT, R0.reuse, 0x9, PT ;  /* 0x000000090000780c */ /* 0x040fe40003f64270 */
[----:B------:R-:W-:Y:S02]  /*6500*/  PRMT R156, RZ, 0x7610, R156 ;  /* 0x00007610ff9c7816 */ /* 0x000fe4000000009c */
[----:B------:R-:W-:-:S09]  /*6510*/  ISETP.GT.AND P1, PT, R0, 0x10, PT ;  /* 0x000000100000780c */ /* 0x000fd20003f24270 */
[----:B------:R0:W4:Y:S02]  /*6520*/  @P3 LDG.E.U16 R156, desc[UR14][R14.64] ;  /* 0x0000000e0e9c3981 */ /* 0x000124000c1e1500 */
[----:B0-----:R-:W-:-:S06]  /*6530*/  PRMT R14, RZ, 0x7610, R14 ;  /* 0x00007610ff0e7816 */ /* 0x001fcc000000000e */
[----:B------:R0:W4:Y:S01]  /*6540*/  @P1 LDG.E.U16 R14, desc[UR14][R10.64] ;  /* 0x0000000e0a0e1981 */ /* 0x000122000c1e1500 */
[----:B------:R-:W-:Y:S02]  /*6550*/  PRMT R15, RZ, 0x7610, R15 ;  /* 0x00007610ff0f7816 */ /* 0x000fe4000000000f */
[----:B0-----:R-:W-:-:S05]  /*6560*/  IADD3 R10, P0, R94, R2, RZ ;  /* 0x000000025e0a7210 */ /* 0x001fca0007f1e0ff */
[----:B------:R-:W-:Y:S02]  /*6570*/  IMAD.X R11, R95, 0x1, R3, P0 ;  /* 0x000000015f0b7824 */ /* 0x000fe400000e0603 */
[----:B------:R-:W4:Y:S04]  /*6580*/  LDL.64 R94, [R1+0x670] ;  /* 0x00067000015e7983 */ /* 0x000f280000100a00 */
[----:B------:R0:W4:Y:S01]  /*6590*/  @P1 LDG.E.U16 R15, desc[UR14][R10.64] ;  /* 0x0000000e0a0f1981 */ /* 0x000122000c1e1500 */
[----:B------:R-:W-:Y:S02]  /*65a0*/  ISETP.GT.AND P1, PT, R0, 0x11, PT ;  /* 0x000000110000780c */ /* 0x000fe40003f24270 */
[----:B------:R-:W-:Y:S02]  /*65b0*/  PRMT R152, RZ, 0x7610, R152 ;  /* 0x00007610ff987816 */ /* 0x000fe40000000098 */
[----:B0-----:R-:W-:-:S05]  /*65c0*/  IADD3 R10, P0, R92, R2, RZ ;  /* 0x000000025c0a7210 */ /* 0x001fca0007f1e0ff */
[----:B------:R-:W-:Y:S02]  /*65d0*/  IMAD.X R11, R93, 0x1, R3, P0 ;  /* 0x000000015d0b7824 */ /* 0x000fe400000e0603 */
[----:B------:R-:W4:Y:S04]  /*65e0*/  LDL.64 R92, [R1+0x678] ;  /* 0x00067800015c7983 */ /* 0x000f280000100a00 */
        /* <DEDUP_REMOVED lines=13> */
[----:B--2---:R-:W-:-:S05]  /*66c0*/  IADD3 R10, P0, R84, R2, RZ ;  /* 0x00000002540a7210 */ /* 0x004fca0007f1e0ff */
[----:B------:R-:W-:Y:S02]  /*66d0*/  IMAD.X R11, R85, 0x1, R3, P0 ;  /* 0x00000001550b7824 */ /* 0x000fe400000e0603 */
[----:B------:R-:W2:Y:S04]  /*66e0*/  LDL.64 R84, [R1+0x690] ;  /* 0x0006900001547983 */ /* 0x000ea80000100a00 */
[----:B------:R3:W2:Y:S02]  /*66f0*/  @P1 LDG.E.U16 R86, desc[UR14][R10.64] ;  /* 0x0000000e0a561981 */ /* 0x0006a4000c1e1500 */
[----:B---3--:R-:W-:-:S05]  /*6700*/  IADD3 R10, P0, R82, R2, RZ ;  /* 0x00000002520a7210 */ /* 0x008fca0007f1e0ff */
[----:B------:R-:W-:Y:S02]  /*6710*/  IMAD.X R11, R83, 0x1, R3, P0 ;  /* 0x00000001530b7824 */ /* 0x000fe400000e0603 */
[----:B------:R-:W3:Y:S01]  /*6720*/  LDL.64 R82, [R1+0x698] ;  /* 0x0006980001527983 */ /* 0x000ee20000100a00 */
[----:B------:R-:W-:Y:S02]  /*6730*/  ISETP.GT.AND P1, PT, R0, 0x13, PT ;  /* 0x000000130000780c */ /* 0x000fe40003f24270 */
[----:B------:R-:W-:Y:S02]  /*6740*/  PRMT R74, RZ, 0x7610, R74 ;  /* 0x00007610ff4a7816 */ /* 0x000fe4000000004a */
[----:B------:R-:W-:-:S09]  /*6750*/  PRMT R81, RZ, 0x7610, R81 ;  /* 0x00007610ff517816 */ /* 0x000fd20000000051 */
[----:B------:R4:W3:Y:S01]  /*6760*/  @P1 LDG.E.U16 R74, desc[UR14][R10.64] ;  /* 0x0000000e0a4a1981 */ /* 0x0008e2000c1e1500 */
[----:B------:R-:W-:Y:S02]  /*6770*/  PRMT R68, RZ, 0x7610, R68 ;  /* 0x00007610ff447816 */ /* 0x000fe40000000044 */
[----:B----4-:R-:W-:-:S05]  /*6780*/  IADD3 R10, P0, R94, R2, RZ ;  /* 0x000000025e0a7210 */ /* 0x010fca0007f1e0ff */
[----:B------:R-:W-:Y:S02]  /*6790*/  IMAD.X R11, R95, 0x1, R3, P0 ;  /* 0x000000015f0b7824 */ /* 0x000fe400000e0603 */
[----:B------:R-:W4:Y:S04]  /*67a0*/  LDL.64 R94, [R1+0x6a0] ;  /* 0x0006a000015e7983 */ /* 0x000f280000100a00 */
[----:B------:R0:W4:Y:S01]  /*67b0*/  @P1 LDG.E.U16 R81, desc[UR14][R10.64] ;  /* 0x0000000e0a511981 */ /* 0x000122000c1e1500 */
[----:B------:R-:W-:Y:S02]  /*67c0*/  ISETP.GT.AND P1, PT, R0, 0x14, PT ;  /* 0x000000140000780c */ /* 0x000fe40003f24270 */
        /* <DEDUP_REMOVED lines=40> */
[----:B------:R-:W4:Y:S01]  /*6a50*/  LDL.64 R90, [R1+0x6e0] ;  /* 0x0006e000015a7983 */ /* 0x000f220000100a00 */
[----:B------:R-:W-:-:S03]  /*6a60*/  PRMT R157, RZ, 0x7610, R157 ;  /* 0x00007610ff9d7816 */ /* 0x000fc6000000009d */
[----:B------:R0:W4:Y:S01]  /*6a70*/  @P1 LDG.E.U16 R57, desc[UR14][R10.64] ;  /* 0x0000000e0a391981 */ /* 0x000122000c1e1500 */
[----:B------:R-:W-:-:S03]  /*6a80*/  ISETP.GT.AND P1, PT, R0, 0x18, PT ;  /* 0x000000180000780c */ /* 0x000fc60003f24270 */
[----:B------:R1:W4:Y:S01]  /*6a90*/  @P3 LDG.E.U16 R157, desc[UR14][R12.64] ;  /* 0x0000000e0c9d3981 */ /* 0x000322000c1e1500 */
[----:B0-----:R-:W-:-:S05]  /*6aa0*/  IADD3 R10, P0, R88, R2, RZ ;  /* 0x00000002580a7210 */ /* 0x001fca0007f1e0ff */
[----:B------:R-:W-:Y:S01]  /*6ab0*/  IMAD.X R11, R89, 0x1, R3, P0 ;  /* 0x00000001590b7824 */ /* 0x000fe200000e0603 */
[----:B-1----:R-:W-:Y:S01]  /*6ac0*/  PRMT R12, RZ, 0x7610, R12 ;  /* 0x00007610ff0c7816 */ /* 0x002fe2000000000c */
[----:B------:R-:W4:Y:S05]  /*6ad0*/  LDL.64 R88, [R1+0x6e8] ;  /* 0x0006e80001587983 */ /* 0x000f2a0000100a00 */
        /* <DEDUP_REMOVED lines=45> */
[----:B------:R0:W3:Y:S02]  /*6db0*/  @P1 LDG.E.U16 R75, desc[UR14][R10.64] ;  /* 0x0000000e0a4b1981 */ /* 0x0000e4000c1e1500 */
[----:B0-----:R-:W-:-:S05]  /*6dc0*/  IADD3 R10, P0, R96, R2, RZ ;  /* 0x00000002600a7210 */ /* 0x001fca0007f1e0ff */
[----:B------:R-:W-:-:S05]  /*6dd0*/  IMAD.X R11, R97, 0x1, R3, P0 ;  /* 0x00000001610b7824 */ /* 0x000fca00000e0603 */
[----:B------:R4:W3:Y:S01]  /*6de0*/  @P1 LDG.E.U16 R73, desc[UR14][R10.64] ;  /* 0x0000000e0a491981 */ /* 0x0008e2000c1e1500 */
[----:B------:R-:W-:Y:S02]  /*6df0*/  ISETP.GT.AND P1, PT, R0, 0x1d, PT ;  /* 0x0000001d0000780c */ /* 0x000fe40003f24270 */
[----:B------:R-:W-:Y:S02]  /*6e00*/  PRMT R69, RZ, 0x7610, R69 ;  /* 0x00007610ff457816 */ /* 0x000fe40000000045 */
[----:B----4-:R-:W-:Y:S02]  /*6e10*/  IADD3 R10, P0, R94, R2, RZ ;  /* 0x000000025e0a7210 */ /* 0x010fe40007f1e0ff */
[----:B------:R-:W-:Y:S01]  /*6e20*/  PRMT R67, RZ, 0x7610, R67 ;  /* 0x00007610ff437816 */ /* 0x000fe20000000043 */
[----:B------:R-:W4:Y:S02]  /*6e30*/  LDL.LU R94, [R1+0x754] ;  /* 0x00075400015e7983 */ /* 0x000f240000300800 */
[----:B------:R-:W-:-:S05]  /*6e40*/  IMAD.X R11, R95, 0x1, R3, P0 ;  /* 0x000000015f0b7824 */ /* 0x000fca00000e0603 */
[----:B------:R0:W4:Y:S02]  /*6e50*/  @P1 LDG.E.U16 R69, desc[UR14][R10.64] ;  /* 0x0000000e0a451981 */ /* 0x000124000c1e1500 */
[----:B0-----:R-:W-:-:S05]  /*6e60*/  IADD3 R10, P0, R92, R2, RZ ;  /* 0x000000025c0a7210 */ /* 0x001fca0007f1e0ff */
[----:B------:R-:W-:Y:S01]  /*6e70*/  IMAD.X R11, R93, 0x1, R3, P0 ;  /* 0x000000015d0b7824 */ /* 0x000fe200000e0603 */
[----:B------:R-:W-:Y:S01]  /*6e80*/  PRMT R63, RZ, 0x7610, R63 ;  /* 0x00007610ff3f7816 */ /* 0x000fe2000000003f */
[----:B------:R-:W4:Y:S04]  /*6e90*/  LDL.LU R93, [R1+0x7e4] ;  /* 0x0007e400015d7983 */ /* 0x000f280000300800 */
[----:B------:R0:W4:Y:S01]  /*6ea0*/  @P1 LDG.E.U16 R67, desc[UR14][R10.64] ;  /* 0x0000000e0a431981 */ /* 0x000122000c1e1500 */
[----:B------:R-:W-:Y:S02]  /*6eb0*/  ISETP.GT.AND P1, PT, R0, 0x1e, PT ;  /* 0x0000001e0000780c */ /* 0x000fe40003f24270 */
[----:B------:R-:W-:Y:S01]  /*6ec0*/  PRMT R61, RZ, 0x7610, R61 ;  /* 0x00007610ff3d7816 */ /* 0x000fe2000000003d */
[----:B------:R-:W4:Y:S01]  /*6ed0*/  LDL.LU R92, [R1+0x860] ;  /* 0x00086000015c7983 */ /* 0x000f220000300800 */
[----:B0-----:R-:W-:-:S05]  /*6ee0*/  IADD3 R10, P0, R90, R2, RZ ;  /* 0x000000025a0a7210 */ /* 0x001fca0007f1e0ff */
[----:B------:R-:W-:Y:S01]  /*6ef0*/  IMAD.X R11, R91, 0x1, R3, P0 ;  /* 0x000000015b0b7824 */ /* 0x000fe200000e0603 */
[----:B------:R-:W-:Y:S01]  /*6f00*/  PRMT R56, RZ, 0x7610, R56 ;  /* 0x00007610ff387816 */ /* 0x000fe20000000038 */
[----:B------:R-:W4:Y:S04]  /*6f10*/  LDL.LU R91, [R1+0x864] ;  /* 0x00086400015b7983 */ /* 0x000f280000300800 */
[----:B------:R0:W4:Y:S01]  /*6f20*/  @P1 LDG.E.U16 R63, desc[UR14][R10.64] ;  /* 0x0000000e0a3f1981 */ /* 0x000122000c1e1500 */
[----:B------:R-:W-:-:S03]  /*6f30*/  PRMT R54, RZ, 0x7610, R54 ;  /* 0x00007610ff367816 */ /* 0x000fc60000000036 */
[----:B------:R-:W4:Y:S01]  /*6f40*/  LDL.LU R90, [R1+0x868] ;  /* 0x00086800015a7983 */ /* 0x000f220000300800 */
[----:B0-----:R-:W-:-:S05]  /*6f50*/  IADD3 R10, P0, R88, R2, RZ ;  /* 0x00000002580a7210 */ /* 0x001fca0007f1e0ff */
[----:B------:R-:W-:-:S05]  /*6f60*/  IMAD.X R11, R89, 0x1, R3, P0 ;  /* 0x00000001590b7824 */ /* 0x000fca00000e0603 */
[----:B------:R2:W4:Y:S01]  /*6f70*/  @P1 LDG.E.U16 R61, desc[UR14][R10.64] ;  /* 0x0000000e0a3d1981 */ /* 0x000522000c1e1500 */
[----:B------:R-:W-:Y:S01]  /*6f80*/  ISETP.GT.AND P1, PT, R0, 0x1f, PT ;  /* 0x0000001f0000780c */ /* 0x000fe20003f24270 */
[----:B------:R-:W0:Y:S01]  /*6f90*/  S2R R134, SR_TID.X ;  /* 0x0000000000867919 */ /* 0x000e220000002100 */
[----:B--2---:R-:W-:Y:S02]  /*6fa0*/  IADD3 R10, P0, R84, R2, RZ ;  /* 0x00000002540a7210 */ /* 0x004fe40007f1e0ff */
[----:B------:R-:W2:Y:S03]  /*6fb0*/  LDL.LU R84, [R1+0x86c] ;  /* 0x00086c0001547983 */ /* 0x000ea60000300800 */
[----:B------:R-:W-:Y:S01]  /*6fc0*/  IMAD.X R11, R85, 0x1, R3, P0 ;  /* 0x00000001550b7824 */ /* 0x000fe200000e0603 */
[----:B------:R-:W2:Y:S05]  /*6fd0*/  LDL.LU R89, [R1+0x870] ;  /* 0x0008700001597983 */ /* 0x000eaa0000300800 */
[----:B------:R3:W2:Y:S01]  /*6fe0*/  @P1 LDG.E.U16 R56, desc[UR14][R10.64] ;  /* 0x0000000e0a381981 */ /* 0x0006a2000c1e1500 */
[----:B------:R-:W-:-:S03]  /*6ff0*/  LOP3.LUT R85, R5, 0x10, RZ, 0x3c, !PT ;  /* 0x0000001005557812 */ /* 0x000fc600078e3cff */
[----:B------:R-:W2:Y:S01]  /*7000*/  LDL.LU R88, [R1+0x874] ;  /* 0x0008740001587983 */ /* 0x000ea20000300800 */
[----:B---3--:R-:W-:-:S05]  /*7010*/  IADD3 R10, P0, R82, R2, RZ ;  /* 0x00000002520a7210 */ /* 0x008fca0007f1e0ff */
[----:B------:R-:W-:Y:S02]  /*7020*/  IMAD.X R11, R83, 0x1, R3, P0 ;  /* 0x00000001530b7824 */ /* 0x000fe400000e0603 */
[----:B------:R-:W1:Y:S03]  /*7030*/  LDC R83, c[0x0][0x23c] ;  /* 0x00008f00ff537b82 */ /* 0x000e660000000800 */
[----:B------:R3:W2:Y:S05]  /*7040*/  @P1 LDG.E.U16 R54, desc[UR14][R10.64] ;  /* 0x0000000e0a361981 */ /* 0x0006aa000c1e1500 */
[----:B------:R-:W-:Y:S06]  /*7050*/  BAR.SYNC.DEFER_BLOCKING 0x0 ;  /* 0x0000000000007b1d */ /* 0x000fec0000010000 */
[----:B------:R-:W-:Y:S04]  /*7060*/  STS.U16 [R5+UR12], R154 ;  /* 0x0000009a05007988 */ /* 0x000fe8000800040c */
[----:B------:R-:W-:Y:S04]  /*7070*/  STS.U16 [R5+UR12+0x4000], R155 ;  /* 0x0040009b05007988 */ /* 0x000fe8000800040c */
[----:B------:R-:W-:Y:S04]  /*7080*/  STS.U16 [R5+UR12+0x400], R18 ;  /* 0x0004001205007988 */ /* 0x000fe8000800040c */
[----:B------:R0:W-:Y:S04]  /*7090*/  STS.U16 [R5+UR12+0x4400], R19 ;  /* 0x0044001305007988 */ /* 0x0001e8000800040c */
[----:B------:R-:W-:Y:S04]  /*70a0*/  STS.U16 [R5+UR12+0x800], R14 ;  /* 0x0008000e05007988 */ /* 0x000fe8000800040c */
[----:B------:R-:W-:Y:S04]  /*70b0*/  STS.U16 [R5+UR12+0x4800], R15 ;  /* 0x0048000f05007988 */ /* 0x000fe8000800040c */
[----:B------:R-:W-:Y:S04]  /*70c0*/  STS.U16 [R5+UR12+0xc00], R12 ;  /* 0x000c000c05007988 */ /* 0x000fe8000800040c */
[----:B------:R-:W-:Y:S04]  /*70d0*/  STS.U16 [R5+UR12+0x4c00], R13 ;  /* 0x004c000d05007988 */ /* 0x000fe8000800040c */
[----:B------:R-:W-:Y:S04]  /*70e0*/  STS.U16 [R85+UR12+0x80], R158 ;  /* 0x0000809e55007988 */ /* 0x000fe8000800040c */
[----:B------:R-:W-:Y:S04]  /*70f0*/  STS.U16 [R85+UR12+0x4080], R159 ;  /* 0x0040809f55007988 */ /* 0x000fe8000800040c */
[----:B------:R-:W-:Y:S04]  /*7100*/  STS.U16 [R85+UR12+0x480], R156 ;  /* 0x0004809c55007988 */ /* 0x000fe8000800040c */
[----:B0-----:R-:W2:Y:S04]  /*7110*/  LDL.LU R19, [R1+0x87c] ;  /* 0x00087c0001137983 */ /* 0x001ea80000300800 */
[----:B------:R-:W-:Y:S04]  /*7120*/  STS.U16 [R85+UR12+0x4480], R157 ;  /* 0x0044809d55007988 */ /* 0x000fe8000800040c */
[----:B------:R-:W2:Y:S04]  /*7130*/  LDL.LU R18, [R1+0x880] ;  /* 0x0008800001127983 */ /* 0x000ea80000300800 */
[----:B------:R-:W-:Y:S04]  /*7140*/  STS.U16 [R85+UR12+0x880], R152 ;  /* 0x0008809855007988 */ /* 0x000fe8000800040c */
[----:B------:R-:W-:Y:S04]  /*7150*/  STS.U16 [R85+UR12+0x4880], R153 ;  /* 0x0048809955007988 */ /* 0x000fe8000800040c */
[----:B------:R-:W-:Y:S04]  /*7160*/  STS.U16 [R85+UR12+0xc80], R16 ;  /* 0x000c801055007988 */ /* 0x000fe8000800040c */
[----:B------:R0:W-:Y:S04]  /*7170*/  STS.U16 [R85+UR12+0x4c80], R17 ;  /* 0x004c801155007988 */ /* 0x0001e8000800040c */
[----:B0-----:R-:W2:Y:S04]  /*7180*/  LDL.LU R17, [R1+0x884] ;  /* 0x0008840001117983 */ /* 0x001ea80000300800 */
[----:B------:R-:W2:Y:S04]  /*7190*/  LDL.LU R16, [R1+0x888] ;  /* 0x0008880001107983 */ /* 0x000ea80000300800 */
[----:B------:R-:W2:Y:S04]  /*71a0*/  LDL.LU R13, [R1+0x88c] ;  /* 0x00088c00010d7983 */ /* 0x000ea80000300800 */
[----:B------:R-:W2:Y:S01]  /*71b0*/  LDL.LU R12, [R1+0x890] ;  /* 0x00089000010c7983 */ /* 0x000ea20000300800 */
[----:B------:R-:W-:-:S02]  /*71c0*/  LOP3.LUT R205, R205, R204, RZ, 0x3c, !PT ;  /* 0x000000cccdcd7212 */ /* 0x000fc400078e3cff */
[----:B------:R-:W-:Y:S02]  /*71d0*/  LOP3.LUT R82, R134, 0x1f, RZ, 0xc0, !PT ;  /* 0x0000001f86527812 */ /* 0x000fe400078ec0ff */
[----:B------:R-:W-:Y:S02]  /*71e0*/  ISETP.GE.AND P2, PT, R9, R0, PT ;  /* 0x000000000900720c */ /* 0x000fe40003f46270 */
[----:B------:R-:W-:Y:S02]  /*71f0*/  LOP3.LUT R203, R203, R202, RZ, 0x3c, !PT ;  /* 0x000000cacbcb7212 */ /* 0x000fe400078e3cff */
[----:B------:R-:W-:Y:S02]  /*7200*/  PRMT R53, RZ, 0x7610, R53 ;  /* 0x00007610ff357816 */ /* 0x000fe40000000035 */
[----:B------:R-:W-:Y:S02]  /*7210*/  LOP3.LUT R201, R201, R200, RZ, 0x3c, !PT ;  /* 0x000000c8c9c97212 */ /* 0x000fe400078e3cff */
[----:B------:R-:W-:-:S02]  /*7220*/  PRMT R52, RZ, 0x7610, R52 ;  /* 0x00007610ff347816 */ /* 0x000fc40000000034 */
[----:B------:R-:W-:Y:S02]  /*7230*/  LOP3.LUT R199, R199, R198, RZ, 0x3c, !PT ;  /* 0x000000c6c7c77212 */ /* 0x000fe400078e3cff */
[----:B------:R-:W-:Y:S02]  /*7240*/  PRMT R51, RZ, 0x7610, R51 ;  /* 0x00007610ff337816 */ /* 0x000fe40000000033 */
        /* <DEDUP_REMOVED lines=38> */
[----:B------:R-:W-:Y:S01]  /*74b0*/  PRMT R31, RZ, 0x7610, R31 ;  /* 0x00007610ff1f7816 */ /* 0x000fe2000000001f */
[----:B----4-:R-:W-:Y:S01]  /*74c0*/  IMAD.MOV.U32 R158, RZ, RZ, R93 ;  /* 0x000000ffff9e7224 */ /* 0x010fe200078e005d */
[----:B------:R-:W-:Y:S01]  /*74d0*/  LOP3.LUT R204, R205, R204, RZ, 0x3c, !PT ;  /* 0x000000cccdcc7212 */ /* 0x000fe200078e3cff */
[----:B-1----:R-:W-:Y:S01]  /*74e0*/  IMAD R82, R82, R83, RZ ;  /* 0x0000005352527224 */ /* 0x002fe200078e02ff */
[----:B------:R-:W-:Y:S01]  /*74f0*/  LOP3.LUT R202, R203, R202, RZ, 0x3c, !PT ;  /* 0x000000cacbca7212 */ /* 0x000fe200078e3cff */
[----:B------:R-:W-:Y:S01]  /*7500*/  IMAD.MOV.U32 R159, RZ, RZ, R94 ;  /* 0x000000ffff9f7224 */ /* 0x000fe200078e005e */
[----:B------:R-:W-:-:S02]  /*7510*/  LOP3.LUT R205, R205, R204, RZ, 0x3c, !PT ;  /* 0x000000cccdcd7212 */ /* 0x000fc400078e3cff */
[----:B------:R-:W-:Y:S01]  /*7520*/  PRMT R30, RZ, 0x7610, R30 ;  /* 0x00007610ff1e7816 */ /* 0x000fe2000000001e */
[----:B------:R-:W-:Y:S01]  /*7530*/  IMAD.MOV.U32 R156, RZ, RZ, R91 ;  /* 0x000000ffff9c7224 */ /* 0x000fe200078e005b */
[----:B------:R-:W-:Y:S01]  /*7540*/  LOP3.LUT R203, R203, R202, RZ, 0x3c, !PT ;  /* 0x000000cacbcb7212 */ /* 0x000fe200078e3cff */
[----:B---3--:R-:W-:Y:S01]  /*7550*/  IMAD.WIDE R10, R82, 0x2, R204 ;  /* 0x00000002520a7825 */ /* 0x008fe200078e02cc */
[C---:B------:R-:W-:Y:S01]  /*7560*/  LOP3.LUT R200, R201.reuse, R200, RZ, 0x3c, !PT ;  /* 0x000000c8c9c87212 */ /* 0x040fe200078e3cff */
[----:B------:R-:W3:Y:S04]  /*7570*/  LDL.LU R15, [R1+0x894] ;  /* 0x00089400010f7983 */ /* 0x000ee80000300800 */
[----:B------:R0:W4:Y:S01]  /*7580*/  @!P2 LDG.E.U16 R53, desc[UR14][R10.64] ;  /* 0x0000000e0a35a981 */ /* 0x000122000c1e1500 */
[----:B------:R-:W-:-:S02]  /*7590*/  LOP3.LUT R201, R201, R200, RZ, 0x3c, !PT ;  /* 0x000000c8c9c97212 */ /* 0x000fc400078e3cff */
[----:B------:R-:W-:Y:S01]  /*75a0*/  LOP3.LUT R198, R199, R198, RZ, 0x3c, !PT ;  /* 0x000000c6c7c67212 */ /* 0x000fe200078e3cff */
[----:B------:R-:W-:Y:S01]  /*75b0*/  IMAD.MOV.U32 R157, RZ, RZ, R92 ;  /* 0x000000ffff9d7224 */ /* 0x000fe200078e005c */
[----:B------:R-:W-:Y:S02]  /*75c0*/  LOP3.LUT R196, R197, R196, RZ, 0x3c, !PT ;  /* 0x000000c4c5c47212 */ /* 0x000fe400078e3cff */
[----:B------:R-:W-:Y:S01]  /*75d0*/  PRMT R29, RZ, 0x7610, R29 ;  /* 0x00007610ff1d7816 */ /* 0x000fe2000000001d */
[----:B------:R-:W-:Y:S01]  /*75e0*/  IMAD.MOV.U32 R155, RZ, RZ, R90 ;  /* 0x000000ffff9b7224 */ /* 0x000fe200078e005a */
[----:B------:R-:W-:Y:S01]  /*75f0*/  LOP3.LUT R194, R195, R194, RZ, 0x3c, !PT ;  /* 0x000000c2c3c27212 */ /* 0x000fe200078e3cff */
[C---:B0-----:R-:W-:Y:S01]  /*7600*/  IMAD.WIDE R10, R82.reuse, 0x2, R202 ;  /* 0x00000002520a7825 */ /* 0x041fe200078e02ca */
[----:B------:R-:W-:Y:S01]  /*7610*/  LOP3.LUT R199, R199, R198, RZ, 0x3c, !PT ;  /* 0x000000c6c7c77212 */ /* 0x000fe200078e3cff */
[----:B------:R-:W3:Y:S04]  /*7620*/  LDL.LU R14, [R1+0x898] ;  /* 0x00089800010e7983 */ /* 0x000ee80000300800 */
[----:B------:R0:W4:Y:S01]  /*7630*/  @!P2 LDG.E.U16 R52, desc[UR14][R10.64] ;  /* 0x0000000e0a34a981 */ /* 0x000122000c1e1500 */
[----:B------:R-:W-:Y:S01]  /*7640*/  LOP3.LUT R197, R197, R196, RZ, 0x3c, !PT ;  /* 0x000000c4c5c57212 */ /* 0x000fe200078e3cff */
[----:B0-----:R-:W-:-:S05]  /*7650*/  IMAD.WIDE R10, R82, 0x2, R200 ;  /* 0x00000002520a7825 */ /* 0x001fca00078e02c8 */
[----:B------:R0:W4:Y:S01]  /*7660*/  @!P2 LDG.E.U16 R51, desc[UR14][R10.64] ;  /* 0x0000000e0a33a981 */ /* 0x000122000c1e1500 */
[----:B------:R-:W-:Y:S01]  /*7670*/  LOP3.LUT R195, R195, R194, RZ, 0x3c, !PT ;  /* 0x000000c2c3c37212 */ /* 0x000fe200078e3cff */
[----:B0-----:R-:W-:Y:S01]  /*7680*/  IMAD.WIDE R10, R82, 0x2, R198 ;  /* 0x00000002520a7825 */ /* 0x001fe200078e02c6 */
[----:B------:R-:W-:-:S04]  /*7690*/  LOP3.LUT R192, R193, R192, RZ, 0x3c, !PT ;  /* 0x000000c0c1c07212 */ /* 0x000fc800078e3cff */
        /* <DEDUP_REMOVED lines=20> */
[----:B------:R0:W3:Y:S01]  /*77e0*/  @!P2 LDG.E.U16 R45, desc[UR14][R10.64] ;  /* 0x0000000e0a2da981 */ /* 0x0000e2000c1e1500 */
        /* <DEDUP_REMOVED lines=45> */
[----:B0-----:R-:W-:-:S05]  /*7ac0*/  IMAD.WIDE R10, R82, 0x2, R164 ;  /* 0x00000002520a7825 */ /* 0x001fca00078e02a4 */
[----:B------:R0:W3:Y:S02]  /*7ad0*/  @!P2 LDG.E.U16 R33, desc[UR14][R10.64] ;  /* 0x0000000e0a21a981 */ /* 0x0000e4000c1e1500 */
[----:B0-----:R-:W-:-:S05]  /*7ae0*/  IMAD.WIDE R10, R82, 0x2, R162 ;  /* 0x00000002520a7825 */ /* 0x001fca00078e02a2 */
[----:B------:R0:W4:Y:S02]  /*7af0*/  @!P2 LDG.E.U16 R32, desc[UR14][R10.64] ;  /* 0x0000000e0a20a981 */ /* 0x000124000c1e1500 */
[----:B0-----:R-:W-:-:S05]  /*7b00*/  IMAD.WIDE R10, R82, 0x2, R160 ;  /* 0x00000002520a7825 */ /* 0x001fca00078e02a0 */
[----:B------:R0:W3:Y:S01]  /*7b10*/  @!P2 LDG.E.U16 R31, desc[UR14][R10.64] ;  /* 0x0000000e0a1fa981 */ /* 0x0000e2000c1e1500 */
[----:B--2---:R-:W-:Y:S01]  /*7b20*/  IMAD.MOV.U32 R154, RZ, RZ, R84 ;  /* 0x000000ffff9a7224 */ /* 0x004fe200078e0054 */
[----:B------:R-:W-:Y:S01]  /*7b30*/  PRMT R28, RZ, 0x7610, R28 ;  /* 0x00007610ff1c7816 */ /* 0x000fe2000000001c */
[----:B------:R-:W-:Y:S01]  /*7b40*/  IMAD.MOV.U32 R152, RZ, RZ, R88 ;  /* 0x000000ffff987224 */ /* 0x000fe200078e0058 */
[----:B------:R-:W-:Y:S01]  /*7b50*/  PRMT R27, RZ, 0x7610, R27 ;  /* 0x00007610ff1b7816 */ /* 0x000fe2000000001b */
[----:B------:R-:W-:Y:S01]  /*7b60*/  IMAD.MOV.U32 R153, RZ, RZ, R89 ;  /* 0x000000ffff997224 */ /* 0x000fe200078e0059 */
[----:B------:R-:W-:Y:S01]  /*7b70*/  PRMT R26, RZ, 0x7610, R26 ;  /* 0x00007610ff1a7816 */ /* 0x000fe2000000001a */
[----:B------:R-:W2:Y:S01]  /*7b80*/  LDL.LU R84, [R1+0x89c] ;  /* 0x00089c0001547983 */ /* 0x000ea20000300800 */
[C---:B0-----:R-:W-:Y:S01]  /*7b90*/  IMAD.WIDE R10, R82.reuse, 0x2, R158 ;  /* 0x00000002520a7825 */ /* 0x041fe200078e029e */
[----:B------:R-:W-:Y:S02]  /*7ba0*/  PRMT R25, RZ, 0x7610, R25 ;  /* 0x00007610ff197816 */ /* 0x000fe40000000019 */
[----:B------:R-:W2:Y:S04]  /*7bb0*/  LDL.LU R83, [R1+0x8a0] ;  /* 0x0008a00001537983 */ /* 0x000ea80000300800 */
[----:B------:R0:W4:Y:S02]  /*7bc0*/  @!P2 LDG.E.U16 R30, desc[UR14][R10.64] ;  /* 0x0000000e0a1ea981 */ /* 0x000124000c1e1500 */
[----:B0-----:R-:W-:-:S05]  /*7bd0*/  IMAD.WIDE R10, R82, 0x2, R156 ;  /* 0x00000002520a7825 */ /* 0x001fca00078e029c */
[----:B------:R0:W2:Y:S02]  /*7be0*/  @!P2 LDG.E.U16 R29, desc[UR14][R10.64] ;  /* 0x0000000e0a1da981 */ /* 0x0000a4000c1e1500 */
[----:B0-----:R-:W-:-:S05]  /*7bf0*/  IMAD.WIDE R10, R82, 0x2, R154 ;  /* 0x00000002520a7825 */ /* 0x001fca00078e029a */
[----:B------:R0:W4:Y:S02]  /*7c00*/  @!P2 LDG.E.U16 R28, desc[UR14][R10.64] ;  /* 0x0000000e0a1ca981 */ /* 0x000124000c1e1500 */
[----:B0-----:R-:W-:-:S05]  /*7c10*/  IMAD.WIDE R10, R82, 0x2, R152 ;  /* 0x00000002520a7825 */ /* 0x001fca00078e0298 */
[----:B------:R0:W4:Y:S02]  /*7c20*/  @!P2 LDG.E.U16 R27, desc[UR14][R10.64] ;  /* 0x0000000e0a1ba981 */ /* 0x000124000c1e1500 */
[----:B0-----:R-:W-:-:S05]  /*7c30*/  IMAD.WIDE R10, R82, 0x2, R18 ;  /* 0x00000002520a7825 */ /* 0x001fca00078e0212 */
[----:B------:R0:W4:Y:S01]  /*7c40*/  @!P2 LDG.E.U16 R26, desc[UR14][R10.64] ;  /* 0x0000000e0a1aa981 */ /* 0x000122000c1e1500 */
[----:B------:R-:W-:Y:S01]  /*7c50*/  PRMT R24, RZ, 0x7610, R24 ;  /* 0x00007610ff187816 */ /* 0x000fe20000000018 */
[----:B0-----:R-:W-:-:S05]  /*7c60*/  IMAD.WIDE R10, R82, 0x2, R16 ;  /* 0x00000002520a7825 */ /* 0x001fca00078e0210 */
[----:B------:R0:W4:Y:S02]  /*7c70*/  @!P2 LDG.E.U16 R25, desc[UR14][R10.64] ;  /* 0x0000000e0a19a981 */ /* 0x000124000c1e1500 */
[----:B0-----:R-:W-:-:S05]  /*7c80*/  IMAD.WIDE R10, R82, 0x2, R12 ;  /* 0x00000002520a7825 */ /* 0x001fca00078e020c */
[----:B------:R-:W4:Y:S01]  /*7c90*/  @!P2 LDG.E.U16 R24, desc[UR14][R10.64] ;  /* 0x0000000e0a18a981 */ /* 0x000f22000c1e1500 */
[----:B------:R-:W-:-:S05]  /*7ca0*/  LOP3.LUT R85, R5, 0x20, RZ, 0x3c, !PT ;  /* 0x0000002005557812 */ /* 0x000fca00078e3cff */
[----:B------:R-:W-:Y:S04]  /*7cb0*/  STS.U16 [R85+UR12+0x100], R135 ;  /* 0x0001008755007988 */ /* 0x000fe8000800040c */
[----:B------:R-:W-:Y:S04]  /*7cc0*/  STS.U16 [R85+UR12+0x4100], R136 ;  /* 0x0041008855007988 */ /* 0x000fe8000800040c */
[----:B------:R-:W-:Y:S04]  /*7cd0*/  STS.U16 [R85+UR12+0x500], R137 ;  /* 0x0005008955007988 */ /* 0x000fe8000800040c */
[----:B------:R-:W-:Y:S04]  /*7ce0*/  STS.U16 [R85+UR12+0x4500], R138 ;  /* 0x0045008a55007988 */ /* 0x000fe8000800040c */
[----:B------:R-:W-:Y:S04]  /*7cf0*/  STS.U16 [R85+UR12+0x900], R87 ;  /* 0x0009005755007988 */ /* 0x000fe8000800040c */
[----:B------:R-:W-:Y:S04]  /*7d00*/  STS.U16 [R85+UR12+0x4900], R86 ;  /* 0x0049005655007988 */ /* 0x000fe8000800040c */
[----:B------:R-:W-:Y:S04]  /*7d10*/  STS.U16 [R85+UR12+0xd00], R252 ;  /* 0x000d00fc55007988 */ /* 0x000fe8000800040c */
[----:B------:R0:W-:Y:S02]  /*7d20*/  STS.U16 [R85+UR12+0x4d00], R79 ;  /* 0x004d004f55007988 */ /* 0x0001e4000800040c */
[----:B0-----:R-:W-:-:S05]  /*7d30*/  LOP3.LUT R79, R5, 0x30, RZ, 0x3c, !PT ;  /* 0x00000030054f7812 */ /* 0x001fca00078e3cff */
[----:B------:R-:W-:Y:S04]  /*7d40*/  STS.U16 [R79+UR12+0x180], R139 ;  /* 0x0001808b4f007988 */ /* 0x000fe8000800040c */
[----:B------:R-:W-:Y:S04]  /*7d50*/  STS.U16 [R79+UR12+0x4180], R140 ;  /* 0x0041808c4f007988 */ /* 0x000fe8000800040c */
[----:B------:R-:W-:Y:S04]  /*7d60*/  STS.U16 [R79+UR12+0x580], R141 ;  /* 0x0005808d4f007988 */ /* 0x000fe8000800040c */
[----:B------:R-:W-:Y:S04]  /*7d70*/  STS.U16 [R79+UR12+0x4580], R142 ;  /* 0x0045808e4f007988 */ /* 0x000fe8000800040c */
[----:B------:R0:W-:Y:S04]  /*7d80*/  STS.U16 [R79+UR12+0x980], R74 ;  /* 0x0009804a4f007988 */ /* 0x0001e8000800040c */
[----:B------:R-:W-:Y:S01]  /*7d90*/  STS.U16 [R79+UR12+0x4980], R81 ;  /* 0x004980514f007988 */ /* 0x000fe2000800040c */
[----:B0-----:R-:W-:-:S03]  /*7da0*/  LOP3.LUT R74, R5, 0x40, RZ, 0x3c, !PT ;  /* 0x00000040054a7812 */ /* 0x001fc600078e3cff */
[----:B------:R-:W-:Y:S04]  /*7db0*/  STS.U16 [R79+UR12+0xd80], R80 ;  /* 0x000d80504f007988 */ /* 0x000fe8000800040c */
[----:B------:R-:W-:Y:S04]  /*7dc0*/  STS.U16 [R79+UR12+0x4d80], R78 ;  /* 0x004d804e4f007988 */ /* 0x000fe8000800040c */
        /* <DEDUP_REMOVED lines=35> */
[----:B---3--:R-:W-:Y:S04]  /*8000*/  STS.U16 [R4+UR12+0xac00], R31 ;  /* 0x00ac001f04007988 */ /* 0x008fe8000800040c */
[----:B--2---:R-:W-:Y:S04]  /*8010*/  STS.U16 [R4+UR12+0xb000], R29 ;  /* 0x00b0001d04007988 */ /* 0x004fe8000800040c */
[----:B----4-:R-:W-:Y:S04]  /*8020*/  STS.U16 [R4+UR12+0xae00], R30 ;  /* 0x00ae001e04007988 */ /* 0x010fe8000800040c */
        /* <DEDUP_REMOVED lines=13> */
[----:B------:R0:W-:Y:S04]  /*8100*/  STS.U16 [R4+UR12+0xba00], R24 ;  /* 0x00ba001804007988 */ /* 0x0001e8000800040c */
[----:B0-----:R-:W2:Y:S04]  /*8110*/  LDL.LU.64 R24, [R1] ;  /* 0x0000000001187983 */ /* 0x001ea80000300a00 */
[----:B------:R-:W3:Y:S04]  /*8120*/  LDL.LU.64 R26, [R1+0x8] ;  /* 0x00000800011a7983 */ /* 0x000ee80000300a00 */
[----:B------:R-:W4:Y:S04]  /*8130*/  LDL.LU.64 R28, [R1+0x10] ;  /* 0x00001000011c7983 */ /* 0x000f280000300a00 */
[----:B------:R-:W2:Y:S04]  /*8140*/  LDL.LU.64 R30, [R1+0x18] ;  /* 0x00001800011e7983 */ /* 0x000ea80000300a00 */
[----:B------:R-:W3:Y:S04]  /*8150*/  LDL.LU.64 R32, [R1+0x20] ;  /* 0x0000200001207983 */ /* 0x000ee80000300a00 */
[----:B------:R-:W4:Y:S04]  /*8160*/  LDL.LU.64 R34, [R1+0x28] ;  /* 0x0000280001227983 */ /* 0x000f280000300a00 */
[----:B------:R-:W2:Y:S04]  /*8170*/  LDL.LU.64 R36, [R1+0x30] ;  /* 0x0000300001247983 */ /* 0x000ea80000300a00 */
[----:B------:R0:W-:Y:S04]  /*8180*/  STS.U16 [R4+UR12+0x9a00], R40 ;  /* 0x009a002804007988 */ /* 0x0001e8000800040c */
[----:B------:R-:W3:Y:S04]  /*8190*/  LDL.LU.64 R38, [R1+0x38] ;  /* 0x0000380001267983 */ /* 0x000ee80000300a00 */
[----:B------:R-:W-:Y:S04]  /*81a0*/  STS.U16 [R4+UR12+0x9400], R43 ;  /* 0x0094002b04007988 */ /* 0x000fe8000800040c */
[----:B------:R1:W-:Y:S04]  /*81b0*/  STS.U16 [R4+UR12+0x9600], R42 ;  /* 0x0096002a04007988 */ /* 0x0003e8000800040c */
[----:B0-----:R-:W4:Y:S01]  /*81c0*/  LDL.LU.64 R40, [R1+0x40] ;  /* 0x0000400001287983 */ /* 0x001f220000300a00 */
[----:B------:R-:W-:-:S03]  /*81d0*/  PRMT R9, RZ, 0x7610, R9 ;  /* 0x00007610ff097816 */ /* 0x000fc60000000009 */
[----:B------:R-:W-:Y:S04]  /*81e0*/  STS.U16 [R4+UR12+0x9000], R45 ;  /* 0x0090002d04007988 */ /* 0x000fe8000800040c */
[----:B------:R0:W-:Y:S04]  /*81f0*/  STS.U16 [R4+UR12+0x9200], R44 ;  /* 0x0092002c04007988 */ /* 0x0001e8000800040c */
[----:B-1----:R-:W2:Y:S01]  /*8200*/  LDL.LU.64 R42, [R1+0x48] ;  /* 0x00004800012a7983 */ /* 0x002ea20000300a00 */
[----:B------:R-:W-:-:S03]  /*8210*/  IMAD.WIDE R10, R82, 0x2, R14 ;  /* 0x00000002520a7825 */ /* 0x000fc600078e020e */
[----:B------:R-:W-:Y:S04]  /*8220*/  STS.U16 [R4+UR12+0x8c00], R47 ;  /* 0x008c002f04007988 */ /* 0x000fe8000800040c */
[----:B------:R1:W-:Y:S04]  /*8230*/  STS.U16 [R4+UR12+0x8e00], R46 ;  /* 0x008e002e04007988 */ /* 0x0003e8000800040c */
[----:B0-----:R-:W3:Y:S04]  /*8240*/  LDL.LU.64 R44, [R1+0x50] ;  /* 0x00005000012c7983 */ /* 0x001ee80000300a00 */
[----:B------:R-:W-:Y:S04]  /*8250*/  STS.U16 [R4+UR12+0x8800], R49 ;  /* 0x0088003104007988 */ /* 0x000fe8000800040c */
[----:B------:R0:W-:Y:S04]  /*8260*/  STS.U16 [R4+UR12+0x8a00], R48 ;  /* 0x008a003004007988 */ /* 0x0001e8000800040c */
[----:B-1----:R-:W4:Y:S04]  /*8270*/  LDL.LU.64 R46, [R1+0x58] ;  /* 0x00005800012e7983 */ /* 0x002f280000300a00 */
[----:B------:R-:W-:Y:S04]  /*8280*/  STS.U16 [R4+UR12+0x8400], R51 ;  /* 0x0084003304007988 */ /* 0x000fe8000800040c */
[----:B------:R1:W-:Y:S04]  /*8290*/  STS.U16 [R4+UR12+0x8600], R50 ;  /* 0x0086003204007988 */ /* 0x0003e8000800040c */
[----:B0-----:R-:W2:Y:S04]  /*82a0*/  LDL.LU.64 R48, [R1+0x60] ;  /* 0x0000600001307983 */ /* 0x001ea80000300a00 */
[----:B------:R-:W-:Y:S04]  /*82b0*/  STS.U16 [R4+UR12+0x8000], R53 ;  /* 0x0080003504007988 */ /* 0x000fe8000800040c */
[----:B------:R0:W-:Y:S04]  /*82c0*/  STS.U16 [R4+UR12+0x8200], R52 ;  /* 0x0082003404007988 */ /* 0x0001e8000800040c */
[----:B-1----:R-:W3:Y:S04]  /*82d0*/  LDL.LU.64 R50, [R1+0x68] ;  /* 0x0000680001327983 */ /* 0x002ee80000300a00 */
[----:B------:R1:W4:Y:S04]  /*82e0*/  @!P2 LDG.E.U16 R9, desc[UR14][R10.64] ;  /* 0x0000000e0a09a981 */ /* 0x000328000c1e1500 */
[----:B0-----:R-:W2:Y:S04]  /*82f0*/  LDL.LU.64 R52, [R1+0x70] ;  /* 0x0000700001347983 */ /* 0x001ea80000300a00 */
[----:B------:R-:W3:Y:S04]  /*8300*/  LDL.LU.64 R54, [R1+0x78] ;  /* 0x0000780001367983 */ /* 0x000ee80000300a00 */
[----:B------:R-:W4:Y:S01]  /*8310*/  LDL.LU.64 R56, [R1+0x80] ;  /* 0x0000800001387983 */ /* 0x000f220000300a00 */
[----:B-1----:R-:W-:-:S03]  /*8320*/  IMAD.MOV.U32 R10, RZ, RZ, R83 ;  /* 0x000000ffff0a7224 */ /* 0x002fc600078e0053 */
[----:B------:R-:W2:Y:S01]  /*8330*/  LDL.LU.64 R58, [R1+0x88] ;  /* 0x00008800013a7983 */ /* 0x000ea20000300a00 */
[----:B------:R-:W-:-:S03]  /*8340*/  IMAD.MOV.U32 R11, RZ, RZ, R84 ;  /* 0x000000ffff0b7224 */ /* 0x000fc600078e0054 */
[----:B------:R-:W3:Y:S01]  /*8350*/  LDL.LU.64 R60, [R1+0x90] ;  /* 0x00009000013c7983 */ /* 0x000ee20000300a00 */
[----:B------:R-:W-:-:S03]  /*8360*/  PRMT R252, RZ, 0x7610, R252 ;  /* 0x00007610fffc7816 */ /* 0x000fc600000000fc */
[----:B------:R-:W4:Y:S01]  /*8370*/  LDL.LU.64 R62, [R1+0x98] ;  /* 0x00009800013e7983 */ /* 0x000f220000300a00 */
[----:B------:R-:W-:-:S03]  /*8380*/  IMAD.WIDE R82, R82, 0x2, R10 ;  /* 0x0000000252527825 */ /* 0x000fc600078e020a */
[----:B------:R-:W2:Y:S04]  /*8390*/  LDL.LU.64 R64, [R1+0xa0] ;  /* 0x0000a00001407983 */ /* 0x000ea80000300a00 */
[----:B------:R-:W3:Y:S04]  /*83a0*/  LDL.LU.64 R66, [R1+0xa8] ;  /* 0x0000a80001427983 */ /* 0x000ee80000300a00 */
[----:B------:R-:W4:Y:S04]  /*83b0*/  LDL.LU.64 R68, [R1+0xb0] ;  /* 0x0000b00001447983 */ /* 0x000f280000300a00 */
[----:B------:R-:W2:Y:S04]  /*83c0*/  LDL.LU.64 R70, [R1+0xb8] ;  /* 0x0000b80001467983 */ /* 0x000ea80000300a00 */
[----:B------:R-:W3:Y:S04]  /*83d0*/  LDL.LU.64 R72, [R1+0xc0] ;  /* 0x0000c00001487983 */ /* 0x000ee80000300a00 */
[----:B------:R-:W4:Y:S04]  /*83e0*/  LDL.LU.64 R74, [R1+0xc8] ;  /* 0x0000c800014a7983 */ /* 0x000f280000300a00 */
[----:B------:R-:W2:Y:S04]  /*83f0*/  LDL.LU.64 R76, [R1+0xd0] ;  /* 0x0000d000014c7983 */ /* 0x000ea80000300a00 */
[----:B------:R-:W3:Y:S04]  /*8400*/  LDL.LU.64 R78, [R1+0xd8] ;  /* 0x0000d800014e7983 */ /* 0x000ee80000300a00 */
[----:B------:R-:W4:Y:S04]  /*8410*/  @!P2 LDG.E.U16 R252, desc[UR14][R82.64] ;  /* 0x0000000e52fca981 */ /* 0x000f28000c1e1500 */
        /* <DEDUP_REMOVED lines=36> */
[----:B----4-:R-:W-:Y:S04]  /*8660*/  STL.64 [R1+0xcc0], R150 ;  /* 0x000cc09601007387 */ /* 0x010fe80000100a00 */
[----:B---3--:R-:W-:Y:S04]  /*8670*/  STL.64 [R1+0xcb8], R148 ;  /* 0x000cb89401007387 */ /* 0x008fe80000100a00 */
[----:B--2---:R-:W-:Y:S04]  /*8680*/  STL.64 [R1+0xcb0], R146 ;  /* 0x000cb09201007387 */ /* 0x004fe80000100a00 */
        /* <DEDUP_REMOVED lines=61> */
[----:B0-----:R-:W2:Y:S04]  /*8a60*/  LDL.LU.64 R24, [R1+0x200] ;  /* 0x0002000001187983 */ /* 0x001ea80000300a00 */
        /* <DEDUP_REMOVED lines=55> */
[----:B------:R-:W-:Y:S04]  /*8de0*/  STS.U16 [R4+UR12+0xbc00], R9 ;  /* 0x00bc000904007988 */ /* 0x000fe8000800040c */
[----:B---3--:R-:W-:Y:S04]  /*8df0*/  STL.64 [R1+0xec0], R134 ;  /* 0x000ec08601007387 */ /* 0x008fe80000100a00 */
[----:B--2---:R-:W-:Y:S04]  /*8e00*/  STL.64 [R1+0xeb8], R132 ;  /* 0x000eb88401007387 */ /* 0x004fe80000100a00 */
[----:B----4-:R-:W-:Y:S04]  /*8e10*/  STL.64 [R1+0xeb0], R130 ;  /* 0x000eb08201007387 */ /* 0x010fe80000100a00 */
        /* <DEDUP_REMOVED lines=60> */
[----:B------:R0:W-:Y:S04]  /*91e0*/  STL [R1+0xcc8], R8 ;  /* 0x000cc80801007387 */ /* 0x0001e80000100800 */
[----:B0-----:R-:W2:Y:S04]  /*91f0*/  LDL.LU.64 R8, [R1+0x400] ;  /* 0x0004000001087983 */ /* 0x001ea80000300a00 */
[----:B------:R-:W2:Y:S04]  /*9200*/  LDL.LU.64 R10, [R1+0x408] ;  /* 0x00040800010a7983 */ /* 0x000ea80000300a00 */
        /* <DEDUP_REMOVED lines=62> */
[----:B------:R0:W-:Y:S01]  /*95f0*/  STS.U16 [R4+UR12+0xbe00], R252 ;  /* 0x00be00fc04007988 */ /* 0x0001e2000800040c */
[----:B------:R1:W-:Y:S06]  /*9600*/  MEMBAR.ALL.CTA ;  /* 0x0000000000007992 */ /* 0x0003ec0000008000 */
[----:B-1----:R-:W1:Y:S01]  /*9610*/  FENCE.VIEW.ASYNC.S ;  /* 0x00000000000073c6 */ /* 0x002e620000000000 */
[----:B------:R-:W-:Y:S01]  /*9620*/  USHF.L.U32 UR4, UR13, 0x6, URZ ;  /* 0x000000060d047899 */ /* 0x000fe2000800063f */
[----:B------:R-:W-:-:S02]  /*9630*/  UMOV UR9, 0x40000040 ;  /* 0x4000004000097882 */ /* 0x000fc40000000000 */
[----:B------:R-:W3:Y:S01]  /*9640*/  LDL.LU.64 R136, [R1+0x3c0] ;  /* 0x0003c00001887983 */ /* 0x000ee20000300a00 */
[----:B------:R-:W-:-:S03]  /*9650*/  ULOP3.LUT UR4, UR4, 0x100, URZ, 0xc0, !UPT ;  /* 0x0000010004047892 */ /* 0x000fc6000f8ec03f */
[----:B------:R-:W3:Y:S01]  /*9660*/  LDL.LU.64 R138, [R1+0x3c8] ;  /* 0x0003c800018a7983 */ /* 0x000ee20000300a00 */
[----:B-1----:R-:W-:Y:S01]  /*9670*/  BAR.SYNC.DEFER_BLOCKING 0x0 ;  /* 0x0000000000007b1d */ /* 0x002fe20000010000 */
[----:B------:R-:W-:-:S04]  /*9680*/  ULEA.HI UR4, UR12, UR4, URZ, 0x1c ;  /* 0x000000040c047291 */ /* 0x000fc8000f8fe03f */
[----:B------:R-:W-:-:S03]  /*9690*/  ULOP3.LUT UR8, UR4, 0x3fff, URZ, 0xc0, !UPT ;  /* 0x00003fff04087892 */ /* 0x000fc6000f8ec03f */
[----:B------:R-:W-:Y:S01]  /*96a0*/  UMOV UR4, URZ ;  /* 0x0000003f00047c82 */ /* 0x000fe20008000000 */
[----:B------:R-:W3:Y:S04]  /*96b0*/  LDL.LU.64 R140, [R1+0x3d0] ;  /* 0x0003d000018c7983 */ /* 0x000ee80000300a00 */
[----:B------:R-:W3:Y:S04]  /*96c0*/  LDL.LU.64 R142, [R1+0x3d8] ;  /* 0x0003d800018e7983 */ /* 0x000ee80000300a00 */
[----:B------:R-:W3:Y:S04]  /*96d0*/  LDL.LU.64 R144, [R1+0x3e0] ;  /* 0x0003e00001907983 */ /* 0x000ee80000300a00 */
[----:B------:R-:W3:Y:S04]  /*96e0*/  LDL.LU.64 R146, [R1+0x3e8] ;  /* 0x0003e80001927983 */ /* 0x000ee80000300a00 */
[----:B------:R-:W3:Y:S04]  /*96f0*/  LDL.LU.64 R148, [R1+0x3f0] ;  /* 0x0003f00001947983 */ /* 0x000ee80000300a00 */
[----:B------:R-:W3:Y:S01]  /*9700*/  LDL.LU.64 R150, [R1+0x3f8] ;  /* 0x0003f80001967983 */ /* 0x000ee20000300a00 */
[----:B--2---:R-:W-:-:S06]  /*9710*/  WARPGROUP.ARRIVE ;  /* 0x00000000000079c5 */ /* 0x004fcc0000000000 */
[----:B------:R-:W-:Y:S01]  /*9720*/  HGMMA.64x256x16.F32 R8, gdesc[UR8].tnspA, R8, gsb0 ;  /* 0x23e00000080879f0 */ /* 0x000fe20008000808 */
[----:B------:R-:W-:-:S04]  /*9730*/  UIADD3 UR8, UP0, UR8, 0x80, URZ ;  /* 0x0000008008087890 */ /* 0x000fc8000ff1e03f */
[----:B------:R-:W-:-:S03]  /*9740*/  UIADD3.X UR5, UR4, 0x40000040, URZ, UP0, !UPT ;  /* 0x4000004004057890 */ /* 0x000fc600087fe43f */
[----:B------:R-:W-:Y:S01]  /*9750*/  UMOV UR4, UR8 ;  /* 0x0000000800047c82 */ /* 0x000fe20008000000 */
[----:B------:R-:W-:Y:S02]  /*9760*/  WARPGROUP.DEPBAR.LE gsb0, 0x0 ;  /* 0x00008000000079c5 */ /* 0x000fe40000010000 */
[----:B------:R-:W-:-:S15]  /*9770*/  WARPGROUP.ARRIVE ;  /* 0x00000000000079c5 */ /* 0x000fde0000000000 */
[----:B------:R-:W-:-:S02]  /*9780*/  NOP ;  /* 0x0000000000007918 */ /* 0x000fc40000000000 */
[----:B------:R-:W-:Y:S03]  /*9790*/  HGMMA.64x256x16.F32 R8, gdesc[UR4].tnspA, R8, gsb0 ;  /* 0x23e00000040879f0 */ /* 0x000fe60008000808 */
[----:B------:R-:W-:Y:S02]  /*97a0*/  WARPGROUP.DEPBAR.LE gsb0, 0x0 ;  /* 0x00008000000079c5 */ /* 0x000fe40000010000 */
[----:B------:R1:W-:Y:S04]  /*97b0*/  STL.64 [R1+0x400], R8 ;  /* 0x0004000801007387 */ /* 0x0003e80000100a00 */
[----:B------:R-:W-:Y:S04]  /*97c0*/  STL.64 [R1+0x408], R10 ;  /* 0x0004080a01007387 */ /* 0x000fe80000100a00 */
[----:B------:R-:W-:Y:S04]  /*97d0*/  STL.64 [R1+0x410], R12 ;  /* 0x0004100c01007387 */ /* 0x000fe80000100a00 */
[----:B------:R-:W-:Y:S01]  /*97e0*/  STL.64 [R1+0x418], R14 ;  /* 0x0004180e01007387 */ /* 0x000fe20000100a00 */
[----:B------:R-:W-:-:S02]  /*97f0*/  UIADD3.64 UR8, UR4, 0x180, URZ ;  /* 0x0000018004087897 */ /* 0x000fc4000fffe03f */
[----:B------:R-:W-:Y:S01]  /*9800*/  UIADD3.64 UR16, UR4, 0x200, URZ ;  /* 0x0000020004107897 */ /* 0x000fe2000fffe03f */
[----:B------:R-:W-:Y:S01]  /*9810*/  STL.64 [R1+0x420], R16 ;  /* 0x0004201001007387 */ /* 0x000fe20000100a00 */
[----:B------:R-:W-:Y:S01]  /*9820*/  UMOV UR18, UR6 ;  /* 0x0000000600127c82 */ /* 0x000fe20008000000 */
[----:B------:R-:W-:Y:S01]  /*9830*/  UMOV UR19, UR7 ;  /* 0x0000000700137c82 */ /* 0x000fe20008000000 */
[----:B0-----:R-:W-:Y:S01]  /*9840*/  IMAD.MOV.U32 R252, RZ, RZ, R8 ;  /* 0x000000fffffc7224 */ /* 0x001fe200078e0008 */
[----:B------:R-:W-:Y:S01]  /*9850*/  STL.64 [R1+0x428], R18 ;  /* 0x0004281201007387 */ /* 0x000fe20000100a00 */
[----:B-1----:R-:W0:Y:S03]  /*9860*/  LDC R9, c[0x0][0x23c] ;  /* 0x00008f00ff097b82 */ /* 0x002e260000000800 */
        /* <DEDUP_REMOVED lines=58> */
[----:B-1----:R-:W3:Y:S04]  /*9c10*/  LDL.LU.64 R134, [R1+0xec0] ;  /* 0x000ec00001867983 */ /* 0x002ee80000300a00 */
[----:B------:R-:W3:Y:S04]  /*9c20*/  LDL.LU.64 R132, [R1+0xeb8] ;  /* 0x000eb80001847983 */ /* 0x000ee80000300a00 */
        /* <DEDUP_REMOVED lines=54> */
[----:B------:R1:W5:Y:S04]  /*9f90*/  LDL.LU.64 R22, [R1+0xd00] ;  /* 0x000d000001167983 */ /* 0x0003680000300a00 */
[----:B------:R1:W5:Y:S04]  /*9fa0*/  LDL.LU.64 R20, [R1+0xcf8] ;  /* 0x000cf80001147983 */ /* 0x0003680000300a00 */
[----:B------:R-:W2:Y:S04]  /*9fb0*/  LDL.LU.64 R18, [R1+0xcf0] ;  /* 0x000cf00001127983 */ /* 0x000ea80000300a00 */
[----:B------:R-:W4:Y:S04]  /*9fc0*/  LDL.LU.64 R16, [R1+0xce8] ;  /* 0x000ce80001107983 */ /* 0x000f280000300a00 */
[----:B------:R-:W2:Y:S04]  /*9fd0*/  LDL.LU.64 R14, [R1+0xce0] ;  /* 0x000ce000010e7983 */ /* 0x000ea80000300a00 */
[----:B------:R-:W4:Y:S04]  /*9fe0*/  LDL.LU.64 R12, [R1+0xcd8] ;  /* 0x000cd800010c7983 */ /* 0x000f280000300a00 */
[----:B------:R-:W2:Y:S04]  /*9ff0*/  LDL.LU.64 R10, [R1+0xcd0] ;  /* 0x000cd000010a7983 */ /* 0x000ea80000300a00 */
[----:B------:R1:W5:Y:S01]  /*a000*/  LDL.LU R8, [R1+0xcc8] ;  /* 0x000cc80001087983 */ /* 0x0003620000300800 */
[----:B---3--:R-:W-:-:S06]  /*a010*/  WARPGROUP.ARRIVE ;  /* 0x00000000000079c5 */ /* 0x008fcc0000000000 */
[----:B------:R-:W-:Y:S03]  /*a020*/  HGMMA.64x256x16.F32 R24, gdesc[UR8].tnspA, R24, gsb0 ;  /* 0x23e00000081879f0 */ /* 0x000fe60008000818 */
[----:B------:R-:W-:Y:S02]  /*a030*/  WARPGROUP.DEPBAR.LE gsb0, 0x0 ;  /* 0x00008000000079c5 */ /* 0x000fe40000010000 */
[----:B------:R-:W-:-:S15]  /*a040*/  WARPGROUP.ARRIVE ;  /* 0x00000000000079c5 */ /* 0x000fde0000000000 */
[----:B------:R-:W-:-:S08]  /*a050*/  NOP ;  /* 0x0000000000007918 */ /* 0x000fd00000000000 */
[----:B------:R-:W-:Y:S03]  /*a060*/  HGMMA.64x256x16.F32 R24, gdesc[UR16].tnspA, R24, gsb0 ;  /* 0x23e00000101879f0 */ /* 0x000fe60008000818 */
[----:B------:R-:W-:Y:S02]  /*a070*/  WARPGROUP.DEPBAR.LE gsb0, 0x0 ;  /* 0x00008000000079c5 */ /* 0x000fe40000010000 */
        /* <DEDUP_REMOVED lines=64> */
[----:B---3--:R-:W3:Y:S04]  /*a480*/  LDL.LU.64 R150, [R1+0xcc0] ;  /* 0x000cc00001967983 */ /* 0x008ee80000300a00 */
        /* <DEDUP_REMOVED lines=62> */
[----:B------:R-:W3:Y:S01]  /*a870*/  LDL.LU.64 R24, [R1+0xac8] ;  /* 0x000ac80001187983 */ /* 0x000ee20000300a00 */
[----:B------:R-:W-:-:S02]  /*a880*/  UIADD3.64 UR8, UR4, 0x380, URZ ;  /* 0x0000038004087897 */ /* 0x000fc4000fffe03f */
[----:B------:R-:W-:Y:S01]  /*a890*/  UIADD3.64 UR16, UR4, 0x400, URZ ;  /* 0x0000040004107897 */ /* 0x000fe2000fffe03f */
[----:B------:R-:W-:Y:S01]  /*a8a0*/  UMOV UR18, UR6 ;  /* 0x0000000600127c82 */ /* 0x000fe20008000000 */
[----:B------:R-:W-:Y:S01]  /*a8b0*/  UMOV UR19, UR7 ;  /* 0x0000000700137c82 */ /* 0x000fe20008000000 */
[----:B---3--:R-:W-:-:S06]  /*a8c0*/  WARPGROUP.ARRIVE ;  /* 0x00000000000079c5 */ /* 0x008fcc0000000000 */
[----:B------:R-:W-:Y:S03]  /*a8d0*/  HGMMA.64x256x16.F32 R24, gdesc[UR8].tnspA, R24, gsb0 ;  /* 0x23e00000081879f0 */ /* 0x000fe60008000818 */
[----:B------:R-:W-:Y:S02]  /*a8e0*/  WARPGROUP.DEPBAR.LE gsb0, 0x0 ;  /* 0x00008000000079c5 */ /* 0x000fe40000010000 */
[----:B------:R-:W-:-:S15]  /*a8f0*/  WARPGROUP.ARRIVE ;  /* 0x00000000000079c5 */ /* 0x000fde0000000000 */
[----:B------:R-:W-:-:S08]  /*a900*/  NOP ;  /* 0x0000000000007918 */ /* 0x000fd00000000000 */
[----:B------:R-:W-:Y:S03]  /*a910*/  HGMMA.64x256x16.F32 R24, gdesc[UR16].tnspA, R24, gsb0 ;  /* 0x23e00000101879f0 */ /* 0x000fe60008000818 */
[----:B------:R-:W-:Y:S02]  /*a920*/  WARPGROUP.DEPBAR.LE gsb0, 0x0 ;  /* 0x00008000000079c5 */ /* 0x000fe40000010000 */
[----:B------:R-:W-:Y:S04]  /*a930*/  STL.64 [R1], R24 ;  /* 0x0000001801007387 */ /* 0x000fe80000100a00 */
        /* <DEDUP_REMOVED lines=127> */
[----:B0-----:R-:W-:-:S04]  /*b130*/  IMAD.SHL.U32 R9, R9, 0x20, RZ ;  /* 0x0000002009097824 */ /* 0x001fc800078e00ff */
[----:B--2---:R-:W-:-:S05]  /*b140*/  IMAD.WIDE R10, R9, 0x2, R10 ;  /* 0x00000002090a7825 */ /* 0x004fca00078e020a */
[----:B------:R-:W-:Y:S04]  /*b150*/  STL [R1+0x8a0], R10 ;  /* 0x0008a00a01007387 */ /* 0x000fe80000100800 */
[----:B------:R0:W-:Y:S02]  /*b160*/  STL [R1+0x89c], R11 ;  /* 0x00089c0b01007387 */ /* 0x0001e40000100800 */
[----:B0-----:R-:W0:Y:S02]  /*b170*/  LDC R11, c[0x0][0x23c] ;  /* 0x00008f00ff0b7b82 */ /* 0x001e240000000800 */
[----:B0-----:R-:W-:-:S04]  /*b180*/  IMAD.SHL.U32 R11, R11, 0x20, RZ ;  /* 0x000000200b0b7824 */ /* 0x001fc800078e00ff */
[----:B----4-:R-:W-:-:S04]  /*b190*/  IMAD.WIDE R12, R11, 0x2, R12 ;  /* 0x000000020b0c7825 */ /* 0x010fc800078e020c */
[----:B------:R-:W-:Y:S02]  /*b1a0*/  IMAD.WIDE R10, R11, 0x2, R16 ;  /* 0x000000020b0a7825 */ /* 0x000fe400078e0210 */
[----:B------:R-:W0:Y:S02]  /*b1b0*/  LDC R17, c[0x0][0x23c] ;  /* 0x00008f00ff117b82 */ /* 0x000e240000000800 */
[----:B------:R-:W-:-:S05]  /*b1c0*/  IMAD.WIDE R14, R9, 0x2, R14 ;  /* 0x00000002090e7825 */ /* 0x000fca00078e020e */
[----:B------:R-:W-:Y:S04]  /*b1d0*/  STL [R1+0x898], R14 ;  /* 0x0008980e01007387 */ /* 0x000fe80000100800 */
[----:B------:R2:W-:Y:S01]  /*b1e0*/  STL [R1+0x894], R15 ;  /* 0x0008940f01007387 */ /* 0x0005e20000100800 */
[----:B0-----:R-:W-:-:S04]  /*b1f0*/  IMAD.SHL.U32 R17, R17, 0x20, RZ ;  /* 0x0000002011117824 */ /* 0x001fc800078e00ff */
[----:B--2---:R-:W-:Y:S02]  /*b200*/  IMAD.WIDE R14, R17, 0x2, R18 ;  /* 0x00000002110e7825 */ /* 0x004fe400078e0212 */
[----:B------:R-:W0:Y:S01]  /*b210*/  LDC R19, c[0x0][0x23c] ;  /* 0x00008f00ff137b82 */ /* 0x000e220000000800 */
[----:B------:R-:W-:Y:S01]  /*b220*/  UIADD3.64 UR8, UR4, 0x580, URZ ;  /* 0x0000058004087897 */ /* 0x000fe2000fffe03f */
[----:B------:R-:W-:Y:S04]  /*b230*/  STL [R1+0x890], R12 ;  /* 0x0008900c01007387 */ /* 0x000fe80000100800 */
[----:B------:R-:W-:Y:S04]  /*b240*/  STL [R1+0x88c], R13 ;  /* 0x00088c0d01007387 */ /* 0x000fe80000100800 */
[----:B------:R-:W-:Y:S04]  /*b250*/  STL [R1+0x888], R10 ;  /* 0x0008880a01007387 */ /* 0x000fe80000100800 */
[----:B------:R2:W-:Y:S04]  /*b260*/  STL [R1+0x884], R11 ;  /* 0x0008840b01007387 */ /* 0x0005e80000100800 */
[----:B------:R-:W-:Y:S01]  /*b270*/  STL [R1+0x880], R14 ;  /* 0x0008800e01007387 */ /* 0x000fe20000100800 */
[----:B0-----:R-:W-:-:S03]  /*b280*/  IMAD.SHL.U32 R19, R19, 0x20, RZ ;  /* 0x0000002013137824 */ /* 0x001fc600078e00ff */
[----:B------:R0:W-:Y:S01]  /*b290*/  STL [R1+0x87c], R15 ;  /* 0x00087c0f01007387 */ /* 0x0001e20000100800 */
[----:B--2---:R-:W-:-:S04]  /*b2a0*/  IMAD.WIDE R10, R19, 0x2, R152 ;  /* 0x00000002130a7825 */ /* 0x004fc800078e0298 */
[C---:B------:R-:W-:Y:S01]  /*b2b0*/  IMAD.WIDE R12, R19.reuse, 0x2, R156 ;  /* 0x00000002130c7825 */ /* 0x040fe200078e029c */
[----:B------:R-:W-:Y:S03]  /*b2c0*/  STL [R1+0x874], R10 ;  /* 0x0008740a01007387 */ /* 0x000fe60000100800 */
[C---:B0-----:R-:W-:Y:S01]  /*b2d0*/  IMAD.WIDE R14, R19.reuse, 0x2, R154 ;  /* 0x00000002130e7825 */ /* 0x041fe200078e029a */
[----:B------:R0:W-:Y:S04]  /*b2e0*/  STL [R1+0x870], R11 ;  /* 0x0008700b01007387 */ /* 0x0001e80000100800 */
[----:B------:R-:W-:Y:S04]  /*b2f0*/  STL [R1+0x86c], R14 ;  /* 0x00086c0e01007387 */ /* 0x000fe80000100800 */
[----:B------:R2:W-:Y:S01]  /*b300*/  STL [R1+0x868], R15 ;  /* 0x0008680f01007387 */ /* 0x0005e20000100800 */
[----:B0-----:R-:W-:-:S03]  /*b310*/  IMAD.WIDE R10, R19, 0x2, R158 ;  /* 0x00000002130a7825 */ /* 0x001fc600078e029e */
[----:B------:R-:W-:Y:S04]  /*b320*/  STL [R1+0x864], R12 ;  /* 0x0008640c01007387 */ /* 0x000fe80000100800 */
[----:B------:R-:W-:Y:S04]  /*b330*/  STL [R1+0x860], R13 ;  /* 0x0008600d01007387 */ /* 0x000fe80000100800 */
[----:B------:R-:W-:Y:S04]  /*b340*/  STL [R1+0x7e4], R10 ;  /* 0x0007e40a01007387 */ /* 0x000fe80000100800 */
[----:B------:R0:W-:Y:S04]  /*b350*/  STL [R1+0x754], R11 ;  /* 0x0007540b01007387 */ /* 0x0001e80000100800 */
[----:B------:R-:W4:Y:S01]  /*b360*/  LDL.LU R18, [R1+0x858] ;  /* 0x0008580001127983 */ /* 0x000f220000300800 */
[----:B---3--:R-:W-:-:S06]  /*b370*/  WARPGROUP.ARRIVE ;  /* 0x00000000000079c5 */ /* 0x008fcc0000000000 */
[----:B------:R-:W-:Y:S01]  /*b380*/  HGMMA.64x256x16.F32 R24, gdesc[UR8].tnspA, R24, gsb0 ;  /* 0x23e00000081879f0 */ /* 0x000fe20008000818 */
[----:B------:R-:W-:Y:S01]  /*b390*/  UIADD3.64 UR4, UR4, 0x600, URZ ;  /* 0x0000060004047897 */ /* 0x000fe2000fffe03f */
[----:B--2---:R-:W-:-:S04]  /*b3a0*/  IMAD.WIDE R14, R19, 0x2, R160 ;  /* 0x00000002130e7825 */ /* 0x004fc800078e02a0 */
[----:B0-----:R-:W-:Y:S01]  /*b3b0*/  IMAD.WIDE R10, R19, 0x2, R164 ;  /* 0x00000002130a7825 */ /* 0x001fe200078e02a4 */
[----:B------:R-:W0:Y:S03]  /*b3c0*/  S2R R9, SR_TID.X ;  /* 0x0000000000097919 */ /* 0x000e260000002100 */
[----:B------:R-:W-:Y:S02]  /*b3d0*/  IMAD.MOV.U32 R161, RZ, RZ, R14 ;  /* 0x000000ffffa17224 */ /* 0x000fe400078e000e */
[----:B------:R-:W-:Y:S02]  /*b3e0*/  IMAD.MOV.U32 R160, RZ, RZ, R15 ;  /* 0x000000ffffa07224 */ /* 0x000fe400078e000f */
[----:B------:R-:W-:Y:S02]  /*b3f0*/  IMAD.MOV.U32 R165, RZ, RZ, R10 ;  /* 0x000000ffffa57224 */ /* 0x000fe400078e000a */
[----:B------:R-:W-:-:S02]  /*b400*/  IMAD.MOV.U32 R164, RZ, RZ, R11 ;  /* 0x000000ffffa47224 */ /* 0x000fc400078e000b */
[----:B------:R-:W-:-:S04]  /*b410*/  IMAD.WIDE R14, R19, 0x2, R166 ;  /* 0x00000002130e7825 */ /* 0x000fc800078e02a6 */
[----:B------:R-:W-:-:S04]  /*b420*/  IMAD.WIDE R10, R19, 0x2, R168 ;  /* 0x00000002130a7825 */ /* 0x000fc800078e02a8 */
[----:B------:R-:W-:Y:S02]  /*b430*/  IMAD.MOV.U32 R167, RZ, RZ, R14 ;  /* 0x000000ffffa77224 */ /* 0x000fe400078e000e */
[----:B------:R-:W-:Y:S02]  /*b440*/  IMAD.MOV.U32 R166, RZ, RZ, R15 ;  /* 0x000000ffffa67224 */ /* 0x000fe400078e000f */
[----:B------:R-:W-:Y:S02]  /*b450*/  IMAD.MOV.U32 R169, RZ, RZ, R10 ;  /* 0x000000ffffa97224 */ /* 0x000fe400078e000a */
[----:B------:R-:W-:Y:S02]  /*b460*/  IMAD.MOV.U32 R168, RZ, RZ, R11 ;  /* 0x000000ffffa87224 */ /* 0x000fe400078e000b */
[----:B------:R-:W-:-:S04]  /*b470*/  IMAD.WIDE R12, R19, 0x2, R162 ;  /* 0x00000002130c7825 */ /* 0x000fc800078e02a2 */
[----:B------:R-:W-:-:S04]  /*b480*/  IMAD.WIDE R14, R19, 0x2, R170 ;  /* 0x00000002130e7825 */ /* 0x000fc800078e02aa */
[----:B------:R-:W-:-:S04]  /*b490*/  IMAD.WIDE R10, R19, 0x2, R174 ;  /* 0x00000002130a7825 */ /* 0x000fc800078e02ae */
[----:B------:R-:W-:Y:S02]  /*b4a0*/  IMAD.MOV.U32 R163, RZ, RZ, R12 ;  /* 0x000000ffffa37224 */ /* 0x000fe400078e000c */
[----:B------:R-:W-:Y:S02]  /*b4b0*/  IMAD.MOV.U32 R162, RZ, RZ, R13 ;  /* 0x000000ffffa27224 */ /* 0x000fe400078e000d */
[----:B------:R-:W-:Y:S02]  /*b4c0*/  IMAD.MOV.U32 R171, RZ, RZ, R14 ;  /* 0x000000ffffab7224 */ /* 0x000fe400078e000e */
[----:B------:R-:W-:Y:S02]  /*b4d0*/  IMAD.MOV.U32 R170, RZ, RZ, R15 ;  /* 0x000000ffffaa7224 */ /* 0x000fe400078e000f */
[----:B------:R-:W-:Y:S02]  /*b4e0*/  IMAD.MOV.U32 R175, RZ, RZ, R10 ;  /* 0x000000ffffaf7224 */ /* 0x000fe400078e000a */
[----:B------:R-:W-:-:S02]  /*b4f0*/  IMAD.MOV.U32 R174, RZ, RZ, R11 ;  /* 0x000000ffffae7224 */ /* 0x000fc400078e000b */
        /* <DEDUP_REMOVED lines=12> */
[----:B------:R-:W-:Y:S01]  /*b5c0*/  IMAD.MOV.U32 R179, RZ, RZ, R12 ;  /* 0x000000ffffb37224 */ /* 0x000fe200078e000c */
[----:B------:R-:W-:Y:S02]  /*b5d0*/  WARPGROUP.DEPBAR.LE gsb0, 0x0 ;  /* 0x00008000000079c5 */ /* 0x000fe40000010000 */
[----:B------:R-:W-:-:S06]  /*b5e0*/  WARPGROUP.ARRIVE ;  /* 0x00000000000079c5 */ /* 0x000fcc0000000000 */
[----:B------:R-:W-:Y:S01]  /*b5f0*/  HGMMA.64x256x16.F32 R24, gdesc[UR4].tnspA, R24, gsb0 ;  /* 0x23e00000041879f0 */ /* 0x000fe20008000818 */
[----:B----4-:R-:W-:-:S05]  /*b600*/  VIADD R18, R18, 0xffffffff ;  /* 0xffffffff12127836 */ /* 0x010fca0000000000 */
[----:B------:R2:W-:Y:S01]  /*b610*/  STL [R1+0x858], R18 ;  /* 0x0008581201007387 */ /* 0x0005e20000100800 */
[----:B------:R-:W-:Y:S02]  /*b620*/  ISETP.NE.U32.AND P0, PT, R18, RZ, PT ;  /* 0x000000ff1200720c */ /* 0x000fe40003f05070 */
[----:B--2---:R-:W2:Y:S01]  /*b630*/  LDC R18, c[0x0][0x238] ;  /* 0x00008e00ff127b82 */ /* 0x004ea20000000800 */
[----:B------:R-:W-:Y:S02]  /*b640*/  IMAD.MOV.U32 R178, RZ, RZ, R13 ;  /* 0x000000ffffb27224 */ /* 0x000fe400078e000d */
[----:B------:R-:W-:Y:S02]  /*b650*/  IMAD.MOV.U32 R183, RZ, RZ, R14 ;  /* 0x000000ffffb77224 */ /* 0x000fe400078e000e */
[----:B------:R-:W-:Y:S02]  /*b660*/  IMAD.MOV.U32 R182, RZ, RZ, R15 ;  /* 0x000000ffffb67224 */ /* 0x000fe400078e000f */
[----:B------:R-:W-:-:S02]  /*b670*/  IMAD.MOV.U32 R185, RZ, RZ, R10 ;  /* 0x000000ffffb97224 */ /* 0x000fc400078e000a */
        /* <DEDUP_REMOVED lines=22> */
[----:B------:R-:W-:-:S04]  /*b7e0*/  IMAD.WIDE R10, R19, 0x2, R204 ;  /* 0x00000002130a7825 */ /* 0x000fc800078e02cc */
[----:B--2---:R-:W-:Y:S01]  /*b7f0*/  IMAD.SHL.U32 R18, R18, 0x20, RZ ;  /* 0x0000002012127824 */ /* 0x004fe200078e00ff */
[----:B0-----:R-:W-:Y:S01]  /*b800*/  LOP3.LUT R9, R9, 0x1f, RZ, 0xc0, !PT ;  /* 0x0000001f09097812 */ /* 0x001fe200078ec0ff */
[----:B------:R-:W-:Y:S02]  /*b810*/  IMAD.MOV.U32 R199, RZ, RZ, R16 ;  /* 0x000000ffffc77224 */ /* 0x000fe400078e0010 */
[----:B------:R-:W-:Y:S02]  /*b820*/  IMAD.MOV.U32 R198, RZ, RZ, R17 ;  /* 0x000000ffffc67224 */ /* 0x000fe400078e0011 */
[----:B------:R-:W-:Y:S02]  /*b830*/  IMAD.MOV.U32 R201, RZ, RZ, R14 ;  /* 0x000000ffffc97224 */ /* 0x000fe400078e000e */
[----:B------:R-:W-:Y:S02]  /*b840*/  IMAD.MOV.U32 R200, RZ, RZ, R15 ;  /* 0x000000ffffc87224 */ /* 0x000fe400078e000f */
[----:B------:R-:W-:-:S02]  /*b850*/  IMAD.MOV.U32 R203, RZ, RZ, R12 ;  /* 0x000000ffffcb7224 */ /* 0x000fc400078e000c */
[----:B------:R-:W-:Y:S02]  /*b860*/  IMAD.MOV.U32 R202, RZ, RZ, R13 ;  /* 0x000000ffffca7224 */ /* 0x000fe400078e000d */
[----:B------:R-:W-:Y:S02]  /*b870*/  IMAD.MOV.U32 R205, RZ, RZ, R10 ;  /* 0x000000ffffcd7224 */ /* 0x000fe400078e000a */
[----:B------:R-:W-:Y:S02]  /*b880*/  IMAD.MOV.U32 R204, RZ, RZ, R11 ;  /* 0x000000ffffcc7224 */ /* 0x000fe400078e000b */
[----:B------:R-:W-:Y:S02]  /*b890*/  VIADD R0, R0, 0xffffffe0 ;  /* 0xffffffe000007836 */ /* 0x000fe40000000000 */
[----:B------:R-:W-:Y:S01]  /*b8a0*/  IMAD.WIDE R2, R18, 0x2, R2 ;  /* 0x0000000212027825 */ /* 0x000fe200078e0202 */
[----:B------:R-:W-:Y:S02]  /*b8b0*/  WARPGROUP.DEPBAR.LE gsb0, 0x0 ;  /* 0x00008000000079c5 */ /* 0x000fe40000010000 */
[----:B-1----:R-:W-:Y:S05]  /*b8c0*/  @P0 BRA `(.L_x_1) ;  /* 0xffffff9c00980947 */ /* 0x002fea000383ffff */
[----:B------:R-:W2:Y:S04]  /*b8d0*/  LDL.LU R19, [R1+0x3cc] ;  /* 0x0003cc0001137983 */ /* 0x000ea80000300800 */
[----:B------:R-:W3:Y:S04]  /*b8e0*/  LDL.LU R18, [R1+0x3c4] ;  /* 0x0003c40001127983 */ /* 0x000ee80000300800 */
[----:B------:R-:W4:Y:S04]  /*b8f0*/  LDL.LU R153, [R1+0x1cc] ;  /* 0x0001cc0001997983 */ /* 0x000f280000300800 */
        /* <DEDUP_REMOVED lines=37> */
[----:B------:R4:W-:Y:S04]  /*bb50*/  STL [R1+0xa6c], R125 ;  /* 0x000a6c7d01007387 */ /* 0x0009e80000100800 */
[----:B------:R-:W-:Y:S04]  /*bb60*/  STL [R1+0xa68], R126 ;  /* 0x000a687e01007387 */ /* 0x000fe80000100800 */
        /* <DEDUP_REMOVED lines=33> */
[----:B------:R-:W-:Y:S01]  /*bd80*/  STL [R1+0x9e0], R91 ;  /* 0x0009e05b01007387 */ /* 0x000fe20000100800 */
[----:B--2---:R-:W-:-:S03]  /*bd90*/  IMAD.MOV.U32 R243, RZ, RZ, R19 ;  /* 0x000000fffff37224 */ /* 0x004fc600078e0013 */
[----:B------:R-:W-:Y:S01]  /*bda0*/  STL [R1+0x9dc], R89 ;  /* 0x0009dc5901007387 */ /* 0x000fe20000100800 */
[----:B---3--:R-:W-:-:S03]  /*bdb0*/  IMAD.MOV.U32 R242, RZ, RZ, R18 ;  /* 0x000000fffff27224 */ /* 0x008fc600078e0012 */
[----:B------:R-:W-:Y:S01]  /*bdc0*/  STL [R1+0x9d8], R90 ;  /* 0x0009d85a01007387 */ /* 0x000fe20000100800 */
[----:B----4-:R-:W-:-:S03]  /*bdd0*/  IMAD.MOV.U32 R125, RZ, RZ, R153 ;  /* 0x000000ffff7d7224 */ /* 0x010fc600078e0099 */
[----:B------:R-:W-:Y:S01]  /*bde0*/  STL [R1+0x9d4], R88 ;  /* 0x0009d45801007387 */ /* 0x000fe20000100800 */
[----:B------:R-:W-:-:S03]  /*bdf0*/  IMAD.MOV.U32 R241, RZ, RZ, R152 ;  /* 0x000000fffff17224 */ /* 0x000fc600078e0098 */
        /* <DEDUP_REMOVED lines=33> */
[----:B------:R-:W-:-:S03]  /*c010*/  F2FP.F16.F32.PACK_AB R4, R149, R225 ;  /* 0x000000e19504723e */ /* 0x000fc600000000ff */
[----:B------:R-:W-:Y:S04]  /*c020*/  STL [R1+0x94c], R53 ;  /* 0x00094c3501007387 */ /* 0x000fe80000100800 */
[----:B------:R-:W-:Y:S01]  /*c030*/  STL [R1+0x948], R54 ;  /* 0x0009483601007387 */ /* 0x000fe20000100800 */
[----:B------:R-:W-:-:S03]  /*c040*/  F2FP.F16.F32.PACK_AB R0, R222, R223 ;  /* 0x000000dfde00723e */ /* 0x000fc600000000ff */
[----:B------:R-:W-:Y:S01]  /*c050*/  STL [R1+0x944], R52 ;  /* 0x0009443401007387 */ /* 0x000fe20000100800 */
[----:B------:R-:W-:-:S03]  /*c060*/  F2FP.F16.F32.PACK_AB R5, R151, R224 ;  /* 0x000000e09705723e */ /* 0x000fc600000000ff */
        /* <DEDUP_REMOVED lines=29> */
[----:B-----5:R-:W-:Y:S04]  /*c240*/  STL [R1+0x8cc], R8 ;  /* 0x0008cc0801007387 */ /* 0x020fe80000100800 */
[----:B------:R-:W-:Y:S04]  /*c250*/  STL [R1+0x8c8], R7 ;  /* 0x0008c80701007387 */ /* 0x000fe80000100800 */
[----:B------:R-:W-:Y:S04]  /*c260*/  STL [R1+0x8c4], R6 ;  /* 0x0008c40601007387 */ /* 0x000fe80000100800 */
[----:B------:R0:W-:Y:S04]  /*c270*/  STL [R1+0x61c], R5 ;  /* 0x00061c0501007387 */ /* 0x0001e80000100800 */
[----:B------:R1:W-:Y:S04]  /*c280*/  STL [R1+0x618], R4 ;  /* 0x0006180401007387 */ /* 0x0003e80000100800 */
[----:B------:R2:W-:Y:S01]  /*c290*/  STL [R1+0x614], R0 ;  /* 0x0006140001007387 */ /* 0x0005e20000100800 */
[----:B0-----:R-:W-:-:S02]  /*c2a0*/  F2FP.F16.F32.PACK_AB R5, R220, R221 ;  /* 0x000000dddc05723e */ /* 0x001fc400000000ff */
[----:B-1----:R-:W-:-:S03]  /*c2b0*/  F2FP.F16.F32.PACK_AB R4, R150, R218 ;  /* 0x000000da9604723e */ /* 0x002fc600000000ff */
[----:B------:R0:W-:Y:S01]  /*c2c0*/  STL [R1+0x610], R5 ;  /* 0x0006100501007387 */ /* 0x0001e20000100800 */
[----:B--2---:R-:W-:-:S03]  /*c2d0*/  F2FP.F16.F32.PACK_AB R0, R148, R219 ;  /* 0x000000db9400723e */ /* 0x004fc600000000ff */
[----:B------:R1:W-:Y:S04]  /*c2e0*/  STL [R1+0x60c], R4 ;  /* 0x00060c0401007387 */ /* 0x0003e80000100800 */
[----:B------:R2:W-:Y:S01]  /*c2f0*/  STL [R1+0x608], R0 ;  /* 0x0006080001007387 */ /* 0x0005e20000100800 */
[----:B0-----:R-:W-:Y:S02]  /*c300*/  F2FP.F16.F32.PACK_AB R5, R216, R217 ;  /* 0x000000d9d805723e */ /* 0x001fe400000000ff */
        /* <DEDUP_REMOVED lines=13> */
[----:B------:R-:W-:Y:S01]  /*c3e0*/  STL [R1+0x3ec], R5 ;  /* 0x0003ec0501007387 */ /* 0x000fe20000100800 */
[----:B--2---:R-:W-:-:S03]  /*c3f0*/  F2FP.F16.F32.PACK_AB R0, R2, R3 ;  /* 0x000000030200723e */ /* 0x004fc600000000ff */
[----:B------:R-:W-:Y:S01]  /*c400*/  STL [R1+0x3e8], R4 ;  /* 0x0003e80401007387 */ /* 0x000fe20000100800 */
[----:B------:R-:W-:Y:S02]  /*c410*/  F2FP.F16.F32.PACK_AB R3, R10, R11 ;  /* 0x0000000b0a03723e */ /* 0x000fe400000000ff */
[----:B------:R-:W-:Y:S01]  /*c420*/  F2FP.F16.F32.PACK_AB R2, R143, R12 ;  /* 0x0000000c8f02723e */ /* 0x000fe200000000ff */
        /* <DEDUP_REMOVED lines=13> */
[----:B------:R-:W-:Y:S04]  /*c500*/  STL [R1+0x1e8], R3 ;  /* 0x0001e80301007387 */ /* 0x000fe80000100800 */
[----:B------:R-:W-:Y:S01]  /*c510*/  STL [R1+0x1e4], R2 ;  /* 0x0001e40201007387 */ /* 0x000fe20000100800 */
[----:B0-----:R-:W-:-:S05]  /*c520*/  F2FP.F16.F32.PACK_AB R0, R154, R155 ;  /* 0x0000009b9a00723e */ /* 0x001fca00000000ff */
[----:B------:R0:W-:Y:S04]  /*c530*/  STL [R1+0x1e0], R0 ;  /* 0x0001e00001007387 */ /* 0x0001e80000100800 */
[----:B------:R-:W2:Y:S04]  /*c540*/  LDL.LU R126, [R1+0x1c4] ;  /* 0x0001c400017e7983 */ /* 0x000ea80000300800 */
        /* <DEDUP_REMOVED lines=221> */
[----:B0-----:R-:W4:Y:S04]  /*d320*/  LDL.LU R0, [R1+0x10] ;  /* 0x0000100001007983 */ /* 0x001f280000300800 */
[----:B------:R-:W4:Y:S04]  /*d330*/  LDL.LU R250, [R1+0x410] ;  /* 0x0004100001fa7983 */ /* 0x000f280000300800 */
[----:B------:R-:W4:Y:S04]  /*d340*/  LDL.LU R251, [R1+0x20c] ;  /* 0x00020c0001fb7983 */ /* 0x000f280000300800 */
[----:B------:R-:W4:Y:S04]  /*d350*/  LDL.LU R248, [R1+0x204] ;  /* 0x0002040001f87983 */ /* 0x000f280000300800 */
[----:B------:R-:W4:Y:S04]  /*d360*/  LDL.LU R249, [R1+0xc] ;  /* 0x00000c0001f97983 */ /* 0x000f280000300800 */
[----:B------:R-:W4:Y:S04]  /*d370*/  LDL.LU R246, [R1+0x40c] ;  /* 0x00040c0001f67983 */ /* 0x000f280000300800 */
[----:B------:R-:W4:Y:S04]  /*d380*/  LDL.LU R247, [R1+0x4] ;  /* 0x0000040001f77983 */ /* 0x000f280000300800 */
[----:B------:R-:W4:Y:S04]  /*d390*/  LDL.LU R244, [R1+0x404] ;  /* 0x0004040001f47983 */ /* 0x000f280000300800 */
[----:B------:R-:W4:Y:S01]  /*d3a0*/  LDL.LU R245, [R1+0x208] ;  /* 0x0002080001f57983 */ /* 0x000f220000300800 */
[----:B------:R-:W-:-:S03]  /*d3b0*/  F2FP.F16.F32.PACK_AB R243, R139, R243 ;  /* 0x000000f38bf3723e */ /* 0x000fc600000000ff */
[----:B------:R-:W4:Y:S01]  /*d3c0*/  LDL.LU R2, [R1+0x200] ;  /* 0x0002000001027983 */ /* 0x000f220000300800 */
[----:B------:R-:W-:-:S03]  /*d3d0*/  F2FP.F16.F32.PACK_AB R242, R137, R242 ;  /* 0x000000f289f2723e */ /* 0x000fc600000000ff */
[----:B------:R-:W4:Y:S01]  /*d3e0*/  LDL.LU R3, [R1+0x8] ;  /* 0x0000080001037983 */ /* 0x000f220000300800 */
[----:B------:R-:W-:-:S03]  /*d3f0*/  F2FP.F16.F32.PACK_AB R241, R125, R241 ;  /* 0x000000f17df1723e */ /* 0x000fc600000000ff */
[----:B------:R-:W4:Y:S01]  /*d400*/  LDL.LU R10, [R1+0x408] ;  /* 0x00040800010a7983 */ /* 0x000f220000300800 */
[----:B--2---:R-:W-:-:S03]  /*d410*/  F2FP.F16.F32.PACK_AB R240, R126, R240 ;  /* 0x000000f07ef0723e */ /* 0x004fc600000000ff */
[----:B------:R-:W2:Y:S01]  /*d420*/  LDL.LU R11, [R1] ;  /* 0x00000000010b7983 */ /* 0x000ea20000300800 */
[----:B---3--:R-:W-:-:S03]  /*d430*/  F2FP.F16.F32.PACK_AB R239, R138, R239 ;  /* 0x000000ef8aef723e */ /* 0x008fc600000000ff */
[----:B------:R-:W3:Y:S01]  /*d440*/  LDL.LU R139, [R1+0x308] ;  /* 0x00030800018b7983 */ /* 0x000ee20000300800 */
[----:B----4-:R-:W-:-:S03]  /*d450*/  F2FP.F16.F32.PACK_AB R238, R136, R238 ;  /* 0x000000ee88ee723e */ /* 0x010fc600000000ff */
[----:B------:R-:W4:Y:S01]  /*d460*/  LDL.LU R137, [R1+0x508] ;  /* 0x0005080001897983 */ /* 0x000f220000300800 */
[----:B------:R-:W-:-:S03]  /*d470*/  F2FP.F16.F32.PACK_AB R237, R124, R237 ;  /* 0x000000ed7ced723e */ /* 0x000fc600000000ff */
[----:B------:R-:W2:Y:S01]  /*d480*/  LDL.LU R125, [R1+0xa6c] ;  /* 0x000a6c00017d7983 */ /* 0x000ea20000300800 */
[----:B------:R-:W-:-:S03]  /*d490*/  F2FP.F16.F32.PACK_AB R236, R123, R236 ;  /* 0x000000ec7bec723e */ /* 0x000fc600000000ff */
[----:B------:R-:W3:Y:S01]  /*d4a0*/  LDL.LU R126, [R1+0xa68] ;  /* 0x000a6800017e7983 */ /* 0x000ee20000300800 */
[----:B------:R-:W-:-:S03]  /*d4b0*/  F2FP.F16.F32.PACK_AB R235, R135, R235 ;  /* 0x000000eb87eb723e */ /* 0x000fc600000000ff */
[----:B------:R-:W4:Y:S01]  /*d4c0*/  LDL.LU R138, [R1+0x300] ;  /* 0x00030000018a7983 */ /* 0x000f220000300800 */
        /* <DEDUP_REMOVED lines=27> */
[----:B------:R-:W4:Y:S04]  /*d680*/  LDL.LU R117, [R1+0xa4c] ;  /* 0x000a4c0001757983 */ /* 0x000f280000300800 */
[----:B------:R-:W4:Y:S04]  /*d690*/  LDL.LU R118, [R1+0xa48] ;  /* 0x000a480001767983 */ /* 0x000f280000300800 */
[----:B------:R-:W4:Y:S04]  /*d6a0*/  LDL.LU R130, [R1+0x2f4] ;  /* 0x0002f40001827983 */ /* 0x000f280000300800 */
[----:B------:R-:W4:Y:S04]  /*d6b0*/  LDL.LU R128, [R1+0x4f4] ;  /* 0x0004f40001807983 */ /* 0x000f280000300800 */
[----:B------:R-:W4:Y:S01]  /*d6c0*/  LDL.LU R116, [R1+0xa44] ;  /* 0x000a440001747983 */ /* 0x000f220000300800 */
[----:B------:R-:W-:-:S02]  /*d6d0*/  F2FP.F16.F32.PACK_AB R220, R115, R220 ;  /* 0x000000dc73dc723e */ /* 0x000fc400000000ff */
[----:B------:R-:W-:Y:S01]  /*d6e0*/  F2FP.F16.F32.PACK_AB R219, R127, R219 ;  /* 0x000000db7fdb723e */ /* 0x000fe200000000ff */
[----:B------:R-:W4:Y:S01]  /*d6f0*/  LDL.LU R115, [R1+0xa40] ;  /* 0x000a400001737983 */ /* 0x000f220000300800 */
[----:B------:R-:W-:-:S03]  /*d700*/  F2FP.F16.F32.PACK_AB R217, R113, R217 ;  /* 0x000000d971d9723e */ /* 0x000fc600000000ff */
[----:B------:R-:W4:Y:S01]  /*d710*/  LDL.LU R127, [R1+0x26c] ;  /* 0x00026c00017f7983 */ /* 0x000f220000300800 */
[----:B------:R-:W-:Y:S02]  /*d720*/  F2FP.F16.F32.PACK_AB R216, R114, R216 ;  /* 0x000000d872d8723e */ /* 0x000fe400000000ff */
[----:B------:R-:W-:Y:S02]  /*d730*/  F2FP.F16.F32.PACK_AB R213, R112, R213 ;  /* 0x000000d570d5723e */ /* 0x000fe400000000ff */
[----:B------:R-:W-:Y:S02]  /*d740*/  F2FP.F16.F32.PACK_AB R212, R111, R212 ;  /* 0x000000d46fd4723e */ /* 0x000fe400000000ff */
[----:B------:R-:W-:Y:S02]  /*d750*/  F2FP.F16.F32.PACK_AB R209, R109, R209 ;  /* 0x000000d16dd1723e */ /* 0x000fe400000000ff */
[----:B------:R-:W-:Y:S02]  /*d760*/  F2FP.F16.F32.PACK_AB R208, R110, R208 ;  /* 0x000000d06ed0723e */ /* 0x000fe400000000ff */
[----:B------:R-:W-:-:S02]  /*d770*/  F2FP.F16.F32.PACK_AB R205, R108, R205 ;  /* 0x000000cd6ccd723e */ /* 0x000fc400000000ff */
[----:B------:R-:W-:Y:S02]  /*d780*/  F2FP.F16.F32.PACK_AB R204, R107, R204 ;  /* 0x000000cc6bcc723e */ /* 0x000fe400000000ff */
[----:B------:R-:W-:Y:S02]  /*d790*/  F2FP.F16.F32.PACK_AB R201, R105, R201 ;  /* 0x000000c969c9723e */ /* 0x000fe400000000ff */
[----:B------:R-:W-:Y:S02]  /*d7a0*/  F2FP.F16.F32.PACK_AB R200, R106, R200 ;  /* 0x000000c86ac8723e */ /* 0x000fe400000000ff */
[----:B------:R-:W-:Y:S02]  /*d7b0*/  F2FP.F16.F32.PACK_AB R197, R104, R197 ;  /* 0x000000c568c5723e */ /* 0x000fe400000000ff */
[----:B--2---:R-:W-:Y:S02]  /*d7c0*/  F2FP.F16.F32.PACK_AB R218, R125, R218 ;  /* 0x000000da7dda723e */ /* 0x004fe400000000ff */
[----:B------:R-:W2:Y:S01]  /*d7d0*/  LDL.LU R125, [R1+0x46c] ;  /* 0x00046c00017d7983 */ /* 0x000ea20000300800 */
[----:B---3--:R-:W-:-:S03]  /*d7e0*/  F2FP.F16.F32.PACK_AB R215, R126, R215 ;  /* 0x000000d77ed7723e */ /* 0x008fc600000000ff */
[----:B------:R-:W3:Y:S04]  /*d7f0*/  LDL.LU R113, [R1+0xa3c] ;  /* 0x000a3c0001717983 */ /* 0x000ee80000300800 */
[----:B------:R-:W2:Y:S04]  /*d800*/  LDL.LU R114, [R1+0xa38] ;  /* 0x000a380001727983 */ /* 0x000ea80000300800 */
[----:B------:R-:W2:Y:S01]  /*d810*/  LDL.LU R126, [R1+0x264] ;  /* 0x00026400017e7983 */ /* 0x000ea20000300800 */
[----:B----4-:R-:W-:-:S03]  /*d820*/  F2FP.F16.F32.PACK_AB R214, R124, R214 ;  /* 0x000000d67cd6723e */ /* 0x010fc600000000ff */
[----:B------:R-:W4:Y:S01]  /*d830*/  LDL.LU R124, [R1+0x464] ;  /* 0x00046400017c7983 */ /* 0x000f220000300800 */
[----:B------:R-:W-:-:S03]  /*d840*/  F2FP.F16.F32.PACK_AB R211, R123, R211 ;  /* 0x000000d37bd3723e */ /* 0x000fc600000000ff */
[----:B------:R-:W4:Y:S04]  /*d850*/  LDL.LU R112, [R1+0xa34] ;  /* 0x000a340001707983 */ /* 0x000f280000300800 */
[----:B------:R-:W4:Y:S04]  /*d860*/  LDL.LU R111, [R1+0xa30] ;  /* 0x000a3000016f7983 */ /* 0x000f280000300800 */
[----:B------:R-:W4:Y:S01]  /*d870*/  LDL.LU R123, [R1+0x278] ;  /* 0x00027800017b7983 */ /* 0x000f220000300800 */
[----:B------:R-:W-:-:S03]  /*d880*/  F2FP.F16.F32.PACK_AB R210, R121, R210 ;  /* 0x000000d279d2723e */ /* 0x000fc600000000ff */
        /* <DEDUP_REMOVED lines=18> */
[----:B------:R-:W4:Y:S04]  /*d9b0*/  LDL.LU R116, [R1+0x4f0] ;  /* 0x0004f00001747983 */ /* 0x000f280000300800 */
[----:B------:R-:W4:Y:S01]  /*d9c0*/  LDL.LU R104, [R1+0xa14] ;  /* 0x000a140001687983 */ /* 0x000f220000300800 */
[----:B------:R-:W-:Y:S02]  /*d9d0*/  F2FP.F16.F32.PACK_AB R196, R103, R196 ;  /* 0x000000c467c4723e */ /* 0x000fe400000000ff */
        /* <DEDUP_REMOVED lines=14> */
[----:B---3--:R-:W-:Y:S02]  /*dac0*/  F2FP.F16.F32.PACK_AB R194, R113, R194 ;  /* 0x000000c271c2723e */ /* 0x008fe400000000ff */
[----:B------:R-:W3:Y:S01]  /*dad0*/  LDL.LU R113, [R1+0x47c] ;  /* 0x00047c0001717983 */ /* 0x000ee20000300800 */
[----:B--2---:R-:W-:-:S03]  /*dae0*/  F2FP.F16.F32.PACK_AB R191, R114, R191 ;  /* 0x000000bf72bf723e */ /* 0x004fc600000000ff */
[----:B------:R-:W2:Y:S04]  /*daf0*/  LDL.LU R101, [R1+0xa0c] ;  /* 0x000a0c0001657983 */ /* 0x000ea80000300800 */
[----:B------:R-:W3:Y:S04]  /*db00*/  LDL.LU R102, [R1+0xa08] ;  /* 0x000a080001667983 */ /* 0x000ee80000300800 */
[----:B------:R-:W3:Y:S01]  /*db10*/  LDL.LU R114, [R1+0x274] ;  /* 0x0002740001727983 */ /* 0x000ee20000300800 */
        /* <DEDUP_REMOVED lines=42> */
[----:B------:R-:W-:Y:S02]  /*ddc0*/  F2FP.F16.F32.PACK_AB R148, R79, R148 ;  /* 0x000000944f94723e */ /* 0x000fe400000000ff */
[----:B--2---:R-:W-:-:S02]  /*ddd0*/  F2FP.F16.F32.PACK_AB R170, R101, R170 ;  /* 0x000000aa65aa723e */ /* 0x004fc400000000ff */
        /* <DEDUP_REMOVED lines=31> */
[----:B------:R-:W4:Y:S04]  /*dfd0*/  LDL.LU R80, [R1+0x9b4] ;  /* 0x0009b40001507983 */ /* 0x000f280000300800 */
[----:B------:R-:W4:Y:S01]  /*dfe0*/  LDL.LU R79, [R1+0x9b0] ;  /* 0x0009b000014f7983 */ /* 0x000f220000300800 */
[----:B------:R-:W-:Y:S02]  /*dff0*/  F2FP.F16.F32.PACK_AB R143, R91, R143 ;  /* 0x0000008f5b8f723e */ /* 0x000fe400000000ff */
[----:B------:R-:W-:Y:S01]  /*e000*/  F2FP.F16.F32.PACK_AB R141, R77, R141 ;  /* 0x0000008d4d8d723e */ /* 0x000fe200000000ff */
[----:B------:R-:W4:Y:S01]  /*e010*/  LDL.LU R91, [R1+0x29c] ;  /* 0x00029c00015b7983 */ /* 0x000f220000300800 */
[----:B------:R-:W-:-:S02]  /*e020*/  F2FP.F16.F32.PACK_AB R140, R78, R140 ;  /* 0x0000008c4e8c723e */ /* 0x000fc400000000ff */
        /* <DEDUP_REMOVED lines=46> */
[----:B------:R-:W-:Y:S02]  /*e310*/  F2FP.F16.F32.PACK_AB R17, R65, R17 ;  /* 0x000000114111723e */ /* 0x000fe400000000ff */
[----:B------:R-:W-:-:S02]  /*e320*/  F2FP.F16.F32.PACK_AB R16, R66, R16 ;  /* 0x000000104210723e */ /* 0x000fc400000000ff */
[----:B------:R-:W-:Y:S02]  /*e330*/  F2FP.F16.F32.PACK_AB R21, R64, R21 ;  /* 0x000000154015723e */ /* 0x000fe400000000ff */
[----:B------:R-:W-:Y:S02]  /*e340*/  F2FP.F16.F32.PACK_AB R20, R63, R20 ;  /* 0x000000143f14723e */ /* 0x000fe400000000ff */
[----:B--2---:R-:W-:Y:S02]  /*e350*/  F2FP.F16.F32.PACK_AB R18, R77, R18 ;  /* 0x000000124d12723e */ /* 0x004fe400000000ff */
[----:B------:R-:W2:Y:S01]  /*e360*/  LDL.LU R77, [R1+0x4cc] ;  /* 0x0004cc00014d7983 */ /* 0x000ea20000300800 */
[----:B---3--:R-:W-:-:S03]  /*e370*/  F2FP.F16.F32.PACK_AB R23, R78, R23 ;  /* 0x000000174e17723e */ /* 0x008fc600000000ff */
[----:B------:R-:W3:Y:S04]  /*e380*/  LDL.LU R65, [R1+0x97c] ;  /* 0x00097c0001417983 */ /* 0x000ee80000300800 */
[----:B------:R-:W3:Y:S04]  /*e390*/  LDL.LU R66, [R1+0x978] ;  /* 0x0009780001427983 */ /* 0x000ee80000300800 */
[----:B------:R-:W3:Y:S01]  /*e3a0*/  LDL.LU R78, [R1+0x2c4] ;  /* 0x0002c400014e7983 */ /* 0x000ee20000300800 */
[----:B----4-:R-:W-:-:S03]  /*e3b0*/  F2FP.F16.F32.PACK_AB R22, R76, R22 ;  /* 0x000000164c16723e */ /* 0x010fc600000000ff */
[----:B------:R-:W4:Y:S04]  /*e3c0*/  LDL.LU R76, [R1+0x4c4] ;  /* 0x0004c400014c7983 */ /* 0x000f280000300800 */
[----:B------:R-:W4:Y:S04]  /*e3d0*/  LDL.LU R64, [R1+0x974] ;  /* 0x0009740001407983 */ /* 0x000f280000300800 */
[----:B------:R-:W4:Y:S01]  /*e3e0*/  LDL.LU R63, [R1+0x970] ;  /* 0x00097000013f7983 */ /* 0x000f220000300800 */
[----:B------:R-:W-:-:S03]  /*e3f0*/  F2FP.F16.F32.PACK_AB R79, R75, R79 ;  /* 0x0000004f4b4f723e */ /* 0x000fc600000000ff */
[----:B------:R-:W4:Y:S01]  /*e400*/  LDL.LU R75, [R1+0x2c8] ;  /* 0x0002c800014b7983 */ /* 0x000f220000300800 */
[----:B--2---:R-:W-:Y:S02]  /*e410*/  F2FP.F16.F32.PACK_AB R77, R61, R77 ;  /* 0x0000004d3d4d723e */ /* 0x004fe400000000ff */
[----:B---3--:R-:W-:Y:S02]  /*e420*/  F2FP.F16.F32.PACK_AB R78, R73, R78 ;  /* 0x0000004e494e723e */ /* 0x008fe400000000ff */
[----:B------:R-:W2:Y:S01]  /*e430*/  LDL.LU R73, [R1+0x4c8] ;  /* 0x0004c80001497983 */ /* 0x000ea20000300800 */
[----:B----4-:R-:W-:-:S03]  /*e440*/  F2FP.F16.F32.PACK_AB R76, R62, R76 ;  /* 0x0000004c3e4c723e */ /* 0x010fc600000000ff */
[----:B------:R-:W3:Y:S04]  /*e450*/  LDL.LU R61, [R1+0x96c] ;  /* 0x00096c00013d7983 */ /* 0x000ee80000300800 */
[----:B------:R-:W4:Y:S01]  /*e460*/  LDL.LU R62, [R1+0x968] ;  /* 0x00096800013e7983 */ /* 0x000f220000300800 */
[----:B------:R-:W-:-:S03]  /*e470*/  F2FP.F16.F32.PACK_AB R75, R74, R75 ;  /* 0x0000004b4a4b723e */ /* 0x000fc600000000ff */
[----:B------:R-:W2:Y:S02]  /*e480*/  LDL.LU R74, [R1+0x2c0] ;  /* 0x0002c000014a7983 */ /* 0x000ea40000300800 */
[----:B--2---:R-:W-:Y:S02]  /*e490*/  F2FP.F16.F32.PACK_AB R74, R72, R74 ;  /* 0x0000004a484a723e */ /* 0x004fe400000000ff */
[----:B------:R-:W2:Y:S01]  /*e4a0*/  LDL.LU R72, [R1+0x4c0] ;  /* 0x0004c00001487983 */ /* 0x000ea20000300800 */
[----:B------:R-:W-:Y:S02]  /*e4b0*/  F2FP.F16.F32.PACK_AB R73, R60, R73 ;  /* 0x000000493c49723e */ /* 0x000fe400000000ff */
[----:B------:R-:W-:Y:S01]  /*e4c0*/  F2FP.F16.F32.PACK_AB R83, R71, R83 ;  /* 0x000000534753723e */ /* 0x000fe200000000ff */
[----:B------:R-:W4:Y:S01]  /*e4d0*/  LDL.LU R60, [R1+0x964] ;  /* 0x00096400013c7983 */ /* 0x000f220000300800 */
[----:B--2---:R-:W-:-:S03]  /*e4e0*/  F2FP.F16.F32.PACK_AB R72, R59, R72 ;  /* 0x000000483b48723e */ /* 0x004fc600000000ff */
[----:B------:R-:W2:Y:S04]  /*e4f0*/  LDL.LU R59, [R1+0x960] ;  /* 0x00096000013b7983 */ /* 0x000ea80000300800 */
[----:B------:R-:W3:Y:S01]  /*e500*/  LDL.LU R71, [R1+0x2b8] ;  /* 0x0002b80001477983 */ /* 0x000ee20000300800 */
[----:B------:R-:W-:Y:S02]  /*e510*/  F2FP.F16.F32.PACK_AB R82, R69, R82 ;  /* 0x000000524552723e */ /* 0x000fe400000000ff */
[----:B------:R-:W-:Y:S01]  /*e520*/  F2FP.F16.F32.PACK_AB R81, R57, R81 ;  /* 0x000000513951723e */ /* 0x000fe200000000ff */
[----:B------:R-:W4:Y:S01]  /*e530*/  LDL.LU R69, [R1+0x4b8] ;  /* 0x0004b80001457983 */ /* 0x000f220000300800 */
[----:B------:R-:W-:-:S03]  /*e540*/  F2FP.F16.F32.PACK_AB R80, R58, R80 ;  /* 0x000000503a50723e */ /* 0x000fc600000000ff */
[----:B------:R-:W2:Y:S04]  /*e550*/  LDL.LU R57, [R1+0x95c] ;  /* 0x00095c0001397983 */ /* 0x000ea80000300800 */
[----:B------:R-:W2:Y:S01]  /*e560*/  LDL.LU R58, [R1+0x958] ;  /* 0x00095800013a7983 */ /* 0x000ea20000300800 */
[----:B---3--:R-:W-:-:S03]  /*e570*/  F2FP.F16.F32.PACK_AB R71, R70, R71 ;  /* 0x000000474647723e */ /* 0x008fc600000000ff */
[----:B------:R-:W3:Y:S02]  /*e580*/  LDL.LU R70, [R1+0x2b0] ;  /* 0x0002b00001467983 */ /* 0x000ee40000300800 */
[----:B---3--:R-:W-:Y:S02]  /*e590*/  F2FP.F16.F32.PACK_AB R70, R68, R70 ;  /* 0x000000464446723e */ /* 0x008fe400000000ff */
[----:B------:R-:W3:Y:S01]  /*e5a0*/  LDL.LU R68, [R1+0x4b0] ;  /* 0x0004b00001447983 */ /* 0x000ee20000300800 */
[----:B----4-:R-:W-:Y:S02]  /*e5b0*/  F2FP.F16.F32.PACK_AB R69, R56, R69 ;  /* 0x000000453845723e */ /* 0x010fe400000000ff */
[----:B------:R-:W-:Y:S01]  /*e5c0*/  F2FP.F16.F32.PACK_AB R87, R67, R87 ;  /* 0x000000574357723e */ /* 0x000fe200000000ff */
[----:B------:R-:W4:Y:S01]  /*e5d0*/  LDL.LU R56, [R1+0x954] ;  /* 0x0009540001387983 */ /* 0x000f220000300800 */
[----:B---3--:R-:W-:-:S03]  /*e5e0*/  F2FP.F16.F32.PACK_AB R68, R55, R68 ;  /* 0x000000443744723e */ /* 0x008fc600000000ff */
[----:B------:R-:W3:Y:S04]  /*e5f0*/  LDL.LU R55, [R1+0x950] ;  /* 0x0009500001377983 */ /* 0x000ee80000300800 */
[----:B------:R-:W2:Y:S01]  /*e600*/  LDL.LU R67, [R1+0x2a8] ;  /* 0x0002a80001437983 */ /* 0x000ea20000300800 */
[----:B------:R-:W-:Y:S02]  /*e610*/  F2FP.F16.F32.PACK_AB R86, R65, R86 ;  /* 0x000000564156723e */ /* 0x000fe400000000ff */
[----:B------:R-:W-:Y:S01]  /*e620*/  F2FP.F16.F32.PACK_AB R85, R53, R85 ;  /* 0x000000553555723e */ /* 0x000fe200000000ff */
[----:B------:R-:W4:Y:S01]  /*e630*/  LDL.LU R65, [R1+0x4a8] ;  /* 0x0004a80001417983 */ /* 0x000f220000300800 */
[----:B------:R-:W-:-:S03]  /*e640*/  F2FP.F16.F32.PACK_AB R84, R54, R84 ;  /* 0x000000543654723e */ /* 0x000fc600000000ff */
[----:B------:R-:W3:Y:S04]  /*e650*/  LDL.LU R53, [R1+0x94c] ;  /* 0x00094c0001357983 */ /* 0x000ee80000300800 */
[----:B------:R-:W3:Y:S01]  /*e660*/  LDL.LU R54, [R1+0x948] ;  /* 0x0009480001367983 */ /* 0x000ee20000300800 */
[----:B--2---:R-:W-:-:S03]  /*e670*/  F2FP.F16.F32.PACK_AB R67, R66, R67 ;  /* 0x000000434243723e */ /* 0x004fc600000000ff */
[----:B------:R-:W2:Y:S02]  /*e680*/  LDL.LU R66, [R1+0x2a0] ;  /* 0x0002a00001427983 */ /* 0x000ea40000300800 */
[----:B--2---:R-:W-:Y:S02]  /*e690*/  F2FP.F16.F32.PACK_AB R66, R64, R66 ;  /* 0x000000424042723e */ /* 0x004fe400000000ff */
[----:B------:R-:W2:Y:S01]  /*e6a0*/  LDL.LU R64, [R1+0x4a0] ;  /* 0x0004a00001407983 */ /* 0x000ea20000300800 */
[----:B----4-:R-:W-:Y:S02]  /*e6b0*/  F2FP.F16.F32.PACK_AB R65, R52, R65 ;  /* 0x000000413441723e */ /* 0x010fe400000000ff */
        /* <DEDUP_REMOVED lines=34> */
[----:B------:R-:W-:Y:S02]  /*e8e0*/  F2FP.F16.F32.PACK_AB R114, R53, R114 ;  /* 0x000000723572723e */ /* 0x000fe400000000ff */
        /* <DEDUP_REMOVED lines=14> */
[----:B---3--:R-:W-:Y:S02]  /*e9d0*/  F2FP.F16.F32.PACK_AB R147, R47, R147 ;  /* 0x000000932f93723e */ /* 0x008fe400000000ff */
[----:B--2---:R-:W-:Y:S02]  /*e9e0*/  F2FP.F16.F32.PACK_AB R56, R43, R56 ;  /* 0x000000382b38723e */ /* 0x004fe400000000ff */
[----:B------:R-:W2:Y:S04]  /*e9f0*/  LDL.LU R43, [R1+0x920] ;  /* 0x00092000012b7983 */ /* 0x000ea80000300800 */
[----:B------:R-:W3:Y:S04]  /*ea00*/  LDL.LU R55, [R1+0x23c] ;  /* 0x00023c0001377983 */ /* 0x000ee80000300800 */
[----:B------:R-:W3:Y:S04]  /*ea10*/  LDL.LU R53, [R1+0x43c] ;  /* 0x00043c0001357983 */ /* 0x000ee80000300800 */
[----:B------:R-:W3:Y:S04]  /*ea20*/  LDL.LU R41, [R1+0x91c] ;  /* 0x00091c0001297983 */ /* 0x000ee80000300800 */
[----:B------:R-:W3:Y:S04]  /*ea30*/  LDL.LU R42, [R1+0x918] ;  /* 0x00091800012a7983 */ /* 0x000ee80000300800 */
[----:B------:R-:W3:Y:S04]  /*ea40*/  LDL.LU R54, [R1+0x234] ;  /* 0x0002340001367983 */ /* 0x000ee80000300800 */
[----:B------:R-:W3:Y:S04]  /*ea50*/  LDL.LU R52, [R1+0x434] ;  /* 0x0004340001347983 */ /* 0x000ee80000300800 */
[----:B------:R-:W3:Y:S04]  /*ea60*/  LDL.LU R40, [R1+0x914] ;  /* 0x0009140001287983 */ /* 0x000ee80000300800 */
[----:B------:R-:W3:Y:S04]  /*ea70*/  LDL.LU R39, [R1+0x910] ;  /* 0x0009100001277983 */ /* 0x000ee80000300800 */
        /* <DEDUP_REMOVED lines=8> */
[----:B------:R-:W4:Y:S01]  /*eb00*/  LDL.LU R47, [R1+0x258] ;  /* 0x00025800012f7983 */ /* 0x000f220000300800 */
[----:B------:R-:W-:-:S02]  /*eb10*/  F2FP.F16.F32.PACK_AB R146, R45, R146 ;  /* 0x000000922d92723e */ /* 0x000fc400000000ff */
[----:B------:R-:W-:Y:S01]  /*eb20*/  F2FP.F16.F32.PACK_AB R145, R33, R145 ;  /* 0x000000912191723e */ /* 0x000fe200000000ff */
[----:B------:R-:W2:Y:S01]  /*eb30*/  LDL.LU R45, [R1+0x458] ;  /* 0x00045800012d7983 */ /* 0x000ea20000300800 */
[----:B------:R-:W-:-:S03]  /*eb40*/  F2FP.F16.F32.PACK_AB R144, R34, R144 ;  /* 0x000000902290723e */ /* 0x000fc600000000ff */
[----:B------:R-:W3:Y:S04]  /*eb50*/  LDL.LU R33, [R1+0x8fc] ;  /* 0x0008fc0001217983 */ /* 0x000ee80000300800 */
[----:B------:R-:W3:Y:S01]  /*eb60*/  LDL.LU R34, [R1+0x8f8] ;  /* 0x0008f80001227983 */ /* 0x000ee20000300800 */
[----:B----4-:R-:W-:-:S03]  /*eb70*/  F2FP.F16.F32.PACK_AB R47, R46, R47 ;  /* 0x0000002f2e2f723e */ /* 0x010fc600000000ff */
[----:B------:R-:W4:Y:S02]  /*eb80*/  LDL.LU R46, [R1+0x250] ;  /* 0x00025000012e7983 */ /* 0x000f240000300800 */
[----:B----4-:R-:W-:Y:S02]  /*eb90*/  F2FP.F16.F32.PACK_AB R46, R44, R46 ;  /* 0x0000002e2c2e723e */ /* 0x010fe400000000ff */
[----:B------:R-:W4:Y:S01]  /*eba0*/  LDL.LU R44, [R1+0x450] ;  /* 0x00045000012c7983 */ /* 0x000f220000300800 */
[----:B--2---:R-:W-:Y:S02]  /*ebb0*/  F2FP.F16.F32.PACK_AB R45, R32, R45 ;  /* 0x0000002d202d723e */ /* 0x004fe400000000ff */
[----:B------:R-:W-:Y:S01]  /*ebc0*/  F2FP.F16.F32.PACK_AB R51, R43, R51 ;  /* 0x000000332b33723e */ /* 0x000fe200000000ff */
[----:B------:R-:W2:Y:S01]  /*ebd0*/  LDL.LU R32, [R1+0x8f4] ;  /* 0x0008f40001207983 */ /* 0x000ea20000300800 */
[----:B----4-:R-:W-:-:S03]  /*ebe0*/  F2FP.F16.F32.PACK_AB R44, R31, R44 ;  /* 0x0000002c1f2c723e */ /* 0x010fc600000000ff */
[----:B------:R-:W4:Y:S04]  /*ebf0*/  LDL.LU R31, [R1+0x8f0] ;  /* 0x0008f000011f7983 */ /* 0x000f280000300800 */
[----:B------:R-:W2:Y:S01]  /*ec00*/  LDL.LU R43, [R1+0x248] ;  /* 0x00024800012b7983 */ /* 0x000ea20000300800 */
[----:B---3--:R-:W-:Y:S02]  /*ec10*/  F2FP.F16.F32.PACK_AB R50, R41, R50 ;  /* 0x000000322932723e */ /* 0x008fe400000000ff */
[----:B------:R-:W-:Y:S01]  /*ec20*/  F2FP.F16.F32.PACK_AB R49, R29, R49 ;  /* 0x000000311d31723e */ /* 0x000fe200000000ff */
[----:B------:R-:W3:Y:S01]  /*ec30*/  LDL.LU R41, [R1+0x448] ;  /* 0x0004480001297983 */ /* 0x000ee20000300800 */
[----:B------:R-:W-:-:S03]  /*ec40*/  F2FP.F16.F32.PACK_AB R48, R30, R48 ;  /* 0x000000301e30723e */ /* 0x000fc600000000ff */
[----:B------:R-:W4:Y:S04]  /*ec50*/  LDL.LU R29, [R1+0x8ec] ;  /* 0x0008ec00011d7983 */ /* 0x000f280000300800 */
[----:B------:R-:W4:Y:S01]  /*ec60*/  LDL.LU R30, [R1+0x8e8] ;  /* 0x0008e800011e7983 */ /* 0x000f220000300800 */
[----:B--2---:R-:W-:-:S03]  /*ec70*/  F2FP.F16.F32.PACK_AB R43, R42, R43 ;  /* 0x0000002b2a2b723e */ /* 0x004fc600000000ff */
[----:B------:R-:W2:Y:S02]  /*ec80*/  LDL.LU R42, [R1+0x240] ;  /* 0x00024000012a7983 */ /* 0x000ea40000300800 */
[----:B--2---:R-:W-:Y:S02]  /*ec90*/  F2FP.F16.F32.PACK_AB R42, R40, R42 ;  /* 0x0000002a282a723e */ /* 0x004fe400000000ff */
[----:B------:R-:W2:Y:S01]  /*eca0*/  LDL.LU R40, [R1+0x440] ;  /* 0x0004400001287983 */ /* 0x000ea20000300800 */
[----:B---3--:R-:W-:Y:S02]  /*ecb0*/  F2FP.F16.F32.PACK_AB R41, R28, R41 ;  /* 0x000000291c29723e */ /* 0x008fe400000000ff */
[----:B------:R-:W-:Y:S01]  /*ecc0*/  F2FP.F16.F32.PACK_AB R55, R39, R55 ;  /* 0x000000372737723e */ /* 0x000fe200000000ff */
[----:B------:R-:W3:Y:S01]  /*ecd0*/  LDL.LU R28, [R1+0x8e4] ;  /* 0x0008e400011c7983 */ /* 0x000ee20000300800 */
[----:B--2---:R-:W-:-:S03]  /*ece0*/  F2FP.F16.F32.PACK_AB R40, R27, R40 ;  /* 0x000000281b28723e */ /* 0x004fc600000000ff */
[----:B------:R-:W2:Y:S04]  /*ecf0*/  LDL.LU R27, [R1+0x8e0] ;  /* 0x0008e000011b7983 */ /* 0x000ea80000300800 */
[----:B------:R-:W4:Y:S01]  /*ed00*/  LDL.LU R39, [R1+0x238] ;  /* 0x0002380001277983 */ /* 0x000f220000300800 */
[----:B------:R-:W-:Y:S02]  /*ed10*/  F2FP.F16.F32.PACK_AB R54, R37, R54 ;  /* 0x000000362536723e */ /* 0x000fe400000000ff */
[----:B------:R-:W-:Y:S01]  /*ed20*/  F2FP.F16.F32.PACK_AB R53, R25, R53 ;  /* 0x000000351935723e */ /* 0x000fe200000000ff */
[----:B------:R-:W3:Y:S01]  /*ed30*/  LDL.LU R37, [R1+0x438] ;  /* 0x0004380001257983 */ /* 0x000ee20000300800 */
[----:B------:R-:W-:-:S03]  /*ed40*/  F2FP.F16.F32.PACK_AB R52, R26, R52 ;  /* 0x000000341a34723e */ /* 0x000fc600000000ff */
[----:B------:R-:W2:Y:S04]  /*ed50*/  LDL.LU R25, [R1+0x8dc] ;  /* 0x0008dc0001197983 */ /* 0x000ea80000300800 */
[----:B------:R-:W2:Y:S01]  /*ed60*/  LDL.LU R26, [R1+0x8d8] ;  /* 0x0008d800011a7983 */ /* 0x000ea20000300800 */
[----:B----4-:R-:W-:-:S03]  /*ed70*/  F2FP.F16.F32.PACK_AB R39, R38, R39 ;  /* 0x000000272627723e */ /* 0x010fc600000000ff */
[----:B------:R-:W4:Y:S02]  /*ed80*/  LDL.LU R38, [R1+0x230] ;  /* 0x0002300001267983 */ /* 0x000f240000300800 */
[----:B----4-:R-:W-:Y:S02]  /*ed90*/  F2FP.F16.F32.PACK_AB R38, R36, R38 ;  /* 0x000000262426723e */ /* 0x010fe400000000ff */
[----:B------:R-:W4:Y:S01]  /*eda0*/  LDL.LU R36, [R1+0x430] ;  /* 0x0004300001247983 */ /* 0x000f220000300800 */
[----:B---3--:R-:W-:Y:S02]  /*edb0*/  F2FP.F16.F32.PACK_AB R37, R24, R37 ;  /* 0x000000251825723e */ /* 0x008fe400000000ff */
[----:B------:R-:W-:Y:S01]  /*edc0*/  F2FP.F16.F32.PACK_AB R99, R35, R99 ;  /* 0x000000632363723e */ /* 0x000fe200000000ff */
[----:B------:R-:W3:Y:S01]  /*edd0*/  LDL.LU R24, [R1+0x8d4] ;  /* 0x0008d40001187983 */ /* 0x000ee20000300800 */
[----:B----4-:R-:W-:-:S03]  /*ede0*/  F2FP.F16.F32.PACK_AB R36, R252, R36 ;  /* 0x00000024fc24723e */ /* 0x010fc600000000ff */
[----:B------:R-:W4:Y:S04]  /*edf0*/  LDL.LU R252, [R1+0x8d0] ;  /* 0x0008d00001fc7983 */ /* 0x000f280000300800 */
[----:B------:R-:W2:Y:S01]  /*ee00*/  LDL.LU R35, [R1+0x228] ;  /* 0x0002280001237983 */ /* 0x000ea20000300800 */
[----:B------:R-:W-:Y:S02]  /*ee10*/  F2FP.F16.F32.PACK_AB R98, R33, R98 ;  /* 0x000000622162723e */ /* 0x000fe400000000ff */
[----:B------:R-:W-:Y:S01]  /*ee20*/  F2FP.F16.F32.PACK_AB R97, R8, R97 ;  /* 0x000000610861723e */ /* 0x000fe200000000ff */
[----:B------:R-:W3:Y:S01]  /*ee30*/  LDL.LU R33, [R1+0x428] ;  /* 0x0004280001217983 */ /* 0x000ee20000300800 */
[----:B------:R-:W-:-:S03]  /*ee40*/  F2FP.F16.F32.PACK_AB R96, R7, R96 ;  /* 0x000000600760723e */ /* 0x000fc600000000ff */
[----:B------:R0:W5:Y:S04]  /*ee50*/  LDL.LU R8, [R1+0x8cc] ;  /* 0x0008cc0001087983 */ /* 0x0001680000300800 */
[----:B------:R0:W5:Y:S01]  /*ee60*/  LDL.LU R7, [R1+0x8c8] ;  /* 0x0008c80001077983 */ /* 0x0001620000300800 */
[----:B--2---:R-:W-:-:S03]  /*ee70*/  F2FP.F16.F32.PACK_AB R35, R34, R35 ;  /* 0x000000232223723e */ /* 0x004fc600000000ff */
[----:B------:R-:W2:Y:S01]  /*ee80*/  LDL.LU R34, [R1+0x220] ;  /* 0x0002200001227983 */ /* 0x000ea20000300800 */
[----:B---3--:R-:W-:Y:S02]  /*ee90*/  F2FP.F16.F32.PACK_AB R33, R6, R33 ;  /* 0x000000210621723e */ /* 0x008fe400000000ff */
[----:B--2---:R-:W-:Y:S02]  /*eea0*/  F2FP.F16.F32.PACK_AB R34, R32, R34 ;  /* 0x000000222022723e */ /* 0x004fe400000000ff */
[----:B------:R-:W2:Y:S04]  /*eeb0*/  LDL.LU R32, [R1+0x20] ;  /* 0x0000200001207983 */ /* 0x000ea80000300800 */
[----:B------:R0:W5:Y:S01]  /*eec0*/  LDL.LU R6, [R1+0x8c4] ;  /* 0x0008c40001067983 */ /* 0x0001620000300800 */
        /* <DEDUP_REMOVED lines=11> */
[----:B----4-:R-:W-:Y:S02]  /*ef80*/  F2FP.F16.F32.PACK_AB R24, R11, R252 ;  /* 0x000000fc0b18723e */ /* 0x010fe400000000ff */
[----:B--2---:R-:W-:-:S02]  /*ef90*/  F2FP.F16.F32.PACK_AB R32, R32, R100 ;  /* 0x000000642020723e */ /* 0x004fc400000000ff */
[----:B------:R-:W-:Y:S02]  /*efa0*/  F2FP.F16.F32.PACK_AB R100, R106, R105 ;  /* 0x000000696a64723e */ /* 0x000fe400000000ff */
[----:B------:R-:W-:Y:S02]  /*efb0*/  F2FP.F16.F32.PACK_AB R106, R25, R248 ;  /* 0x000000f8196a723e */ /* 0x000fe400000000ff */
[----:B------:R-:W-:Y:S02]  /*efc0*/  F2FP.F16.F32.PACK_AB R105, R249, R246 ;  /* 0x000000f6f969723e */ /* 0x000fe400000000ff */
[----:B0-----:R-:W-:-:S07]  /*efd0*/  F2FP.F16.F32.PACK_AB R25, R3, R10 ;  /* 0x0000000a0319723e */ /* 0x001fce00000000ff */
.L_x_0:
[----:B------:R-:W0:Y:S01]  /*efe0*/  S2R R3, SR_TID.X ;  /* 0x0000000000037919 */ /* 0x000e220000002100 */
[----:B------:R-:W1:Y:S01]  /*eff0*/  LDC R9, c[0x0][0x244] ;  /* 0x00009100ff097b82 */ /* 0x000e620000000800 */
[----:B------:R-:W-:Y:S01]  /*f000*/  ULDC UR4, c[0x0][0x244] ;  /* 0x0000910000047ab9 */ /* 0x000fe20000000800 */
[----:B------:R-:W-:Y:S01]  /*f010*/  ULDC.64 UR6, c[0x0][0x228] ;  /* 0x00008a0000067ab9 */ /* 0x000fe20000000a00 */
        /* <DEDUP_REMOVED lines=9> */
[----:B0-----:R-:W-:-:S02]  /*f0b0*/  IMAD.SHL.U32 R2, R3, 0x10, RZ ;  /* 0x0000001003027824 */ /* 0x001fc400078e00ff */
[----:B------:R-:W-:-:S03]  /*f0c0*/  IMAD.SHL.U32 R0, R3, 0x80, RZ ;  /* 0x0000008003007824 */ /* 0x000fc600078e00ff */
[----:B------:R-:W-:Y:S02]  /*f0d0*/  LOP3.LUT R2, R2, 0xf0, RZ, 0xc0, !PT ;  /* 0x000000f002027812 */ /* 0x000fe400078ec0ff */
[----:B------:R-:W-:-:S04]  /*f0e0*/  LOP3.LUT R0, R0, 0x800, RZ, 0xc0, !PT ;  /* 0x0000080000007812 */ /* 0x000fc800078ec0ff */
[----:B------:R-:W-:Y:S02]  /*f0f0*/  IADD3 R0, R0, UR12, R2 ;  /* 0x0000000c00007c10 */ /* 0x000fe4000fffe002 */
[C---:B------:R-:W-:Y:S02]  /*f100*/  LOP3.LUT R2, R3.reuse, 0xe0, RZ, 0xc0, !PT ;  /* 0x000000e003027812 */ /* 0x040fe400078ec0ff */
[----:B------:R-:W-:-:S03]  /*f110*/  LOP3.LUT R3, R3, 0xff, RZ, 0xc0, !PT ;  /* 0x000000ff03037812 */ /* 0x000fc600078ec0ff */
[----:B------:R-:W-:Y:S01]  /*f120*/  IMAD R0, R2, 0x8, R0 ;  /* 0x0000000802007824 */ /* 0x000fe200078e0200 */
[----:B------:R-:W-:Y:S01]  /*f130*/  BAR.SYNC.DEFER_BLOCKING 0x0 ;  /* 0x0000000000007b1d */ /* 0x000fe20000010000 */
[----:B------:R-:W-:Y:S02]  /*f140*/  LEA R3, R3, UR12, 0x4 ;  /* 0x0000000c03037c11 */ /* 0x000fe4000f8e20ff */
[----:B-----5:R-:W-:-:S03]  /*f150*/  ISETP.GE.AND P0, PT, R7, UR6, PT ;  /* 0x0000000607007c0c */ /* 0x020fc6000bf06270 */
[----:B------:R-:W-:Y:S01]  /*f160*/  ULDC.64 UR12, c[0x0][0x228] ;  /* 0x00008a00000c7ab9 */ /* 0x000fe20000000a00 */
[----:B------:R-:W-:Y:S04]  /*f170*/  STL [R1+0x30], R3 ;  /* 0x0000300301007387 */ /* 0x000fe80000100800 */
[----:B------:R-:W-:Y:S01]  /*f180*/  STSM.16.M88.4 [R0], R24 ;  /* 0x0000001800007844 */ /* 0x000fe20000000200 */
[----:B------:R-:W-:Y:S06]  /*f190*/  BAR.SYNC.DEFER_BLOCKING 0x0 ;  /* 0x0000000000007b1d */ /* 0x000fec0000010000 */
[----:B------:R-:W0:Y:S02]  /*f1a0*/  LDS.128 R24, [R3] ;  /* 0x0000000003187984 */ /* 0x000e240000000c00 */
[----:B------:R-:W-:Y:S06]  /*f1b0*/  BAR.SYNC.DEFER_BLOCKING 0x0 ;  /* 0x0000000000007b1d */ /* 0x000fec0000010000 */
[----:B------:R-:W-:Y:S02]  /*f1c0*/  STSM.16.M88.4 [R0], R104 ;  /* 0x0000006800007844 */ /* 0x000fe40000000200 */
[----:B------:R-:W-:Y:S06]  /*f1d0*/  BAR.SYNC.DEFER_BLOCKING 0x0 ;  /* 0x0000000000007b1d */ /* 0x000fec0000010000 */
[----:B0-----:R-:W-:Y:S01]  /*f1e0*/  STL [R1+0x24], R25 ;  /* 0x0000241901007387 */ /* 0x001fe20000100800 */
[----:B------:R-:W-:-:S03]  /*f1f0*/  IMAD.MOV.U32 R10, RZ, RZ, R24 ;  /* 0x000000ffff0a7224 */ /* 0x000fc600078e0018 */
[----:B------:R-:W-:Y:S04]  /*f200*/  STL.64 [R1+0x28], R26 ;  /* 0x0000281a01007387 */ /* 0x000fe80000100a00 */
[----:B------:R-:W0:Y:S01]  /*f210*/  LDS.128 R24, [R3] ;  /* 0x0000000003187984 */ /* 0x000e220000000c00 */
[----:B------:R-:W-:Y:S06]  /*f220*/  BAR.SYNC.DEFER_BLOCKING 0x0 ;  /* 0x0000000000007b1d */ /* 0x000fec0000010000 */
[----:B------:R-:W-:Y:S02]  /*f230*/  STSM.16.M88.4 [R0], R28 ;  /* 0x0000001c00007844 */ /* 0x000fe40000000200 */
[----:B------:R-:W-:Y:S06]  /*f240*/  BAR.SYNC.DEFER_BLOCKING 0x0 ;  /* 0x0000000000007b1d */ /* 0x000fec0000010000 */
[----:B0-----:R-:W-:Y:S04]  /*f250*/  STL.64 [R1+0x10], R24 ;  /* 0x0000101801007387 */ /* 0x001fe80000100a00 */
[----:B------:R-:W-:Y:S04]  /*f260*/  STL.64 [R1+0x18], R26 ;  /* 0x0000181a01007387 */ /* 0x000fe80000100a00 */
[----:B------:R-:W0:Y:S01]  /*f270*/  LDS.128 R24, [R3] ;  /* 0x0000000003187984 */ /* 0x000e220000000c00 */
[----:B------:R-:W-:Y:S06]  /*f280*/  BAR.SYNC.DEFER_BLOCKING 0x0 ;  /* 0x0000000000007b1d */ /* 0x000fec0000010000 */
[----:B------:R-:W-:Y:S02]  /*f290*/  STSM.16.M88.4 [R0], R100 ;  /* 0x0000006400007844 */ /* 0x000fe40000000200 */
[----:B------:R-:W-:Y:S06]  /*f2a0*/  BAR.SYNC.DEFER_BLOCKING 0x0 ;  /* 0x0000000000007b1d */ /* 0x000fec0000010000 */
[----:B0-----:R-:W-:Y:S04]  /*f2b0*/  STL.64 [R1], R24 ;  /* 0x0000001801007387 */ /* 0x001fe80000100a00 */
[----:B------:R-:W-:Y:S04]  /*f2c0*/  STL.64 [R1+0x8], R26 ;  /* 0x0000081a01007387 */ /* 0x000fe80000100a00 */
[----:B------:R-:W0:Y:S01]  /*f2d0*/  LDS.128 R248, [R3] ;  /* 0x0000000003f87984 */ /* 0x000e220000000c00 */
[----:B------:R-:W-:Y:S06]  /*f2e0*/  BAR.SYNC.DEFER_BLOCKING 0x0 ;  /* 0x0000000000007b1d */ /* 0x000fec0000010000 */
[----:B------:R-:W-:Y:S02]  /*f2f0*/  STSM.16.M88.4 [R0], R32 ;  /* 0x0000002000007844 */ /* 0x000fe40000000200 */
[----:B------:R-:W-:Y:S06]  /*f300*/  BAR.SYNC.DEFER_BLOCKING 0x0 ;  /* 0x0000000000007b1d */ /* 0x000fec0000010000 */
[----:B0-----:R0:W-:Y:S04]  /*f310*/  STL [R1+0x8d4], R248 ;  /* 0x0008d4f801007387 */ /* 0x0011e80000100800 */
[----:B------:R2:W-:Y:S04]  /*f320*/  STL [R1+0x8d0], R249 ;  /* 0x0008d0f901007387 */ /* 0x0005e80000100800 */
[----:B------:R3:W-:Y:S04]  /*f330*/  STL [R1+0x8cc], R250 ;  /* 0x0008ccfa01007387 */ /* 0x0007e80000100800 */
[----:B------:R4:W-:Y:S04]  /*f340*/  STL [R1+0x8c8], R251 ;  /* 0x0008c8fb01007387 */ /* 0x0009e80000100800 */
[----:B------:R-:W1:Y:S01]  /*f350*/  LDS.128 R244, [R3] ;  /* 0x0000000003f47984 */ /* 0x000e620000000c00 */
[----:B------:R-:W-:Y:S06]  /*f360*/  BAR.SYNC.DEFER_BLOCKING 0x0 ;  /* 0x0000000000007b1d */ /* 0x000fec0000010000 */
[----:B0-----:R-:W4:Y:S04]  /*f370*/  LDL.LU R248, [R1+0x610] ;  /* 0x0006100001f87983 */ /* 0x001f280000300800 */
[----:B--2---:R-:W2:Y:S04]  /*f380*/  LDL.LU R249, [R1+0x614] ;  /* 0x0006140001f97983 */ /* 0x004ea80000300800 */
[----:B---3--:R-:W2:Y:S04]  /*f390*/  LDL.LU R250, [R1+0x618] ;  /* 0x0006180001fa7983 */ /* 0x008ea80000300800 */
[----:B----4-:R-:W2:Y:S04]  /*f3a0*/  LDL.LU R251, [R1+0x61c] ;  /* 0x00061c0001fb7983 */ /* 0x010ea80000300800 */
[----:B------:R-:W-:Y:S01]  /*f3b0*/  STSM.16.M88.4 [R0], R96 ;  /* 0x0000006000007844 */ /* 0x000fe20000000200 */
[----:B------:R-:W-:Y:S06]  /*f3c0*/  BAR.SYNC.DEFER_BLOCKING 0x0 ;  /* 0x0000000000007b1d */ /* 0x000fec0000010000 */
[----:B-1----:R-:W-:Y:S04]  /*f3d0*/  STL [R1+0x8e0], R245 ;  /* 0x0008e0f501007387 */ /* 0x002fe80000100800 */
[----:B------:R-:W-:Y:S04]  /*f3e0*/  STL [R1+0x8dc], R246 ;  /* 0x0008dcf601007387 */ /* 0x000fe80000100800 */
[----:B------:R-:W-:Y:S04]  /*f3f0*/  STL [R1+0x8d8], R247 ;  /* 0x0008d8f701007387 */ /* 0x000fe80000100800 */
[----:B------:R-:W-:Y:S01]  /*f400*/  LDS.128 R104, [R3] ;  /* 0x0000000003687984 */ /* 0x000fe20000000c00 */
[----:B------:R-:W-:Y:S06]  /*f410*/  BAR.SYNC.DEFER_BLOCKING 0x0 ;  /* 0x0000000000007b1d */ /* 0x000fec0000010000 */
[----:B------:R-:W-:Y:S02]  /*f420*/  STSM.16.M88.4 [R0], R36 ;  /* 0x0000002400007844 */ /* 0x000fe40000000200 */
[----:B------:R-:W-:Y:S06]  /*f430*/  BAR.SYNC.DEFER_BLOCKING 0x0 ;  /* 0x0000000000007b1d */ /* 0x000fec0000010000 */
[----:B------:R-:W-:Y:S02]  /*f440*/  LDS.128 R100, [R3] ;  /* 0x0000000003647984 */ /* 0x000fe40000000c00 */
        /* <DEDUP_REMOVED lines=185> */
[----:B------:R0:W-:Y:S02]  /*ffe0*/  STSM.16.M88.4 [R0], R224 ;  /* 0x000000e000007844 */ /* 0x0001e40000000200 */
[----:B------:R-:W-:Y:S06]  /*fff0*/  BAR.SYNC.DEFER_BLOCKING 0x0 ;  /* 0x0000000000007b1d */ /* 0x000fec0000010000 */
[----:B0-----:R-:W3:Y:S04]  /*10000*/  LDL.LU R224, [R1+0x1e0] ;  /* 0x0001e00001e07983 */ /* 0x001ee80000300800 */
[----:B------:R-:W3:Y:S04]  /*10010*/  LDL.LU R225, [R1+0x1e4] ;  /* 0x0001e40001e17983 */ /* 0x000ee80000300800 */
[----:B------:R-:W3:Y:S04]  /*10020*/  LDL.LU R226, [R1+0x1e8] ;  /* 0x0001e80001e27983 */ /* 0x000ee80000300800 */
[----:B------:R-:W3:Y:S04]  /*10030*/  LDL.LU R227, [R1+0x1ec] ;  /* 0x0001ec0001e37983 */ /* 0x000ee80000300800 */
[----:B------:R-:W-:Y:S01]  /*10040*/  LDS.128 R204, [R3] ;  /* 0x0000000003cc7984 */ /* 0x000fe20000000c00 */
[----:B------:R-:W-:Y:S06]  /*10050*/  BAR.SYNC.DEFER_BLOCKING 0x0 ;  /* 0x0000000000007b1d */ /* 0x000fec0000010000 */
[----:B------:R0:W-:Y:S02]  /*10060*/  STSM.16.M88.4 [R0], R228 ;  /* 0x000000e400007844 */ /* 0x0001e40000000200 */
[----:B------:R-:W-:Y:S06]  /*10070*/  BAR.SYNC.DEFER_BLOCKING 0x0 ;  /* 0x0000000000007b1d */ /* 0x000fec0000010000 */
[----:B0-----:R-:W4:Y:S04]  /*10080*/  LDL.LU R228, [R1+0x1f0] ;  /* 0x0001f00001e47983 */ /* 0x001f280000300800 */
[----:B------:R-:W4:Y:S04]  /*10090*/  LDL.LU R229, [R1+0x1f4] ;  /* 0x0001f40001e57983 */ /* 0x000f280000300800 */
[----:B------:R-:W4:Y:S04]  /*100a0*/  LDL.LU R230, [R1+0x1f8] ;  /* 0x0001f80001e67983 */ /* 0x000f280000300800 */
[----:B------:R-:W4:Y:S04]  /*100b0*/  LDL.LU R231, [R1+0x1fc] ;  /* 0x0001fc0001e77983 */ /* 0x000f280000300800 */
[----:B------:R-:W-:Y:S01]  /*100c0*/  LDS.128 R208, [R3] ;  /* 0x0000000003d07984 */ /* 0x000fe20000000c00 */
[----:B------:R-:W-:Y:S06]  /*100d0*/  BAR.SYNC.DEFER_BLOCKING 0x0 ;  /* 0x0000000000007b1d */ /* 0x000fec0000010000 */
[----:B------:R0:W-:Y:S02]  /*100e0*/  STSM.16.M88.4 [R0], R232 ;  /* 0x000000e800007844 */ /* 0x0001e40000000200 */
[----:B------:R-:W-:Y:S06]  /*100f0*/  BAR.SYNC.DEFER_BLOCKING 0x0 ;  /* 0x0000000000007b1d */ /* 0x000fec0000010000 */
[----:B0-----:R-:W2:Y:S04]  /*10100*/  LDL.LU R232, [R1+0x3e0] ;  /* 0x0003e00001e87983 */ /* 0x001ea80000300800 */
[----:B------:R-:W2:Y:S04]  /*10110*/  LDL.LU R233, [R1+0x3e4] ;  /* 0x0003e40001e97983 */ /* 0x000ea80000300800 */
[----:B------:R-:W2:Y:S04]  /*10120*/  LDL.LU R234, [R1+0x3e8] ;  /* 0x0003e80001ea7983 */ /* 0x000ea80000300800 */
[----:B------:R-:W2:Y:S04]  /*10130*/  LDL.LU R235, [R1+0x3ec] ;  /* 0x0003ec0001eb7983 */ /* 0x000ea80000300800 */
        /* <DEDUP_REMOVED lines=15> */
[----:B------:R-:W-:Y:S01]  /*10230*/  LDS.128 R220, [R3] ;  /* 0x0000000003dc7984 */ /* 0x000fe20000000c00 */
[----:B------:R-:W-:Y:S06]  /*10240*/  BAR.SYNC.DEFER_BLOCKING 0x0 ;  /* 0x0000000000007b1d */ /* 0x000fec0000010000 */
[----:B------:R-:W2:Y:S04]  /*10250*/  LDL.LU R243, [R1+0x60c] ;  /* 0x00060c0001f37983 */ /* 0x000ea80000300800 */
[----:B---3--:R-:W-:Y:S01]  /*10260*/  STSM.16.M88.4 [R0], R224 ;  /* 0x000000e000007844 */ /* 0x008fe20000000200 */
[----:B------:R-:W-:Y:S06]  /*10270*/  BAR.SYNC.DEFER_BLOCKING 0x0 ;  /* 0x0000000000007b1d */ /* 0x000fec0000010000 */
[----:B------:R-:W-:Y:S02]  /*10280*/  LDS.128 R224, [R3] ;  /* 0x0000000003e07984 */ /* 0x000fe40000000c00 */
[----:B------:R-:W-:Y:S06]  /*10290*/  BAR.SYNC.DEFER_BLOCKING 0x0 ;  /* 0x0000000000007b1d */ /* 0x000fec0000010000 */
[----:B----4-:R-:W-:Y:S02]  /*102a0*/  STSM.16.M88.4 [R0], R228 ;  /* 0x000000e400007844 */ /* 0x010fe40000000200 */
[----:B------:R-:W-:Y:S06]  /*102b0*/  BAR.SYNC.DEFER_BLOCKING 0x0 ;  /* 0x0000000000007b1d */ /* 0x000fec0000010000 */
[----:B------:R-:W-:Y:S02]  /*102c0*/  LDS.128 R228, [R3] ;  /* 0x0000000003e47984 */ /* 0x000fe40000000c00 */
[----:B------:R-:W-:Y:S06]  /*102d0*/  BAR.SYNC.DEFER_BLOCKING 0x0 ;  /* 0x0000000000007b1d */ /* 0x000fec0000010000 */
[----:B--2---:R-:W-:Y:S02]  /*102e0*/  STSM.16.M88.4 [R0], R232 ;  /* 0x000000e800007844 */ /* 0x004fe40000000200 */
[----:B------:R-:W-:Y:S06]  /*102f0*/  BAR.SYNC.DEFER_BLOCKING 0x0 ;  /* 0x0000000000007b1d */ /* 0x000fec0000010000 */
[----:B------:R-:W-:Y:S02]  /*10300*/  LDS.128 R232, [R3] ;  /* 0x0000000003e87984 */ /* 0x000fe40000000c00 */
[----:B------:R-:W-:Y:S06]  /*10310*/  BAR.SYNC.DEFER_BLOCKING 0x0 ;  /* 0x0000000000007b1d */ /* 0x000fec0000010000 */
[----:B------:R-:W-:Y:S02]  /*10320*/  STSM.16.M88.4 [R0], R236 ;  /* 0x000000ec00007844 */ /* 0x000fe40000000200 */
[----:B------:R-:W-:Y:S06]  /*10330*/  BAR.SYNC.DEFER_BLOCKING 0x0 ;  /* 0x0000000000007b1d */ /* 0x000fec0000010000 */
[----:B------:R-:W0:Y:S02]  /*10340*/  LDS.128 R236, [R3] ;  /* 0x0000000003ec7984 */ /* 0x000e240000000c00 */
[----:B------:R-:W-:Y:S06]  /*10350*/  BAR.SYNC.DEFER_BLOCKING 0x0 ;  /* 0x0000000000007b1d */ /* 0x000fec0000010000 */
[----:B0-----:R0:W-:Y:S04]  /*10360*/  STL [R1+0x8c4], R239 ;  /* 0x0008c4ef01007387 */ /* 0x0011e80000100800 */
[----:B0-----:R-:W2:Y:S04]  /*10370*/  LDL.LU R239, [R1+0x30] ;  /* 0x0000300001ef7983 */ /* 0x001ea80000300800 */
[----:B------:R-:W-:Y:S01]  /*10380*/  STSM.16.M88.4 [R0], R240 ;  /* 0x000000f000007844 */ /* 0x000fe20000000200 */
[----:B------:R-:W-:Y:S06]  /*10390*/  BAR.SYNC.DEFER_BLOCKING 0x0 ;  /* 0x0000000000007b1d */ /* 0x000fec0000010000 */
[----:B------:R-:W3:Y:S04]  /*103a0*/  LDL.LU R245, [R1+0x10] ;  /* 0x0000100001f57983 */ /* 0x000ee80000300800 */
[----:B------:R-:W4:Y:S01]  /*103b0*/  LDL.LU R247, [R1+0x14] ;  /* 0x0000140001f77983 */ /* 0x000f220000300800 */
[----:B------:R-:W-:-:S02]  /*103c0*/  ISETP.LT.AND P0, PT, R6, UR29, !P0 ;  /* 0x0000001d06007c0c */ /* 0x000fc4000c701270 */
[----:B------:R-:W-:Y:S01]  /*103d0*/  PRMT R252, R10, 0x7632, R252 ;  /* 0x000076320afc7816 */ /* 0x000fe200000000fc */
[----:B--2---:R-:W0:Y:S01]  /*103e0*/  LDS.128 R240, [R239] ;  /* 0x00000000eff07984 */ /* 0x004e220000000c00 */
[----:B------:R-:W-:Y:S06]  /*103f0*/  BAR.SYNC.DEFER_BLOCKING 0x0 ;  /* 0x0000000000007b1d */ /* 0x000fec0000010000 */
[----:B------:R1:W-:Y:S04]  /*10400*/  STSM.16.M88.4 [R0], R248 ;  /* 0x000000f800007844 */ /* 0x0003e80000000200 */
[----:B-1----:R-:W2:Y:S04]  /*10410*/  LDL.LU R248, [R1+0x28] ;  /* 0x0000280001f87983 */ /* 0x002ea80000300800 */
[----:B------:R-:W2:Y:S04]  /*10420*/  LDL.LU R249, [R1+0x18] ;  /* 0x0000180001f97983 */ /* 0x000ea80000300800 */
[----:B------:R-:W2:Y:S04]  /*10430*/  LDL.LU R250, [R1+0x2c] ;  /* 0x00002c0001fa7983 */ /* 0x000ea80000300800 */
[----:B------:R-:W2:Y:S04]  /*10440*/  LDL.LU R251, [R1] ;  /* 0x0000000001fb7983 */ /* 0x000ea80000300800 */
[----:B------:R-:W4:Y:S01]  /*10450*/  LDL.LU R246, [R1+0x24] ;  /* 0x0000240001f67983 */ /* 0x000f220000300800 */
[----:B------:R-:W-:Y:S01]  /*10460*/  IMAD R0, R7, UR4, RZ ;  /* 0x0000000407007c24 */ /* 0x000fe2000f8e02ff */
[----:B------:R-:W-:Y:S01]  /*10470*/  ULDC.64 UR4, c[0x0][0x220] ;  /* 0x0000880000047ab9 */ /* 0x000fe20000000a00 */
[----:B------:R-:W-:Y:S03]  /*10480*/  BAR.SYNC.DEFER_BLOCKING 0x0 ;  /* 0x0000000000007b1d */ /* 0x000fe60000010000 */
[----:B------:R-:W-:Y:S01]  /*10490*/  LEA R2, P1, R0, UR4, 0x1 ;  /* 0x0000000400027c11 */ /* 0x000fe2000f8208ff */
[----:B------:R-:W-:-:S02]  /*104a0*/  IMAD R9, R9, 0x100, R0 ;  /* 0x0000010009097824 */ /* 0x000fc400078e0200 */
[----:B------:R-:W-:Y:S01]  /*104b0*/  ULDC UR4, c[0x0][0x248] ;  /* 0x0000920000047ab9 */ /* 0x000fe20000000800 */
[----:B------:R-:W-:Y:S01]  /*104c0*/  LEA.HI.X.SX32 R3, R0, UR5, 0x1, P1 ;  /* 0x0000000500037c11 */ /* 0x000fe200088f0eff */
[----:B------:R-:W-:Y:S01]  /*104d0*/  IMAD R0, R6, UR4, RZ ;  /* 0x0000000406007c24 */ /* 0x000fe2000f8e02ff */
[----:B------:R-:W-:-:S03]  /*104e0*/  ULDC.64 UR4, c[0x0][0x228] ;  /* 0x00008a0000047ab9 */ /* 0x000fc60000000a00 */
[----:B------:R-:W-:-:S05]  /*104f0*/  IMAD.WIDE R4, R0, 0x2, R2 ;  /* 0x0000000200047825 */ /* 0x000fca00078e0202 */
[----:B------:R1:W-:Y:S01]  /*10500*/  @P0 STG.E.U16 desc[UR14][R4.64], R10 ;  /* 0x0000000a04000986 */ /* 0x0003e2000c10150e */
[----:B------:R-:W-:Y:S01]  /*10510*/  ISETP.GE.AND P0, PT, R6, UR7, PT ;  /* 0x0000000706007c0c */ /* 0x000fe2000bf06270 */
[----:B------:R-:W-:-:S03]  /*10520*/  ULDC.64 UR6, c[0x0][0x220] ;  /* 0x0000880000067ab9 */ /* 0x000fc60000000a00 */
[----:B------:R-:W-:Y:S01]  /*10530*/  ISETP.LT.AND P0, PT, R8, UR4, !P0 ;  /* 0x0000000408007c0c */ /* 0x000fe2000c701270 */
[----:B------:R-:W-:Y:S01]  /*10540*/  ULDC UR4, c[0x0][0x22c] ;  /* 0x00008b0000047ab9 */ /* 0x000fe20000000800 */
[----:B-1----:R-:W-:-:S04]  /*10550*/  LEA R4, P1, R9, UR6, 0x1 ;  /* 0x0000000609047c11 */ /* 0x002fc8000f8208ff */
[----:B------:R-:W-:Y:S01]  /*10560*/  LEA.HI.X.SX32 R5, R9, UR7, 0x1, P1 ;  /* 0x0000000709057c11 */ /* 0x000fe200088f0eff */
[----:B------:R-:W-:Y:S01]  /*10570*/  VIADD R9, R6, 0x1 ;  /* 0x0000000106097836 */ /* 0x000fe20000000000 */
[----:B------:R-:W-:Y:S01]  /*10580*/  ULDC.64 UR6, c[0x0][0x228] ;  /* 0x00008a0000067ab9 */ /* 0x000fe20000000a00 */
[----:B------:R-:W-:-:S05]  /*10590*/  IMAD.WIDE R10, R0, 0x2, R4 ;  /* 0x00000002000a7825 */ /* 0x000fca00078e0204 */
[----:B------:R1:W-:Y:S01]  /*105a0*/  @P0 STG.E.U16 desc[UR14][R10.64], R252 ;  /* 0x000000fc0a000986 */ /* 0x0003e2000c10150e */
[----:B------:R-:W-:Y:S01]  /*105b0*/  ISETP.GE.AND P0, PT, R9, UR4, PT ;  /* 0x0000000409007c0c */ /* 0x000fe2000bf06270 */
[----:B------:R-:W-:-:S03]  /*105c0*/  ULDC UR4, c[0x0][0x248] ;  /* 0x0000920000047ab9 */ /* 0x000fc60000000800 */
[----:B------:R-:W-:Y:S01]  /*105d0*/  ISETP.LT.AND P1, PT, R7, UR6, !P0 ;  /* 0x0000000607007c0c */ /* 0x000fe2000c721270 */
[----:B------:R-:W-:Y:S01]  /*105e0*/  VIADD R0, R0, UR4 ;  /* 0x0000000400007c36 */ /* 0x000fe20008000000 */
[----:B------:R-:W-:Y:S01]  /*105f0*/  ISETP.LT.AND P0, PT, R8, UR10, !P0 ;  /* 0x0000000a08007c0c */ /* 0x000fe2000c701270 */
[----:B------:R-:W-:Y:S01]  /*10600*/  ULDC UR4, c[0x0][0x22c] ;  /* 0x00008b0000047ab9 */ /* 0x000fe20000000800 */
[----:B------:R-:W-:Y:S01]  /*10610*/  ULDC UR6, c[0x0][0x228] ;  /* 0x00008a0000067ab9 */ /* 0x000fe20000000800 */
[----:B------:R-:W-:Y:S01]  /*10620*/  ULDC UR10, c[0x0][0x228] ;  /* 0x00008a00000a7ab9 */ /* 0x000fe20000000800 */
[----:B-1----:R-:W-:Y:S01]  /*10630*/  IMAD.WIDE R10, R0, 0x2, R2 ;  /* 0x00000002000a7825 */ /* 0x002fe200078e0202 */
[----:B------:R-:W2:Y:S06]  /*10640*/  LDL.LU R252, [R1+0x1c] ;  /* 0x00001c0001fc7983 */ /* 0x000eac0000300800 */
[----:B---3--:R1:W-:Y:S02]  /*10650*/  @P1 STG.E.U16 desc[UR14][R10.64], R245 ;  /* 0x000000f50a001986 */ /* 0x0083e4000c10150e */
[----:B-1----:R-:W-:-:S02]  /*10660*/  IMAD.MOV.U32 R11, RZ, RZ, R245 ;  /* 0x000000ffff0b7224 */ /* 0x002fc400078e00f5 */
[----:B------:R-:W3:Y:S03]  /*10670*/  LDL.LU R245, [R1+0x8e0] ;  /* 0x0008e00001f57983 */ /* 0x000ee60000300800 */
[----:B------:R-:W-:Y:S01]  /*10680*/  PRMT R9, R11, 0x7632, R9 ;  /* 0x000076320b097816 */ /* 0x000fe20000000009 */
[----:B------:R-:W-:-:S05]  /*10690*/  IMAD.WIDE R10, R0, 0x2, R4 ;  /* 0x00000002000a7825 */ /* 0x000fca00078e0204 */
[----:B------:R1:W-:Y:S02]  /*106a0*/  @P0 STG.E.U16 desc[UR14][R10.64], R9 ;  /* 0x000000090a000986 */ /* 0x0003e4000c10150e */
[----:B-1----:R-:W-:-:S05]  /*106b0*/  VIADD R9, R6, 0x2 ;  /* 0x0000000206097836 */ /* 0x002fca0000000000 */
[----:B------:R-:W-:Y:S01]  /*106c0*/  ISETP.GE.AND P0, PT, R9, UR4, PT ;  /* 0x0000000409007c0c */ /* 0x000fe2000bf06270 */
[----:B------:R-:W-:-:S03]  /*106d0*/  ULDC UR4, c[0x0][0x248] ;  /* 0x0000920000047ab9 */ /* 0x000fc60000000800 */
[----:B------:R-:W-:Y:S01]  /*106e0*/  ISETP.LT.AND P1, PT, R7, UR8, !P0 ;  /* 0x0000000807007c0c */ /* 0x000fe2000c721270 */
[----:B------:R-:W-:Y:S01]  /*106f0*/  VIADD R0, R0, UR4 ;  /* 0x0000000400007c36 */ /* 0x000fe20008000000 */
[----:B------:R-:W-:Y:S01]  /*10700*/  ISETP.LT.AND P0, PT, R8, UR16, !P0 ;  /* 0x0000001008007c0c */ /* 0x000fe2000c701270 */
[----:B------:R-:W-:Y:S01]  /*10710*/  ULDC UR4, c[0x0][0x22c] ;  /* 0x00008b0000047ab9 */ /* 0x000fe20000000800 */
[----:B------:R-:W-:Y:S01]  /*10720*/  ULDC UR8, c[0x0][0x228] ;  /* 0x00008a0000087ab9 */ /* 0x000fe20000000800 */
[----:B------:R-:W-:Y:S01]  /*10730*/  IMAD.WIDE R10, R0, 0x2, R2 ;  /* 0x00000002000a7825 */ /* 0x000fe200078e0202 */
[----:B------:R-:W-:-:S07]  /*10740*/  ULDC UR16, c[0x0][0x228] ;  /* 0x00008a0000107ab9 */ /* 0x000fce0000000800 */
[----:B----4-:R1:W-:Y:S02]  /*10750*/  @P1 STG.E.U16 desc[UR14][R10.64], R246 ;  /* 0x000000f60a001986 */ /* 0x0103e4000c10150e */
[----:B-1----:R-:W-:Y:S02]  /*10760*/  IMAD.MOV.U32 R11, RZ, RZ, R246 ;  /* 0x000000ffff0b7224 */ /* 0x002fe400078e00f6 */
[----:B------:R-:W4:Y:S03]  /*10770*/  LDL.LU R246, [R1+0x8dc] ;  /* 0x0008dc0001f67983 */ /* 0x000f260000300800 */
        /* <DEDUP_REMOVED lines=10> */
[----:B------:R-:W-:Y:S01]  /*10820*/  PRMT R9, R247, 0x7632, R9 ;  /* 0x00007632f7097816 */ /* 0x000fe20000000009 */
[----:B------:R-:W-:Y:S01]  /*10830*/  IMAD.WIDE R10, R0, 0x2, R2 ;  /* 0x00000002000a7825 */ /* 0x000fe200078e0202 */
[----:B------:R-:W-:-:S07]  /*10840*/  ULDC UR12, c[0x0][0x228] ;  /* 0x00008a00000c7ab9 */ /* 0x000fce0000000800 */
[----:B------:R1:W-:Y:S02]  /*10850*/  @P1 STG.E.U16 desc[UR14][R10.64], R247 ;  /* 0x000000f70a001986 */ /* 0x0003e4000c10150e */
[----:B-1----:R-:W-:Y:S02]  /*10860*/  IMAD.WIDE R10, R0, 0x2, R4 ;  /* 0x00000002000a7825 */ /* 0x002fe400078e0204 */
[----:B------:R-:W4:Y:S04]  /*10870*/  LDL.LU R247, [R1+0x8d8] ;  /* 0x0008d80001f77983 */ /* 0x000f280000300800 */
[----:B------:R1:W-:Y:S02]  /*10880*/  @P0 STG.E.U16 desc[UR14][R10.64], R9 ;  /* 0x000000090a000986 */ /* 0x0003e4000c10150e */
[----:B-1----:R-:W-:-:S05]  /*10890*/  VIADD R9, R6, 0x4 ;  /* 0x0000000406097836 */ /* 0x002fca0000000000 */
[----:B------:R-:W-:Y:S01]  /*108a0*/  ISETP.GE.AND P0, PT, R9, UR4, PT ;  /* 0x0000000409007c0c */ /* 0x000fe2000bf06270 */
[----:B------:R-:W-:-:S03]  /*108b0*/  ULDC UR4, c[0x0][0x248] ;  /* 0x0000920000047ab9 */ /* 0x000fc60000000800 */
[----:B------:R-:W-:Y:S01]  /*108c0*/  ISETP.LT.AND P1, PT, R7, UR18, !P0 ;  /* 0x0000001207007c0c */ /* 0x000fe2000c721270 */
[----:B------:R-:W-:Y:S01]  /*108d0*/  VIADD R0, R0, UR4 ;  /* 0x0000000400007c36 */ /* 0x000fe20008000000 */
[----:B--2---:R-:W-:Y:S01]  /*108e0*/  PRMT R9, R248, 0x7632, R9 ;  /* 0x00007632f8097816 */ /* 0x004fe20000000009 */
[----:B------:R-:W-:Y:S01]  /*108f0*/  ULDC UR4, c[0x0][0x22c] ;  /* 0x00008b0000047ab9 */ /* 0x000fe20000000800 */
[----:B------:R-:W-:Y:S01]  /*10900*/  ULDC UR18, c[0x0][0x228] ;  /* 0x00008a0000127ab9 */ /* 0x000fe20000000800 */
[----:B------:R-:W-:-:S08]  /*10910*/  IMAD.WIDE R10, R0, 0x2, R2 ;  /* 0x00000002000a7825 */ /* 0x000fd000078e0202 */
[----:B------:R1:W-:Y:S04]  /*10920*/  @P1 STG.E.U16 desc[UR14][R10.64], R248 ;  /* 0x000000f80a001986 */ /* 0x0003e8000c10150e */
[----:B-1----:R-:W2:Y:S01]  /*10930*/  LDL.LU R248, [R1+0x8d4] ;  /* 0x0008d40001f87983 */ /* 0x002ea20000300800 */
[----:B------:R-:W-:Y:S01]  /*10940*/  ISETP.LT.AND P0, PT, R8, UR24, !P0 ;  /* 0x0000001808007c0c */ /* 0x000fe2000c701270 */
[----:B------:R-:W-:-:S12]  /*10950*/  IMAD.WIDE R10, R0, 0x2, R4 ;  /* 0x00000002000a7825 */ /* 0x000fd800078e0204 */
[----:B------:R1:W-:Y:S02]  /*10960*/  @P0 STG.E.U16 desc[UR14][R10.64], R9 ;  /* 0x000000090a000986 */ /* 0x0003e4000c10150e */
[----:B-1----:R-:W-:-:S05]  /*10970*/  VIADD R9, R6, 0x5 ;  /* 0x0000000506097836 */ /* 0x002fca0000000000 */
[----:B------:R-:W-:Y:S01]  /*10980*/  ISETP.GE.AND P0, PT, R9, UR4, PT ;  /* 0x0000000409007c0c */ /* 0x000fe2000bf06270 */
[----:B------:R-:W-:-:S03]  /*10990*/  ULDC UR4, c[0x0][0x248] ;  /* 0x0000920000047ab9 */ /* 0x000fc60000000800 */
[----:B------:R-:W-:Y:S01]  /*109a0*/  ISETP.LT.AND P1, PT, R7, UR22, !P0 ;  /* 0x0000001607007c0c */ /* 0x000fe2000c721270 */
[----:B------:R-:W-:Y:S01]  /*109b0*/  VIADD R0, R0, UR4 ;  /* 0x0000000400007c36 */ /* 0x000fe20008000000 */
[----:B------:R-:W-:Y:S01]  /*109c0*/  ISETP.LT.AND P0, PT, R8, UR26, !P0 ;  /* 0x0000001a08007c0c */ /* 0x000fe2000c701270 */
[----:B------:R-:W-:Y:S02]  /*109d0*/  ULDC UR4, c[0x0][0x22c] ;  /* 0x00008b0000047ab9 */ /* 0x000fe40000000800 */
[----:B------:R-:W-:Y:S01]  /*109e0*/  IMAD.WIDE R10, R0, 0x2, R2 ;  /* 0x00000002000a7825 */ /* 0x000fe200078e0202 */
[----:B------:R-:W-:-:S07]  /*109f0*/  PRMT R9, R249, 0x7632, R9 ;  /* 0x00007632f9097816 */ /* 0x000fce0000000009 */
[----:B------:R1:W-:Y:S02]  /*10a00*/  @P1 STG.E.U16 desc[UR14][R10.64], R249 ;  /* 0x000000f90a001986 */ /* 0x0003e4000c10150e */
[----:B-1----:R-:W-:Y:S02]  /*10a10*/  IMAD.WIDE R10, R0, 0x2, R4 ;  /* 0x00000002000a7825 */ /* 0x002fe400078e0204 */
[----:B------:R-:W3:Y:S04]  /*10a20*/  LDL.LU R249, [R1+0x8d0] ;  /* 0x0008d00001f97983 */ /* 0x000ee80000300800 */
[----:B------:R1:W-:Y:S02]  /*10a30*/  @P0 STG.E.U16 desc[UR14][R10.64], R9 ;  /* 0x000000090a000986 */ /* 0x0003e4000c10150e */
[----:B-1----:R-:W-:-:S05]  /*10a40*/  VIADD R9, R6, 0x6 ;  /* 0x0000000606097836 */ /* 0x002fca0000000000 */
[----:B------:R-:W-:Y:S01]  /*10a50*/  ISETP.GE.AND P0, PT, R9, UR4, PT ;  /* 0x0000000409007c0c */ /* 0x000fe2000bf06270 */
[----:B------:R-:W-:-:S03]  /*10a60*/  ULDC UR4, c[0x0][0x248] ;  /* 0x0000920000047ab9 */ /* 0x000fc60000000800 */
[----:B------:R-:W-:Y:S01]  /*10a70*/  ISETP.LT.AND P1, PT, R7, UR28, !P0 ;  /* 0x0000001c07007c0c */ /* 0x000fe2000c721270 */
[----:B------:R-:W-:Y:S01]  /*10a80*/  VIADD R0, R0, UR4 ;  /* 0x0000000400007c36 */ /* 0x000fe20008000000 */
[----:B------:R-:W-:Y:S02]  /*10a90*/  ULDC UR4, c[0x0][0x228] ;  /* 0x00008a0000047ab9 */ /* 0x000fe40000000800 */
[----:B------:R-:W-:Y:S01]  /*10aa0*/  ISETP.LT.AND P0, PT, R8, UR4, !P0 ;  /* 0x0000000408007c0c */ /* 0x000fe2000c701270 */
[----:B------:R-:W-:Y:S01]  /*10ab0*/  IMAD.WIDE R10, R0, 0x2, R2 ;  /* 0x00000002000a7825 */ /* 0x000fe200078e0202 */
[----:B------:R-:W-:Y:S01]  /*10ac0*/  PRMT R9, R250, 0x7632, R9 ;  /* 0x00007632fa097816 */ /* 0x000fe20000000009 */
[----:B------:R-:W-:-:S06]  /*10ad0*/  ULDC UR4, c[0x0][0x22c] ;  /* 0x00008b0000047ab9 */ /* 0x000fcc0000000800 */
        /* <DEDUP_REMOVED lines=8> */
[----:B------:R-:W-:Y:S02]  /*10b60*/  ULDC UR4, c[0x0][0x248] ;  /* 0x0000920000047ab9 */ /* 0x000fe40000000800 */
[----:B------:R-:W-:Y:S01]  /*10b70*/  VIADD R0, R0, UR4 ;  /* 0x0000000400007c36 */ /* 0x000fe20008000000 */
[----:B------:R-:W-:Y:S02]  /*10b80*/  ULDC UR4, c[0x0][0x228] ;  /* 0x00008a0000047ab9 */ /* 0x000fe40000000800 */
[----:B------:R-:W-:Y:S01]  /*10b90*/  ISETP.LT.AND P0, PT, R8, UR4, !P0 ;  /* 0x0000000408007c0c */ /* 0x000fe2000c701270 */
[----:B------:R-:W-:Y:S01]  /*10ba0*/  IMAD.WIDE R10, R0, 0x2, R2 ;  /* 0x00000002000a7825 */ /* 0x000fe200078e0202 */
[----:B------:R-:W-:Y:S01]  /*10bb0*/  PRMT R9, R252, 0x7632, R9 ;  /* 0x00007632fc097816 */ /* 0x000fe20000000009 */
[----:B------:R-:W-:-:S04]  /*10bc0*/  ULDC UR4, c[0x0][0x22c] ;  /* 0x00008b0000047ab9 */ /* 0x000fc80000000800 */
        /* <DEDUP_REMOVED lines=28> */
[----:B------:R-:W-:-:S05]  /*10d90*/  ULDC UR4, c[0x0][0x22c] ;  /* 0x00008b0000047ab9 */ /* 0x000fca0000000800 */
[----:B--2---:R1:W-:Y:S02]  /*10da0*/  @P1 STG.E.U16 desc[UR14][R10.64], R248 ;  /* 0x000000f80a001986 */ /* 0x0043e4000c10150e */
[----:B-1----:R-:W-:Y:S01]  /*10db0*/  PRMT R248, R248, 0x7632, R248 ;  /* 0x00007632f8f87816 */ /* 0x002fe200000000f8 */
[----:B------:R-:W-:-:S05]  /*10dc0*/  IMAD.WIDE R10, R0, 0x2, R4 ;  /* 0x00000002000a7825 */ /* 0x000fca00078e0204 */
[----:B------:R1:W-:Y:S04]  /*10dd0*/  @P0 STG.E.U16 desc[UR14][R10.64], R248 ;  /* 0x000000f80a000986 */ /* 0x0003e8000c10150e */
[----:B-1----:R-:W2:Y:S01]  /*10de0*/  LDL.LU R248, [R1+0x4] ;  /* 0x0000040001f87983 */ /* 0x002ea20000300800 */
[----:B------:R-:W-:-:S05]  /*10df0*/  VIADD R9, R6, 0xa ;  /* 0x0000000a06097836 */ /* 0x000fca0000000000 */
        /* <DEDUP_REMOVED lines=9> */
[----:B--2---:R1:W-:Y:S01]  /*10e90*/  @P1 STG.E.U16 desc[UR14][R10.64], R248 ;  /* 0x000000f80a001986 */ /* 0x0043e2000c10150e */
[----:B------:R-:W-:Y:S01]  /*10ea0*/  PRMT R9, R248, 0x7632, R9 ;  /* 0x00007632f8097816 */ /* 0x000fe20000000009 */
[----:B-1----:R-:W-:-:S04]  /*10eb0*/  IMAD.WIDE R10, R0, 0x2, R4 ;  /* 0x00000002000a7825 */ /* 0x002fc800078e0204 */
[----:B------:R-:W-:Y:S01]  /*10ec0*/  VIADD R248, R6, 0xb ;  /* 0x0000000b06f87836 */ /* 0x000fe20000000000 */
[----:B------:R1:W-:Y:S04]  /*10ed0*/  @P0 STG.E.U16 desc[UR14][R10.64], R9 ;  /* 0x000000090a000986 */ /* 0x0003e8000c10150e */
[----:B------:R-:W-:Y:S01]  /*10ee0*/  ISETP.GE.AND P0, PT, R248, UR4, PT ;  /* 0x00000004f8007c0c */ /* 0x000fe2000bf06270 */
[----:B------:R-:W-:-:S03]  /*10ef0*/  ULDC UR4, c[0x0][0x228] ;  /* 0x00008a0000047ab9 */ /* 0x000fc60000000800 */
[----:B------:R-:W-:Y:S01]  /*10f00*/  ISETP.LT.AND P1, PT, R7, UR4, !P0 ;  /* 0x0000000407007c0c */ /* 0x000fe2000c721270 */
[----:B------:R-:W-:Y:S02]  /*10f10*/  ULDC UR4, c[0x0][0x248] ;  /* 0x0000920000047ab9 */ /* 0x000fe40000000800 */
[----:B------:R-:W-:Y:S01]  /*10f20*/  VIADD R0, R0, UR4 ;  /* 0x0000000400007c36 */ /* 0x000fe20008000000 */
[----:B------:R-:W-:Y:S02]  /*10f30*/  ULDC UR4, c[0x0][0x228] ;  /* 0x00008a0000047ab9 */ /* 0x000fe40000000800 */
[----:B------:R-:W-:Y:S01]  /*10f40*/  ISETP.LT.AND P0, PT, R8, UR4, !P0 ;  /* 0x0000000408007c0c */ /* 0x000fe2000c701270 */
[----:B-1----:R-:W-:Y:S01]  /*10f50*/  IMAD.WIDE R10, R0, 0x2, R2 ;  /* 0x00000002000a7825 */ /* 0x002fe200078e0202 */
[----:B------:R-:W-:-:S05]  /*10f60*/  ULDC UR4, c[0x0][0x22c] ;  /* 0x00008b0000047ab9 */ /* 0x000fca0000000800 */
[----:B---3--:R1:W-:Y:S02]  /*10f70*/  @P1 STG.E.U16 desc[UR14][R10.64], R249 ;  /* 0x000000f90a001986 */ /* 0x0083e4000c10150e */
        /* <DEDUP_REMOVED lines=13> */
[----:B------:R-:W-:-:S03]  /*11050*/  ULDC UR4, c[0x0][0x22c] ;  /* 0x00008b0000047ab9 */ /* 0x000fc60000000800 */
[----:B------:R-:W-:Y:S02]  /*11060*/  VIADD R9, R6, 0xd ;  /* 0x0000000d06097836 */ /* 0x000fe40000000000 */
[----:B--2---:R1:W-:Y:S01]  /*11070*/  @P1 STG.E.U16 desc[UR14][R10.64], R249 ;  /* 0x000000f90a001986 */ /* 0x0043e2000c10150e */
[----:B------:R-:W-:Y:S01]  /*11080*/  PRMT R248, R249, 0x7632, R248 ;  /* 0x00007632f9f87816 */ /* 0x000fe200000000f8 */
[----:B-1----:R-:W-:-:S05]  /*11090*/  IMAD.WIDE R10, R0, 0x2, R4 ;  /* 0x00000002000a7825 */ /* 0x002fca00078e0204 */
[----:B------:R1:W-:Y:S01]  /*110a0*/  @P0 STG.E.U16 desc[UR14][R10.64], R248 ;  /* 0x000000f80a000986 */ /* 0x0003e2000c10150e */
        /* <DEDUP_REMOVED lines=8> */
[----:B----4-:R-:W-:Y:S01]  /*11130*/  PRMT R248, R250, 0x7632, R248 ;  /* 0x00007632faf87816 */ /* 0x010fe200000000f8 */
[----:B------:R-:W-:Y:S02]  /*11140*/  ULDC UR4, c[0x0][0x22c] ;  /* 0x00008b0000047ab9 */ /* 0x000fe40000000800 */
[----:B------:R-:W-:-:S02]  /*11150*/  VIADD R0, R6, 0xe ;  /* 0x0000000e06007836 */ /* 0x000fc40000000000 */
[----:B------:R1:W-:Y:S02]  /*11160*/  @P1 STG.E.U16 desc[UR14][R10.64], R250 ;  /* 0x000000fa0a001986 */ /* 0x0003e4000c10150e */
        /* <DEDUP_REMOVED lines=10> */
[----:B------:R-:W-:Y:S01]  /*11210*/  PRMT R248, R252, 0x7632, R248 ;  /* 0x00007632fcf87816 */ /* 0x000fe200000000f8 */
        /* <DEDUP_REMOVED lines=13> */
[----:B------:R-:W-:-:S03]  /*112f0*/  ULDC UR4, c[0x0][0x22c] ;  /* 0x00008b0000047ab9 */ /* 0x000fc60000000800 */
[----:B------:R-:W-:Y:S02]  /*11300*/  IMAD.WIDE R248, R9, 0x2, R4 ;  /* 0x0000000209f87825 */ /* 0x000fe400078e0204 */
[----:B------:R1:W-:Y:S02]  /*11310*/  @P1 STG.E.U16 desc[UR14][R10.64], R251 ;  /* 0x000000fb0a001986 */ /* 0x0003e4000c10150e */
[----:B------:R-:W-:Y:S01]  /*11320*/  VIADD R0, R6, 0x10 ;  /* 0x0000001006007836 */ /* 0x000fe20000000000 */
[----:B-1----:R-:W-:-:S05]  /*11330*/  PRMT R11, R251, 0x7632, R11 ;  /* 0x00007632fb0b7816 */ /* 0x002fca000000000b */
        /* <DEDUP_REMOVED lines=62> */
[----:B------:R-:W-:Y:S01]  /*11720*/  ULDC UR4, c[0x0][0x228] ;  /* 0x00008a0000047ab9 */ /* 0x000fe20000000800 */
[----:B------:R-:W-:Y:S01]  /*11730*/  VIADD R0, R6, 0x15 ;  /* 0x0000001506007836 */ /* 0x000fe20000000000 */
[----:B------:R-:W-:Y:S01]  /*11740*/  ISETP.LT.AND P1, PT, R8, UR4, !P0 ;  /* 0x0000000408007c0c */ /* 0x000fe2000c721270 */
[C---:B------:R-:W-:Y:S01]  /*11750*/  IMAD.WIDE R104, R9.reuse, 0x2, R2 ;  /* 0x0000000209687825 */ /* 0x040fe200078e0202 */
[----:B------:R-:W-:Y:S02]  /*11760*/  ULDC UR4, c[0x0][0x22c] ;  /* 0x00008b0000047ab9 */ /* 0x000fe40000000800 */
[----:B------:R-:W-:Y:S01]  /*11770*/  ISETP.GE.AND P0, PT, R0, UR4, PT ;  /* 0x0000000400007c0c */ /* 0x000fe2000bf06270 */
[----:B------:R-:W-:Y:S01]  /*11780*/  ULDC UR4, c[0x0][0x228] ;  /* 0x00008a0000047ab9 */ /* 0x000fe20000000800 */
[----:B-1----:R-:W-:Y:S01]  /*11790*/  IMAD.WIDE R10, R9, 0x2, R4 ;  /* 0x00000002090a7825 */ /* 0x002fe200078e0204 */
[----:B------:R1:W-:Y:S01]  /*117a0*/  @P2 STG.E.U16 desc[UR14][R104.64], R246 ;  /* 0x000000f668002986 */ /* 0x0003e2000c10150e */
[----:B------:R-:W-:Y:S01]  /*117b0*/  ISETP.LT.AND P2, PT, R7, UR4, !P0 ;  /* 0x0000000407007c0c */ /* 0x000fe2000c741270 */
[----:B------:R-:W-:-:S02]  /*117c0*/  ULDC UR4, c[0x0][0x248] ;  /* 0x0000920000047ab9 */ /* 0x000fc40000000800 */
[----:B------:R-:W-:Y:S01]  /*117d0*/  VIADD R9, R9, UR4 ;  /* 0x0000000409097c36 */ /* 0x000fe20008000000 */
[----:B------:R-:W-:Y:S01]  /*117e0*/  ULDC UR4, c[0x0][0x228] ;  /* 0x00008a0000047ab9 */ /* 0x000fe20000000800 */
[----:B------:R-:W-:Y:S01]  /*117f0*/  VIADD R0, R6, 0x16 ;  /* 0x0000001606007836 */ /* 0x000fe20000000000 */
[----:B-1----:R-:W-:-:S05]  /*11800*/  PRMT R105, R246, 0x7632, R105 ;  /* 0x00007632f6697816 */ /* 0x002fca0000000069 */
[----:B------:R1:W-:Y:S01]  /*11810*/  @P1 STG.E.U16 desc[UR14][R10.64], R105 ;  /* 0x000000690a001986 */ /* 0x0003e2000c10150e */
[----:B------:R-:W-:Y:S01]  /*11820*/  ISETP.LT.AND P1, PT, R8, UR4, !P0 ;  /* 0x0000000408007c0c */ /* 0x000fe2000c721270 */
[----:B------:R-:W-:Y:S02]  /*11830*/  ULDC UR4, c[0x0][0x22c] ;  /* 0x00008b0000047ab9 */ /* 0x000fe40000000800 */
[----:B------:R-:W-:Y:S01]  /*11840*/  ISETP.GE.AND P0, PT, R0, UR4, PT ;  /* 0x0000000400007c0c */ /* 0x000fe2000bf06270 */
[----:B------:R-:W-:Y:S01]  /*11850*/  ULDC UR4, c[0x0][0x228] ;  /* 0x00008a0000047ab9 */ /* 0x000fe20000000800 */
[----:B------:R-:W-:Y:S02]  /*11860*/  IMAD.WIDE R244, R9, 0x2, R2 ;  /* 0x0000000209f47825 */ /* 0x000fe400078e0202 */
[----:B------:R-:W-:Y:S01]  /*11870*/  ISETP.LT.AND P3, PT, R7, UR4, !P0 ;  /* 0x0000000407007c0c */ /* 0x000fe2000c761270 */
[----:B------:R-:W-:Y:S01]  /*11880*/  ULDC UR4, c[0x0][0x248] ;  /* 0x0000920000047ab9 */ /* 0x000fe20000000800 */
[----:B------:R-:W-:Y:S01]  /*11890*/  VIADD R0, R6, 0x17 ;  /* 0x0000001706007836 */ /* 0x000fe20000000000 */
[----:B-1----:R-:W-:Y:S01]  /*118a0*/  PRMT R11, R106, 0x7632, R11 ;  /* 0x000076326a0b7816 */ /* 0x002fe2000000000b */
[C---:B------:R-:W-:Y:S01]  /*118b0*/  IMAD.WIDE R104, R9.reuse, 0x2, R4 ;  /* 0x0000000209687825 */ /* 0x040fe200078e0204 */
[----:B------:R-:W-:Y:S03]  /*118c0*/  @P2 STG.E.U16 desc[UR14][R244.64], R106 ;  /* 0x0000006af4002986 */ /* 0x000fe6000c10150e */
[----:B------:R-:W-:Y:S01]  /*118d0*/  VIADD R9, R9, UR4 ;  /* 0x0000000409097c36 */ /* 0x000fe20008000000 */
[----:B------:R-:W-:Y:S01]  /*118e0*/  ULDC UR4, c[0x0][0x22c] ;  /* 0x00008b0000047ab9 */ /* 0x000fe20000000800 */
[----:B------:R1:W-:Y:S01]  /*118f0*/  @P1 STG.E.U16 desc[UR14][R104.64], R11 ;  /* 0x0000000b68001986 */ /* 0x0003e2000c10150e */
[----:B------:R-:W-:Y:S01]  /*11900*/  ISETP.GE.AND P1, PT, R0, UR4, PT ;  /* 0x0000000400007c0c */ /* 0x000fe2000bf26270 */
[----:B------:R-:W-:Y:S01]  /*11910*/  VIADD R0, R6, 0x18 ;  /* 0x0000001806007836 */ /* 0x000fe20000000000 */
[----:B------:R-:W-:Y:S01]  /*11920*/  ISETP.LT.AND P2, PT, R8, UR6, !P0 ;  /* 0x0000000608007c0c */ /* 0x000fe2000c741270 */
[----:B------:R-:W-:Y:S01]  /*11930*/  ULDC UR6, c[0x0][0x22c] ;  /* 0x00008b0000067ab9 */ /* 0x000fe20000000800 */
[----:B------:R-:W-:-:S02]  /*11940*/  ULDC UR4, c[0x0][0x228] ;  /* 0x00008a0000047ab9 */ /* 0x000fc40000000800 */
[----:B------:R-:W-:Y:S01]  /*11950*/  ISETP.GE.AND P0, PT, R0, UR6, PT ;  /* 0x0000000600007c0c */ /* 0x000fe2000bf06270 */
[----:B------:R-:W-:Y:S01]  /*11960*/  ULDC UR6, c[0x0][0x228] ;  /* 0x00008a0000067ab9 */ /* 0x000fe20000000800 */
[----:B-1----:R-:W-:Y:S01]  /*11970*/  IMAD.WIDE R10, R9, 0x2, R2 ;  /* 0x00000002090a7825 */ /* 0x002fe200078e0202 */
[----:B------:R-:W-:Y:S01]  /*11980*/  ISETP.LT.AND P4, PT, R7, UR4, !P1 ;  /* 0x0000000407007c0c */ /* 0x000fe2000cf81270 */
[----:B------:R-:W-:-:S03]  /*11990*/  ULDC UR4, c[0x0][0x248] ;  /* 0x0000920000047ab9 */ /* 0x000fc60000000800 */
[----:B------:R1:W-:Y:S01]  /*119a0*/  @P3 STG.E.U16 desc[UR14][R10.64], R247 ;  /* 0x000000f70a003986 */ /* 0x0003e2000c10150e */
[----:B------:R-:W-:Y:S01]  /*119b0*/  ISETP.LT.AND P3, PT, R8, UR6, !P1 ;  /* 0x0000000608007c0c */ /* 0x000fe2000cf61270 */
[----:B------:R-:W-:Y:S01]  /*119c0*/  VIADD R249, R9, UR4 ;  /* 0x0000000409f97c36 */ /* 0x000fe20008000000 */
[----:B------:R-:W-:Y:S01]  /*119d0*/  ISETP.LT.AND P5, PT, R7, UR8, !P0 ;  /* 0x0000000807007c0c */ /* 0x000fe2000c7a1270 */
[----:B------:R-:W-:Y:S01]  /*119e0*/  IMAD.WIDE R104, R9, 0x2, R4 ;  /* 0x0000000209687825 */ /* 0x000fe200078e0204 */
[----:B------:R-:W-:Y:S01]  /*119f0*/  PRMT R106, R247, 0x7632, R106 ;  /* 0x00007632f76a7816 */ /* 0x000fe2000000006a */
[----:B------:R-:W-:Y:S01]  /*11a00*/  ULDC UR4, c[0x0][0x248] ;  /* 0x0000920000047ab9 */ /* 0x000fe20000000800 */
[----:B------:R-:W-:Y:S01]  /*11a10*/  PRMT R246, R107, 0x7632, R246 ;  /* 0x000076326bf67816 */ /* 0x000fe200000000f6 */
[----:B------:R-:W-:Y:S01]  /*11a20*/  VIADD R9, R6, 0x19 ;  /* 0x0000001906097836 */ /* 0x000fe20000000000 */
[----:B------:R-:W-:Y:S01]  /*11a30*/  ULDC UR6, c[0x0][0x22c] ;  /* 0x00008b0000067ab9 */ /* 0x000fe20000000800 */
[----:B------:R-:W-:Y:S01]  /*11a40*/  IMAD.WIDE R244, R249, 0x2, R2 ;  /* 0x00000002f9f47825 */ /* 0x000fe200078e0202 */
[----:B------:R2:W-:Y:S01]  /*11a50*/  @P2 STG.E.U16 desc[UR14][R104.64], R106 ;  /* 0x0000006a68002986 */ /* 0x0005e2000c10150e */
[----:B------:R-:W-:-:S02]  /*11a60*/  ULDC UR8, c[0x0][0x228] ;  /* 0x00008a0000087ab9 */ /* 0x000fc40000000800 */
[C---:B-1----:R-:W-:Y:S01]  /*11a70*/  VIADD R247, R249.reuse, UR4 ;  /* 0x00000004f9f77c36 */ /* 0x042fe20008000000 */
[----:B------:R-:W-:Y:S01]  /*11a80*/  ULDC UR4, c[0x0][0x22c] ;  /* 0x00008b0000047ab9 */ /* 0x000fe20000000800 */
[----:B------:R-:W-:Y:S01]  /*11a90*/  IMAD.WIDE R10, R249, 0x2, R4 ;  /* 0x00000002f90a7825 */ /* 0x000fe200078e0204 */
[----:B------:R-:W-:Y:S01]  /*11aa0*/  ISETP.GE.AND P1, PT, R9, UR4, PT ;  /* 0x0000000409007c0c */ /* 0x000fe2000bf26270 */
[----:B------:R1:W-:Y:S01]  /*11ab0*/  @P4 STG.E.U16 desc[UR14][R244.64], R107 ;  /* 0x0000006bf4004986 */ /* 0x0003e2000c10150e */
[----:B------:R-:W-:Y:S01]  /*11ac0*/  ULDC UR4, c[0x0][0x228] ;  /* 0x00008a0000047ab9 */ /* 0x000fe20000000800 */
[----:B------:R-:W-:Y:S02]  /*11ad0*/  VIADD R0, R6, 0x1a ;  /* 0x0000001a06007836 */ /* 0x000fe40000000000 */
[----:B------:R3:W-:Y:S01]  /*11ae0*/  @P3 STG.E.U16 desc[UR14][R10.64], R246 ;  /* 0x000000f60a003986 */ /* 0x0007e2000c10150e */
[C---:B--2---:R-:W-:Y:S01]  /*11af0*/  IMAD.WIDE R104, R247.reuse, 0x2, R2 ;  /* 0x00000002f7687825 */ /* 0x044fe200078e0202 */
[----:B------:R-:W-:Y:S01]  /*11b00*/  ISETP.LT.AND P3, PT, R8, UR4, !P0 ;  /* 0x0000000408007c0c */ /* 0x000fe2000c761270 */
[----:B------:R-:W-:Y:S01]  /*11b10*/  ULDC UR4, c[0x0][0x248] ;  /* 0x0000920000047ab9 */ /* 0x000fe20000000800 */
[----:B------:R-:W-:Y:S01]  /*11b20*/  ISETP.GE.AND P2, PT, R0, UR6, PT ;  /* 0x0000000600007c0c */ /* 0x000fe2000bf46270 */
[C---:B------:R-:W-:Y:S01]  /*11b30*/  VIADD R9, R6.reuse, 0x1b ;  /* 0x0000001b06097836 */ /* 0x040fe20000000000 */
[----:B------:R-:W-:Y:S01]  /*11b40*/  ULDC UR6, c[0x0][0x228] ;  /* 0x00008a0000067ab9 */ /* 0x000fe20000000800 */
[----:B------:R-:W-:Y:S01]  /*11b50*/  VIADD R0, R6, 0x1c ;  /* 0x0000001c06007836 */ /* 0x000fe20000000000 */
[----:B------:R2:W-:Y:S01]  /*11b60*/  @P5 STG.E.U16 desc[UR14][R104.64], R100 ;  /* 0x0000006468005986 */ /* 0x0005e2000c10150e */
[----:B-1----:R-:W-:Y:S01]  /*11b70*/  VIADD R107, R247, UR4 ;  /* 0x00000004f76b7c36 */ /* 0x002fe20008000000 */
[----:B------:R-:W-:Y:S01]  /*11b80*/  ISETP.LT.AND P5, PT, R7, UR6, !P1 ;  /* 0x0000000607007c0c */ /* 0x000fe2000cfa1270 */
[----:B------:R-:W-:Y:S01]  /*11b90*/  ULDC UR4, c[0x0][0x22c] ;  /* 0x00008b0000047ab9 */ /* 0x000fe20000000800 */
[----:B------:R-:W-:Y:S01]  /*11ba0*/  ULDC UR6, c[0x0][0x22c] ;  /* 0x00008b0000067ab9 */ /* 0x000fe20000000800 */
[----:B------:R-:W-:Y:S01]  /*11bb0*/  ISETP.GE.AND P0, PT, R9, UR4, PT ;  /* 0x0000000409007c0c */ /* 0x000fe2000bf06270 */
[----:B------:R-:W-:Y:S01]  /*11bc0*/  ULDC UR4, c[0x0][0x228] ;  /* 0x00008a0000047ab9 */ /* 0x000fe20000000800 */
[----:B------:R-:W-:Y:S01]  /*11bd0*/  ISETP.GE.AND P4, PT, R0, UR6, PT ;  /* 0x0000000600007c0c */ /* 0x000fe2000bf86270 */
[----:B------:R-:W-:Y:S01]  /*11be0*/  ULDC UR6, c[0x0][0x228] ;  /* 0x00008a0000067ab9 */ /* 0x000fe20000000800 */
[----:B------:R-:W-:Y:S01]  /*11bf0*/  ISETP.LT.AND P1, PT, R8, UR4, !P1 ;  /* 0x0000000408007c0c */ /* 0x000fe2000cf21270 */
[----:B---3--:R-:W-:Y:S01]  /*11c00*/  IMAD.WIDE R10, R247, 0x2, R4 ;  /* 0x00000002f70a7825 */ /* 0x008fe200078e0204 */
[----:B------:R-:W-:Y:S01]  /*11c10*/  ISETP.LT.AND P6, PT, R7, UR6, !P2 ;  /* 0x0000000607007c0c */ /* 0x000fe2000d7c1270 */
[----:B------:R-:W-:Y:S01]  /*11c20*/  ULDC UR4, c[0x0][0x248] ;  /* 0x0000920000047ab9 */ /* 0x000fe20000000800 */
[----:B------:R-:W-:Y:S01]  /*11c30*/  PRMT R106, R100, 0x7632, R106 ;  /* 0x00007632646a7816 */ /* 0x000fe2000000006a */
[----:B--2---:R-:W-:Y:S01]  /*11c40*/  IMAD.WIDE R104, R107, 0x2, R2 ;  /* 0x000000026b687825 */ /* 0x004fe200078e0202 */
[----:B------:R-:W-:Y:S01]  /*11c50*/  PRMT R100, R96, 0x7632, R100 ;  /* 0x0000763260647816 */ /* 0x000fe20000000064 */
[----:B------:R-:W-:-:S02]  /*11c60*/  ULDC UR6, c[0x0][0x22c] ;  /* 0x00008b0000067ab9 */ /* 0x000fc40000000800 */
[C---:B------:R-:W-:Y:S01]  /*11c70*/  VIADD R245, R107.reuse, UR4 ;  /* 0x000000046bf57c36 */ /* 0x040fe20008000000 */
[----:B------:R1:W-:Y:S01]  /*11c80*/  @P3 STG.E.U16 desc[UR14][R10.64], R106 ;  /* 0x0000006a0a003986 */ /* 0x0003e2000c10150e */
[C---:B------:R-:W-:Y:S01]  /*11c90*/  VIADD R0, R6.reuse, 0x1e ;  /* 0x0000001e06007836 */ /* 0x040fe20000000000 */
[----:B------:R-:W-:Y:S02]  /*11ca0*/  ULDC UR4, c[0x0][0x22c] ;  /* 0x00008b0000047ab9 */ /* 0x000fe40000000800 */
[----:B------:R2:W-:Y:S01]  /*11cb0*/  @P5 STG.E.U16 desc[UR14][R104.64], R96 ;  /* 0x0000006068005986 */ /* 0x0005e2000c10150e */
[----:B------:R-:W-:Y:S01]  /*11cc0*/  VIADD R9, R6, 0x1d ;  /* 0x0000001d06097836 */ /* 0x000fe20000000000 */
[----:B------:R-:W-:Y:S01]  /*11cd0*/  ISETP.LT.AND P2, PT, R8, UR8, !P2 ;  /* 0x0000000808007c0c */ /* 0x000fe2000d741270 */
[----:B------:R-:W-:Y:S01]  /*11ce0*/  ULDC UR8, c[0x0][0x228] ;  /* 0x00008a0000087ab9 */ /* 0x000fe20000000800 */
[----:B-1----:R-:W-:-:S04]  /*11cf0*/  IMAD.WIDE R10, R107, 0x2, R4 ;  /* 0x000000026b0a7825 */ /* 0x002fc800078e0204 */
[----:B--2---:R-:W-:Y:S01]  /*11d00*/  IMAD.WIDE R104, R245, 0x2, R2 ;  /* 0x00000002f5687825 */ /* 0x004fe200078e0202 */
[----:B------:R1:W-:Y:S01]  /*11d10*/  @P1 STG.E.U16 desc[UR14][R10.64], R100 ;  /* 0x000000640a001986 */ /* 0x0003e2000c10150e */
[----:B------:R-:W-:Y:S01]  /*11d20*/  ISETP.GE.AND P3, PT, R0, UR6, PT ;  /* 0x0000000600007c0c */ /* 0x000fe2000bf66270 */
[----:B------:R-:W-:Y:S02]  /*11d30*/  ULDC UR6, c[0x0][0x22c] ;  /* 0x00008b0000067ab9 */ /* 0x000fe40000000800 */
[----:B------:R2:W-:Y:S01]  /*11d40*/  @P6 STG.E.U16 desc[UR14][R104.64], R101 ;  /* 0x0000006568006986 */ /* 0x0005e2000c10150e */
[----:B------:R-:W-:Y:S01]  /*11d50*/  ISETP.LT.AND P6, PT, R7, UR10, !P0 ;  /* 0x0000000a07007c0c */ /* 0x000fe2000c7c1270 */
[----:B------:R-:W-:Y:S01]  /*11d60*/  VIADD R0, R6, 0x1f ;  /* 0x0000001f06007836 */ /* 0x000fe20000000000 */
[----:B------:R-:W-:Y:S01]  /*11d70*/  ISETP.GE.AND P5, PT, R9, UR4, PT ;  /* 0x0000000409007c0c */ /* 0x000fe2000bfa6270 */
[----:B------:R-:W-:Y:S01]  /*11d80*/  ULDC UR4, c[0x0][0x248] ;  /* 0x0000920000047ab9 */ /* 0x000fe20000000800 */
[----:B------:R-:W-:Y:S01]  /*11d90*/  ISETP.LT.AND P0, PT, R8, UR12, !P0 ;  /* 0x0000000c08007c0c */ /* 0x000fe2000c701270 */
[C---:B------:R-:W-:Y:S01]  /*11da0*/  VIADD R9, R245.reuse, UR4 ;  /* 0x00000004f5097c36 */ /* 0x040fe20008000000 */
[----:B------:R-:W-:Y:S01]  /*11db0*/  ISETP.GE.AND P1, PT, R0, UR6, PT ;  /* 0x0000000600007c0c */ /* 0x000fe2000bf26270 */
[----:B-1----:R-:W-:Y:S01]  /*11dc0*/  IMAD.WIDE R10, R245, 0x2, R4 ;  /* 0x00000002f50a7825 */ /* 0x002fe200078e0204 */
[----:B------:R-:W-:Y:S01]  /*11dd0*/  PRMT R0, R101, 0x7632, R0 ;  /* 0x0000763265007816 */ /* 0x000fe20000000000 */
[----:B------:R-:W-:Y:S01]  /*11de0*/  ULDC UR4, c[0x0][0x22c] ;  /* 0x00008b0000047ab9 */ /* 0x000fe20000000800 */
[----:B------:R-:W-:Y:S01]  /*11df0*/  PRMT R96, R97, 0x7632, R96 ;  /* 0x0000763261607816 */ /* 0x000fe20000000060 */
[----:B--2---:R-:W-:Y:S01]  /*11e00*/  IMAD.WIDE R100, R9, 0x2, R2 ;  /* 0x0000000209647825 */ /* 0x004fe200078e0202 */
[----:B------:R-:W-:Y:S01]  /*11e10*/  ULDC UR10, c[0x0][0x228] ;  /* 0x00008a00000a7ab9 */ /* 0x000fe20000000800 */
[----:B------:R-:W-:-:S02]  /*11e20*/  ULDC UR12, c[0x0][0x228] ;  /* 0x00008a00000c7ab9 */ /* 0x000fc40000000800 */
[----:B------:R-:W-:Y:S01]  /*11e30*/  IMAD.WIDE R104, R9, 0x2, R4 ;  /* 0x0000000209687825 */ /* 0x000fe200078e0204 */
[----:B------:R1:W-:Y:S01]  /*11e40*/  @P2 STG.E.U16 desc[UR14][R10.64], R0 ;  /* 0x000000000a002986 */ /* 0x0003e2000c10150e */
[----:B------:R-:W-:Y:S02]  /*11e50*/  ULDC UR6, c[0x0][0x248] ;  /* 0x0000920000067ab9 */ /* 0x000fe40000000800 */
[----:B------:R-:W-:Y:S01]  /*11e60*/  VIADD R106, R6, 0x20 ;  /* 0x00000020066a7836 */ /* 0x000fe20000000000 */
[----:B------:R-:W-:Y:S04]  /*11e70*/  @P6 STG.E.U16 desc[UR14][R100.64], R97 ;  /* 0x0000006164006986 */ /* 0x000fe8000c10150e */
[----:B------:R2:W-:Y:S01]  /*11e80*/  @P0 STG.E.U16 desc[UR14][R104.64], R96 ;  /* 0x0000006068000986 */ /* 0x0005e2000c10150e */
[----:B------:R-:W-:Y:S01]  /*11e90*/  ISETP.GE.AND P2, PT, R106, UR4, PT ;  /* 0x000000046a007c0c */ /* 0x000fe2000bf46270 */
[----:B------:R-:W-:Y:S01]  /*11ea0*/  ULDC UR4, c[0x0][0x248] ;  /* 0x0000920000047ab9 */ /* 0x000fe20000000800 */
[----:B------:R-:W-:Y:S01]  /*11eb0*/  ISETP.LT.AND P0, PT, R7, UR8, !P4 ;  /* 0x0000000807007c0c */ /* 0x000fe2000e701270 */
[----:B------:R-:W-:Y:S01]  /*11ec0*/  VIADD R9, R9, UR4 ;  /* 0x0000000409097c36 */ /* 0x000fe20008000000 */
[----:B------:R-:W-:Y:S01]  /*11ed0*/  ISETP.LT.AND P4, PT, R8, UR10, !P4 ;  /* 0x0000000a08007c0c */ /* 0x000fe2000e781270 */
[----:B-1----:R-:W-:Y:S01]  /*11ee0*/  VIADD R0, R6, 0x21 ;  /* 0x0000002106007836 */ /* 0x002fe20000000000 */
[----:B------:R-:W-:Y:S01]  /*11ef0*/  ISETP.LT.AND P6, PT, R7, UR12, !P5 ;  /* 0x0000000c07007c0c */ /* 0x000fe2000efc1270 */
[C---:B------:R-:W-:Y:S01]  /*11f00*/  VIADD R107, R9.reuse, UR6 ;  /* 0x00000006096b7c36 */ /* 0x040fe20008000000 */
[----:B------:R-:W-:Y:S01]  /*11f10*/  ULDC UR4, c[0x0][0x22c] ;  /* 0x00008b0000047ab9 */ /* 0x000fe20000000800 */
[C---:B------:R-:W-:Y:S01]  /*11f20*/  IMAD.WIDE R10, R9.reuse, 0x2, R2 ;  /* 0x00000002090a7825 */ /* 0x040fe200078e0202 */
[----:B------:R-:W-:Y:S01]  /*11f30*/  ISETP.LT.AND P5, PT, R8, UR16, !P5 ;  /* 0x0000001008007c0c */ /* 0x000fe2000efa1270 */
[----:B------:R-:W-:Y:S01]  /*11f40*/  ULDC UR8, c[0x0][0x228] ;  /* 0x00008a0000087ab9 */ /* 0x000fe20000000800 */
[----:B------:R-:W-:Y:S01]  /*11f50*/  ULDC UR10, c[0x0][0x228] ;  /* 0x00008a00000a7ab9 */ /* 0x000fe20000000800 */
[----:B--2---:R-:W-:Y:S01]  /*11f60*/  IMAD.WIDE R96, R9, 0x2, R4 ;  /* 0x0000000209607825 */ /* 0x004fe200078e0204 */
[----:B------:R-:W-:Y:S01]  /*11f70*/  PRMT R9, R102, 0x7632, R9 ;  /* 0x0000763266097816 */ /* 0x000fe20000000009 */
[----:B------:R-:W-:Y:S01]  /*11f80*/  @P0 STG.E.U16 desc[UR14][R10.64], R102 ;  /* 0x000000660a000986 */ /* 0x000fe2000c10150e */
[----:B------:R-:W-:Y:S01]  /*11f90*/  ULDC UR12, c[0x0][0x228] ;  /* 0x00008a00000c7ab9 */ /* 0x000fe20000000800 */
[----:B------:R-:W-:Y:S01]  /*11fa0*/  IMAD.WIDE R100, R107, 0x2, R2 ;  /* 0x000000026b647825 */ /* 0x000fe200078e0202 */
[----:B------:R-:W-:Y:S01]  /*11fb0*/  ISETP.GE.AND P0, PT, R0, UR4, PT ;  /* 0x0000000400007c0c */ /* 0x000fe2000bf06270 */
[----:B------:R1:W-:Y:S01]  /*11fc0*/  @P4 STG.E.U16 desc[UR14][R96.64], R9 ;  /* 0x0000000960004986 */ /* 0x0003e2000c10150e */
[----:B------:R-:W-:Y:S01]  /*11fd0*/  ULDC UR4, c[0x0][0x248] ;  /* 0x0000920000047ab9 */ /* 0x000fe20000000800 */
[----:B------:R-:W-:Y:S01]  /*11fe0*/  ISETP.LT.AND P4, PT, R7, UR8, !P3 ;  /* 0x0000000807007c0c */ /* 0x000fe2000df81270 */
[----:B------:R-:W-:Y:S01]  /*11ff0*/  IMAD.WIDE R104, R107, 0x2, R4 ;  /* 0x000000026b687825 */ /* 0x000fe200078e0204 */
[----:B------:R2:W-:Y:S01]  /*12000*/  @P6 STG.E.U16 desc[UR14][R100.64], R98 ;  /* 0x0000006264006986 */ /* 0x0005e2000c10150e */
[----:B------:R-:W-:Y:S01]  /*12010*/  ISETP.LT.AND P3, PT, R8, UR10, !P3 ;  /* 0x0000000a08007c0c */ /* 0x000fe2000df61270 */
[----:B------:R-:W-:Y:S01]  /*12020*/  ULDC UR6, c[0x0][0x22c] ;  /* 0x00008b0000067ab9 */ /* 0x000fe20000000800 */
[----:B------:R-:W-:Y:S01]  /*12030*/  ISETP.LT.AND P6, PT, R7, UR12, !P1 ;  /* 0x0000000c07007c0c */ /* 0x000fe2000cfc1270 */
[----:B------:R-:W-:Y:S01]  /*12040*/  VIADD R0, R6, 0x22 ;  /* 0x0000002206007836 */ /* 0x000fe20000000000 */
[----:B------:R-:W-:Y:S01]  /*12050*/  PRMT R106, R98, 0x7632, R106 ;  /* 0x00007632626a7816 */ /* 0x000fe2000000006a */
[----:B------:R-:W-:Y:S01]  /*12060*/  ULDC UR8, c[0x0][0x228] ;  /* 0x00008a0000087ab9 */ /* 0x000fe20000000800 */
[----:B------:R-:W-:Y:S01]  /*12070*/  ULDC UR10, c[0x0][0x228] ;  /* 0x00008a00000a7ab9 */ /* 0x000fe20000000800 */
[----:B-1----:R-:W-:Y:S01]  /*12080*/  VIADD R97, R107, UR4 ;  /* 0x000000046b617c36 */ /* 0x002fe20008000000 */
[----:B------:R-:W-:Y:S01]  /*12090*/  ULDC UR4, c[0x0][0x248] ;  /* 0x0000920000047ab9 */ /* 0x000fe20000000800 */
[----:B------:R-:W-:Y:S01]  /*120a0*/  ULDC UR12, c[0x0][0x228] ;  /* 0x00008a00000c7ab9 */ /* 0x000fe20000000800 */
[----:B------:R-:W-:Y:S01]  /*120b0*/  ULDC UR16, c[0x0][0x228] ;  /* 0x00008a0000107ab9 */ /* 0x000fe20000000800 */
[C---:B------:R-:W-:Y:S01]  /*120c0*/  VIADD R9, R97.reuse, UR4 ;  /* 0x0000000461097c36 */ /* 0x040fe20008000000 */
[----:B------:R-:W-:Y:S01]  /*120d0*/  @P5 STG.E.U16 desc[UR14][R104.64], R106 ;  /* 0x0000006a68005986 */ /* 0x000fe2000c10150e */
[----:B------:R-:W-:Y:S01]  /*120e0*/  IMAD.WIDE R10, R97, 0x2, R2 ;  /* 0x00000002610a7825 */ /* 0x000fe200078e0202 */
[----:B--2---:R-:W-:Y:S01]  /*120f0*/  PRMT R98, R103, 0x7632, R98 ;  /* 0x0000763267627816 */ /* 0x004fe20000000062 */
[----:B------:R-:W-:Y:S01]  /*12100*/  ULDC UR4, c[0x0][0x22c] ;  /* 0x00008b0000047ab9 */ /* 0x000fe20000000800 */
[----:B------:R-:W-:Y:S01]  /*12110*/  ISETP.GE.AND P5, PT, R0, UR6, PT ;  /* 0x0000000600007c0c */ /* 0x000fe2000bfa6270 */
[----:B------:R-:W-:Y:S01]  /*12120*/  IMAD.WIDE R96, R97, 0x2, R4 ;  /* 0x0000000261607825 */ /* 0x000fe200078e0204 */
[----:B------:R1:W-:Y:S01]  /*12130*/  @P4 STG.E.U16 desc[UR14][R10.64], R103 ;  /* 0x000000670a004986 */ /* 0x0003e2000c10150e */
[----:B------:R-:W-:Y:S01]  /*12140*/  ISETP.LT.AND P1, PT, R8, UR8, !P1 ;  /* 0x0000000808007c0c */ /* 0x000fe2000cf21270 */
[----:B------:R-:W-:Y:S01]  /*12150*/  ULDC UR6, c[0x0][0x22c] ;  /* 0x00008b0000067ab9 */ /* 0x000fe20000000800 */
[----:B------:R-:W-:Y:S01]  /*12160*/  IMAD.WIDE R100, R9, 0x2, R2 ;  /* 0x0000000209647825 */ /* 0x000fe200078e0202 */
[----:B------:R2:W-:Y:S01]  /*12170*/  @P3 STG.E.U16 desc[UR14][R96.64], R98 ;  /* 0x0000006260003986 */ /* 0x0005e2000c10150e */
[----:B------:R-:W-:-:S02]  /*12180*/  ULDC UR8, c[0x0][0x228] ;  /* 0x00008a0000087ab9 */ /* 0x000fc40000000800 */
[----:B------:R-:W-:Y:S01]  /*12190*/  VIADD R0, R6, 0x23 ;  /* 0x0000002306007836 */ /* 0x000fe20000000000 */
[----:B------:R3:W-:Y:S01]  /*121a0*/  @P6 STG.E.U16 desc[UR14][R100.64], R99 ;  /* 0x0000006364006986 */ /* 0x0007e2000c10150e */
[----:B------:R-:W-:Y:S01]  /*121b0*/  ISETP.LT.AND P6, PT, R7, UR10, !P2 ;  /* 0x0000000a07007c0c */ /* 0x000fe2000d7c1270 */
[----:B------:R-:W-:Y:S01]  /*121c0*/  ULDC UR10, c[0x0][0x228] ;  /* 0x00008a00000a7ab9 */ /* 0x000fe20000000800 */
[----:B------:R-:W-:Y:S01]  /*121d0*/  ISETP.LT.AND P2, PT, R8, UR12, !P2 ;  /* 0x0000000c08007c0c */ /* 0x000fe2000d741270 */
[C---:B-1----:R-:W-:Y:S01]  /*121e0*/  IMAD.WIDE R10, R9.reuse, 0x2, R4 ;  /* 0x00000002090a7825 */ /* 0x042fe200078e0204 */
[----:B------:R-:W-:Y:S01]  /*121f0*/  ISETP.GE.AND P4, PT, R0, UR4, PT ;  /* 0x0000000400007c0c */ /* 0x000fe2000bf86270 */
[----:B------:R-:W-:Y:S01]  /*12200*/  ULDC UR4, c[0x0][0x248] ;  /* 0x0000920000047ab9 */ /* 0x000fe20000000800 */
[----:B------:R-:W-:Y:S01]  /*12210*/  ULDC UR12, c[0x0][0x228] ;  /* 0x00008a00000c7ab9 */ /* 0x000fe20000000800 */
[----:B------:R-:W-:Y:S02]  /*12220*/  VIADD R0, R6, 0x24 ;  /* 0x0000002406007836 */ /* 0x000fe40000000000 */
[----:B------:R-:W-:-:S03]  /*12230*/  VIADD R103, R9, UR4 ;  /* 0x0000000409677c36 */ /* 0x000fc60008000000 */
[----:B------:R-:W-:Y:S01]  /*12240*/  ISETP.GE.AND P3, PT, R0, UR6, PT ;  /* 0x0000000600007c0c */ /* 0x000fe2000bf66270 */
[----:B--2---:R-:W-:Y:S01]  /*12250*/  IMAD.WIDE R96, R103, 0x2, R2 ;  /* 0x0000000267607825 */ /* 0x004fe200078e0202 */
[----:B------:R-:W-:Y:S01]  /*12260*/  PRMT R0, R99, 0x7632, R0 ;  /* 0x0000763263007816 */ /* 0x000fe20000000000 */
[----:B------:R-:W-:Y:S01]  /*12270*/  ULDC UR4, c[0x0][0x22c] ;  /* 0x00008b0000047ab9 */ /* 0x000fe20000000800 */
[----:B------:R-:W-:Y:S01]  /*12280*/  PRMT R9, R52, 0x7632, R9 ;  /* 0x0000763234097816 */ /* 0x000fe20000000009 */
[----:B---3--:R-:W-:Y:S01]  /*12290*/  IMAD.WIDE R98, R103, 0x2, R4 ;  /* 0x0000000267627825 */ /* 0x008fe200078e0204 */
[----:B------:R-:W-:Y:S01]  /*122a0*/  ULDC UR6, c[0x0][0x248] ;  /* 0x0000920000067ab9 */ /* 0x000fe20000000800 */
[----:B------:R1:W-:Y:S02]  /*122b0*/  @P1 STG.E.U16 desc[UR14][R10.64], R0 ;  /* 0x000000000a001986 */ /* 0x0003e4000c10150e */
[----:B------:R-:W-:Y:S02]  /*122c0*/  VIADD R100, R6, 0x25 ;  /* 0x0000002506647836 */ /* 0x000fe40000000000 */
[----:B------:R2:W-:Y:S03]  /*122d0*/  @P6 STG.E.U16 desc[UR14][R96.64], R52 ;  /* 0x0000003460006986 */ /* 0x0005e6000c10150e */
[----:B------:R-:W-:Y:S01]  /*122e0*/  ISETP.GE.AND P1, PT, R100, UR4, PT ;  /* 0x0000000464007c0c */ /* 0x000fe2000bf26270 */
[----:B------:R3:W-:Y:S01]  /*122f0*/  @P2 STG.E.U16 desc[UR14][R98.64], R9 ;  /* 0x0000000962002986 */ /* 0x0007e2000c10150e */
[----:B------:R-:W-:Y:S01]  /*12300*/  ISETP.LT.AND P2, PT, R7, UR8, !P0 ;  /* 0x0000000807007c0c */ /* 0x000fe2000c741270 */
[----:B------:R-:W-:Y:S01]  /*12310*/  ULDC UR4, c[0x0][0x248] ;  /* 0x0000920000047ab9 */ /* 0x000fe20000000800 */
[----:B------:R-:W-:Y:S01]  /*12320*/  ISETP.LT.AND P0, PT, R8, UR10, !P0 ;  /* 0x0000000a08007c0c */ /* 0x000fe2000c701270 */
[----:B------:R-:W-:Y:S01]  /*12330*/  VIADD R103, R103, UR4 ;  /* 0x0000000467677c36 */ /* 0x000fe20008000000 */
[----:B------:R-:W-:Y:S01]  /*12340*/  ISETP.LT.AND P6, PT, R7, UR12, !P5 ;  /* 0x0000000c07007c0c */ /* 0x000fe2000efc1270 */
[----:B-1----:R-:W-:Y:S01]  /*12350*/  VIADD R0, R6, 0x26 ;  /* 0x0000002606007836 */ /* 0x002fe20000000000 */
[----:B------:R-:W-:Y:S01]  /*12360*/  ULDC UR4, c[0x0][0x22c] ;  /* 0x00008b0000047ab9 */ /* 0x000fe20000000800 */
[C---:B------:R-:W-:Y:S01]  /*12370*/  IMAD.WIDE R10, R103.reuse, 0x2, R2 ;  /* 0x00000002670a7825 */ /* 0x040fe200078e0202 */
[----:B--2---:R-:W-:Y:S01]  /*12380*/  PRMT R52, R48, 0x7632, R52 ;  /* 0x0000763230347816 */ /* 0x004fe20000000034 */
[----:B------:R-:W-:Y:S01]  /*12390*/  ULDC UR8, c[0x0][0x228] ;  /* 0x00008a0000087ab9 */ /* 0x000fe20000000800 */
[----:B------:R-:W-:Y:S01]  /*123a0*/  ULDC UR10, c[0x0][0x228] ;  /* 0x00008a00000a7ab9 */ /* 0x000fe20000000800 */
[----:B---3--:R-:W-:-:S02]  /*123b0*/  VIADD R9, R103, UR6 ;  /* 0x0000000667097c36 */ /* 0x008fc40008000000 */
[----:B------:R-:W-:Y:S01]  /*123c0*/  IMAD.WIDE R96, R103, 0x2, R4 ;  /* 0x0000000267607825 */ /* 0x000fe200078e0204 */
[----:B------:R-:W-:Y:S01]  /*123d0*/  ISETP.LT.AND P5, PT, R8, UR16, !P5 ;  /* 0x0000001008007c0c */ /* 0x000fe2000efa1270 */
[----:B------:R1:W-:Y:S01]  /*123e0*/  @P2 STG.E.U16 desc[UR14][R10.64], R48 ;  /* 0x000000300a002986 */ /* 0x0003e2000c10150e */
[----:B------:R-:W-:Y:S01]  /*123f0*/  ULDC UR12, c[0x0][0x228] ;  /* 0x00008a00000c7ab9 */ /* 0x000fe20000000800 */
[----:B------:R-:W-:Y:S01]  /*12400*/  IMAD.WIDE R98, R9, 0x2, R2 ;  /* 0x0000000209627825 */ /* 0x000fe200078e0202 */
[----:B------:R-:W-:Y:S01]  /*12410*/  ISETP.GE.AND P2, PT, R0, UR4, PT ;  /* 0x0000000400007c0c */ /* 0x000fe2000bf46270 */
[----:B------:R-:W-:Y:S01]  /*12420*/  @P0 STG.E.U16 desc[UR14][R96.64], R52 ;  /* 0x0000003460000986 */ /* 0x000fe2000c10150e */
[----:B------:R-:W-:Y:S01]  /*12430*/  ULDC UR4, c[0x0][0x248] ;  /* 0x0000920000047ab9 */ /* 0x000fe20000000800 */
[----:B------:R-:W-:Y:S01]  /*12440*/  ISETP.LT.AND P0, PT, R7, UR8, !P4 ;  /* 0x0000000807007c0c */ /* 0x000fe2000e701270 */
[C---:B------:R-:W-:Y:S01]  /*12450*/  IMAD.WIDE R100, R9.reuse, 0x2, R4 ;  /* 0x0000000209647825 */ /* 0x040fe200078e0204 */
[----:B------:R2:W-:Y:S01]  /*12460*/  @P6 STG.E.U16 desc[UR14][R98.64], R53 ;  /* 0x0000003562006986 */ /* 0x0005e2000c10150e */
[----:B------:R-:W-:Y:S01]  /*12470*/  ISETP.LT.AND P4, PT, R8, UR10, !P4 ;  /* 0x0000000a08007c0c */ /* 0x000fe2000e781270 */
[----:B------:R-:W-:Y:S01]  /*12480*/  ULDC UR6, c[0x0][0x22c] ;  /* 0x00008b0000067ab9 */ /* 0x000fe20000000800 */
[----:B------:R-:W-:Y:S01]  /*12490*/  VIADD R9, R9, UR4 ;  /* 0x0000000409097c36 */ /* 0x000fe20008000000 */
[----:B------:R-:W-:Y:S01]  /*124a0*/  ISETP.LT.AND P6, PT, R7, UR12, !P3 ;  /* 0x0000000c07007c0c */ /* 0x000fe2000dfc1270 */
[----:B------:R-:W-:Y:S01]  /*124b0*/  ULDC UR4, c[0x0][0x248] ;  /* 0x0000920000047ab9 */ /* 0x000fe20000000800 */
[----:B------:R-:W-:Y:S01]  /*124c0*/  PRMT R102, R53, 0x7632, R102 ;  /* 0x0000763235667816 */ /* 0x000fe20000000066 */
[----:B------:R-:W-:Y:S01]  /*124d0*/  VIADD R0, R6, 0x27 ;  /* 0x0000002706007836 */ /* 0x000fe20000000000 */
[----:B------:R-:W-:Y:S01]  /*124e0*/  ULDC UR8, c[0x0][0x228] ;  /* 0x00008a0000087ab9 */ /* 0x000fe20000000800 */
[C---:B-1----:R-:W-:Y:S01]  /*124f0*/  IMAD.WIDE R10, R9.reuse, 0x2, R2 ;  /* 0x00000002090a7825 */ /* 0x042fe200078e0202 */
[----:B------:R-:W-:Y:S01]  /*12500*/  ULDC UR10, c[0x0][0x228] ;  /* 0x00008a00000a7ab9 */ /* 0x000fe20000000800 */
[----:B------:R-:W-:Y:S01]  /*12510*/  ULDC UR12, c[0x0][0x228] ;  /* 0x00008a00000c7ab9 */ /* 0x000fe20000000800 */
[----:B------:R-:W-:Y:S01]  /*12520*/  ULDC UR16, c[0x0][0x228] ;  /* 0x00008a0000107ab9 */ /* 0x000fe20000000800 */
[----:B--2---:R-:W-:-:S02]  /*12530*/  VIADD R99, R9, UR4 ;  /* 0x0000000409637c36 */ /* 0x004fc40008000000 */
[----:B------:R-:W-:Y:S01]  /*12540*/  IMAD.WIDE R52, R9, 0x2, R4 ;  /* 0x0000000209347825 */ /* 0x000fe200078e0204 */
[----:B------:R-:W-:Y:S01]  /*12550*/  PRMT R9, R49, 0x7632, R9 ;  /* 0x0000763231097816 */ /* 0x000fe20000000009 */
[----:B------:R-:W-:Y:S01]  /*12560*/  @P5 STG.E.U16 desc[UR14][R100.64], R102 ;  /* 0x0000006664005986 */ /* 0x000fe2000c10150e */
[----:B------:R-:W-:Y:S01]  /*12570*/  ISETP.GE.AND P5, PT, R0, UR6, PT ;  /* 0x0000000600007c0c */ /* 0x000fe2000bfa6270 */
[----:B------:R-:W-:Y:S01]  /*12580*/  IMAD.WIDE R96, R99, 0x2, R2 ;  /* 0x0000000263607825 */ /* 0x000fe200078e0202 */
[----:B------:R-:W-:Y:S01]  /*12590*/  ULDC UR4, c[0x0][0x22c] ;  /* 0x00008b0000047ab9 */ /* 0x000fe20000000800 */
[----:B------:R-:W-:Y:S01]  /*125a0*/  @P0 STG.E.U16 desc[UR14][R10.64], R49 ;  /* 0x000000310a000986 */ /* 0x000fe2000c10150e */
[----:B------:R-:W-:Y:S01]  /*125b0*/  ISETP.LT.AND P3, PT, R8, UR8, !P3 ;  /* 0x0000000808007c0c */ /* 0x000fe2000df61270 */
[----:B------:R-:W-:Y:S01]  /*125c0*/  VIADD R0, R6, 0x28 ;  /* 0x0000002806007836 */ /* 0x000fe20000000000 */
[----:B------:R-:W-:Y:S01]  /*125d0*/  ULDC UR6, c[0x0][0x22c] ;  /* 0x00008b0000067ab9 */ /* 0x000fe20000000800 */
[----:B------:R1:W-:Y:S01]  /*125e0*/  @P4 STG.E.U16 desc[UR14][R52.64], R9 ;  /* 0x0000000934004986 */ /* 0x0003e2000c10150e */
[----:B------:R-:W-:-:S03]  /*125f0*/  ULDC UR8, c[0x0][0x22c] ;  /* 0x00008b0000087ab9 */ /* 0x000fc60000000800 */
[----:B------:R2:W-:Y:S01]  /*12600*/  @P6 STG.E.U16 desc[UR14][R96.64], R54 ;  /* 0x0000003660006986 */ /* 0x0005e2000c10150e */
[----:B------:R-:W-:Y:S01]  /*12610*/  ISETP.LT.AND P6, PT, R7, UR10, !P1 ;  /* 0x0000000a07007c0c */ /* 0x000fe2000cfc1270 */
[----:B------:R-:W-:Y:S01]  /*12620*/  ULDC UR10, c[0x0][0x228] ;  /* 0x00008a00000a7ab9 */ /* 0x000fe20000000800 */
[----:B------:R-:W-:Y:S01]  /*12630*/  ISETP.GE.AND P0, PT, R0, UR4, PT ;  /* 0x0000000400007c0c */ /* 0x000fe2000bf06270 */
[----:B------:R-:W-:Y:S01]  /*12640*/  ULDC UR4, c[0x0][0x248] ;  /* 0x0000920000047ab9 */ /* 0x000fe20000000800 */
[----:B------:R-:W-:Y:S01]  /*12650*/  ISETP.LT.AND P1, PT, R8, UR12, !P1 ;  /* 0x0000000c08007c0c */ /* 0x000fe2000cf21270 */
[----:B------:R-:W-:Y:S01]  /*12660*/  VIADD R0, R6, 0x29 ;  /* 0x0000002906007836 */ /* 0x000fe20000000000 */
[----:B------:R-:W-:Y:S01]  /*12670*/  ULDC UR12, c[0x0][0x228] ;  /* 0x00008a00000c7ab9 */ /* 0x000fe20000000800 */
[C---:B-1----:R-:W-:Y:S01]  /*12680*/  VIADD R9, R99.reuse, UR4 ;  /* 0x0000000463097c36 */ /* 0x042fe20008000000 */
[----:B------:R-:W-:Y:S01]  /*12690*/  ULDC UR4, c[0x0][0x22c] ;  /* 0x00008b0000047ab9 */ /* 0x000fe20000000800 */
[----:B------:R-:W-:Y:S01]  /*126a0*/  IMAD.WIDE R10, R99, 0x2, R4 ;  /* 0x00000002630a7825 */ /* 0x000fe200078e0204 */
[----:B------:R-:W-:Y:S01]  /*126b0*/  ISETP.GE.AND P4, PT, R0, UR6, PT ;  /* 0x0000000600007c0c */ /* 0x000fe2000bf86270 */
[----:B------:R-:W-:Y:S01]  /*126c0*/  ULDC UR6, c[0x0][0x248] ;  /* 0x0000920000067ab9 */ /* 0x000fe20000000800 */
[----:B--2---:R-:W-:Y:S01]  /*126d0*/  PRMT R54, R54, 0x7632, R54 ;  /* 0x0000763236367816 */ /* 0x004fe20000000036 */
[----:B------:R-:W-:Y:S01]  /*126e0*/  IMAD.WIDE R48, R9, 0x2, R2 ;  /* 0x0000000209307825 */ /* 0x000fe200078e0202 */
[----:B------:R-:W-:-:S03]  /*126f0*/  PRMT R0, R50, 0x7632, R0 ;  /* 0x0000763232007816 */ /* 0x000fc60000000000 */
[----:B------:R-:W-:Y:S01]  /*12700*/  IMAD.WIDE R52, R9, 0x2, R4 ;  /* 0x0000000209347825 */ /* 0x000fe200078e0204 */
[----:B------:R1:W-:Y:S03]  /*12710*/  @P3 STG.E.U16 desc[UR14][R10.64], R54 ;  /* 0x000000360a003986 */ /* 0x0003e6000c10150e */
[----:B------:R-:W-:Y:S01]  /*12720*/  VIADD R96, R6, 0x2a ;  /* 0x0000002a06607836 */ /* 0x000fe20000000000 */
[----:B------:R2:W-:Y:S04]  /*12730*/  @P6 STG.E.U16 desc[UR14][R48.64], R50 ;  /* 0x0000003230006986 */ /* 0x0005e8000c10150e */
[----:B------:R3:W-:Y:S01]  /*12740*/  @P1 STG.E.U16 desc[UR14][R52.64], R0 ;  /* 0x0000000034001986 */ /* 0x0007e2000c10150e */
[----:B------:R-:W-:Y:S01]  /*12750*/  ISETP.LT.AND P1, PT, R7, UR10, !P2 ;  /* 0x0000000a07007c0c */ /* 0x000fe2000d721270 */
[----:B------:R-:W-:Y:S01]  /*12760*/  ULDC UR10, c[0x0][0x228] ;  /* 0x00008a00000a7ab9 */ /* 0x000fe20000000800 */
[----:B------:R-:W-:Y:S01]  /*12770*/  ISETP.GE.AND P3, PT, R96, UR4, PT ;  /* 0x0000000460007c0c */ /* 0x000fe2000bf66270 */
[----:B------:R-:W-:Y:S01]  /*12780*/  ULDC UR4, c[0x0][0x248] ;  /* 0x0000920000047ab9 */ /* 0x000fe20000000800 */
[C---:B------:R-:W-:Y:S01]  /*12790*/  ISETP.LT.AND P2, PT, R8.reuse, UR12, !P2 ;  /* 0x0000000c08007c0c */ /* 0x040fe2000d741270 */
[----:B------:R-:W-:Y:S01]  /*127a0*/  VIADD R9, R9, UR4 ;  /* 0x0000000409097c36 */ /* 0x000fe20008000000 */
[----:B------:R-:W-:Y:S01]  /*127b0*/  ISETP.LT.AND P6, PT, R7, UR16, !P5 ;  /* 0x0000001007007c0c */ /* 0x000fe2000efc1270 */
[----:B------:R-:W-:Y:S01]  /*127c0*/  ULDC UR4, c[0x0][0x248] ;  /* 0x0000920000047ab9 */ /* 0x000fe20000000800 */
[----:B------:R-:W-:Y:S01]  /*127d0*/  ISETP.LT.AND P5, PT, R8, UR18, !P5 ;  /* 0x0000001208007c0c */ /* 0x000fe2000efa1270 */
[----:B-1----:R-:W-:Y:S01]  /*127e0*/  IMAD.WIDE R10, R9, 0x2, R2 ;  /* 0x00000002090a7825 */ /* 0x002fe200078e0202 */
[----:B--2---:R-:W-:Y:S01]  /*127f0*/  PRMT R50, R55, 0x7632, R50 ;  /* 0x0000763237327816 */ /* 0x004fe20000000032 */
[----:B------:R-:W-:Y:S01]  /*12800*/  ULDC UR12, c[0x0][0x228] ;  /* 0x00008a00000c7ab9 */ /* 0x000fe20000000800 */
[----:B------:R-:W-:Y:S01]  /*12810*/  ULDC UR16, c[0x0][0x228] ;  /* 0x00008a0000107ab9 */ /* 0x000fe20000000800 */
[----:B------:R-:W-:-:S02]  /*12820*/  VIADD R99, R9, UR6 ;  /* 0x0000000609637c36 */ /* 0x000fc40008000000 */
[----:B---3--:R-:W-:Y:S02]  /*12830*/  VIADD R0, R6, 0x2b ;  /* 0x0000002b06007836 */ /* 0x008fe40000000000 */
[----:B------:R-:W-:Y:S01]  /*12840*/  IMAD.WIDE R48, R9, 0x2, R4 ;  /* 0x0000000209307825 */ /* 0x000fe200078e0204 */
[----:B------:R-:W-:Y:S01]  /*12850*/  @P1 STG.E.U16 desc[UR14][R10.64], R55 ;  /* 0x000000370a001986 */ /* 0x000fe2000c10150e */
[----:B------:R-:W-:Y:S01]  /*12860*/  ULDC UR6, c[0x0][0x22c] ;  /* 0x00008b0000067ab9 */ /* 0x000fe20000000800 */
[----:B------:R-:W-:Y:S01]  /*12870*/  ISETP.GE.AND P1, PT, R0, UR8, PT ;  /* 0x0000000800007c0c */ /* 0x000fe2000bf26270 */
[----:B------:R-:W-:Y:S01]  /*12880*/  IMAD.WIDE R52, R99, 0x2, R2 ;  /* 0x0000000263347825 */ /* 0x000fe200078e0202 */
[----:B------:R-:W-:Y:S01]  /*12890*/  ULDC UR8, c[0x0][0x228] ;  /* 0x00008a0000087ab9 */ /* 0x000fe20000000800 */
[----:B------:R1:W-:Y:S01]  /*128a0*/  @P2 STG.E.U16 desc[UR14][R48.64], R50 ;  /* 0x0000003230002986 */ /* 0x0003e2000c10150e */
[----:B------:R-:W-:Y:S01]  /*128b0*/  PRMT R9, R51, 0x7632, R9 ;  /* 0x0000763233097816 */ /* 0x000fe20000000009 */
[----:B------:R-:W-:Y:S01]  /*128c0*/  IMAD.WIDE R96, R99, 0x2, R4 ;  /* 0x0000000263607825 */ /* 0x000fe200078e0204 */
[C---:B------:R-:W-:Y:S01]  /*128d0*/  ISETP.LT.AND P2, PT, R7.reuse, UR8, !P0 ;  /* 0x0000000807007c0c */ /* 0x040fe2000c741270 */
[----:B------:R2:W-:Y:S01]  /*128e0*/  @P6 STG.E.U16 desc[UR14][R52.64], R51 ;  /* 0x0000003334006986 */ /* 0x0005e2000c10150e */
[----:B------:R-:W-:Y:S01]  /*128f0*/  ISETP.LT.AND P0, PT, R8, UR10, !P0 ;  /* 0x0000000a08007c0c */ /* 0x000fe2000c701270 */
[----:B------:R-:W-:Y:S01]  /*12900*/  VIADD R0, R6, 0x2c ;  /* 0x0000002c06007836 */ /* 0x000fe20000000000 */
[----:B------:R-:W-:Y:S01]  /*12910*/  ISETP.LT.AND P6, PT, R7, UR12, !P4 ;  /* 0x0000000c07007c0c */ /* 0x000fe2000e7c1270 */
[----:B------:R3:W-:Y:S01]  /*12920*/  @P5 STG.E.U16 desc[UR14][R96.64], R9 ;  /* 0x0000000960005986 */ /* 0x0007e2000c10150e */
[----:B------:R-:W-:Y:S01]  /*12930*/  ULDC UR8, c[0x0][0x228] ;  /* 0x00008a0000087ab9 */ /* 0x000fe20000000800 */
[----:B------:R-:W-:Y:S01]  /*12940*/  ULDC UR10, c[0x0][0x228] ;  /* 0x00008a00000a7ab9 */ /* 0x000fe20000000800 */
[----:B------:R-:W-:Y:S01]  /*12950*/  ULDC UR18, c[0x0][0x228] ;  /* 0x00008a0000127ab9 */ /* 0x000fe20000000800 */
[----:B-1----:R-:W-:Y:S01]  /*12960*/  VIADD R49, R99, UR4 ;  /* 0x0000000463317c36 */ /* 0x002fe20008000000 */
[----:B------:R-:W-:Y:S01]  /*12970*/  ULDC UR4, c[0x0][0x248] ;  /* 0x0000920000047ab9 */ /* 0x000fe20000000800 */
[----:B------:R-:W-:-:S02]  /*12980*/  ULDC UR12, c[0x0][0x228] ;  /* 0x00008a00000c7ab9 */ /* 0x000fc40000000800 */
[----:B------:R-:W-:Y:S01]  /*12990*/  IMAD.WIDE R10, R49, 0x2, R2 ;  /* 0x00000002310a7825 */ /* 0x000fe200078e0202 */
[----:B--2---:R-:W-:-:S03]  /*129a0*/  PRMT R52, R44, 0x7632, R52 ;  /* 0x000076322c347816 */ /* 0x004fc60000000034 */
[C---:B---3--:R-:W-:Y:S01]  /*129b0*/  VIADD R9, R49.reuse, UR4 ;  /* 0x0000000431097c36 */ /* 0x048fe20008000000 */
[----:B------:R-:W-:Y:S01]  /*129c0*/  ISETP.GE.AND P5, PT, R0, UR6, PT ;  /* 0x0000000600007c0c */ /* 0x000fe2000bfa6270 */
[----:B------:R-:W-:Y:S01]  /*129d0*/  IMAD.WIDE R48, R49, 0x2, R4 ;  /* 0x0000000231307825 */ /* 0x000fe200078e0204 */
[----:B------:R1:W-:Y:S01]  /*129e0*/  @P2 STG.E.U16 desc[UR14][R10.64], R44 ;  /* 0x0000002c0a002986 */ /* 0x0003e2000c10150e */
[----:B------:R-:W-:Y:S01]  /*129f0*/  ULDC UR4, c[0x0][0x22c] ;  /* 0x00008b0000047ab9 */ /* 0x000fe20000000800 */
[----:B------:R-:W-:Y:S01]  /*12a00*/  ISETP.LT.AND P4, PT, R8, UR8, !P4 ;  /* 0x0000000808007c0c */ /* 0x000fe2000e781270 */
[----:B------:R-:W-:Y:S01]  /*12a10*/  IMAD.WIDE R50, R9, 0x2, R2 ;  /* 0x0000000209327825 */ /* 0x000fe200078e0202 */
[----:B------:R-:W-:Y:S01]  /*12a20*/  @P0 STG.E.U16 desc[UR14][R48.64], R52 ;  /* 0x0000003430000986 */ /* 0x000fe2000c10150e */
[----:B------:R-:W-:Y:S01]  /*12a30*/  ULDC UR6, c[0x0][0x22c] ;  /* 0x00008b0000067ab9 */ /* 0x000fe20000000800 */
[----:B------:R-:W-:Y:S01]  /*12a40*/  ULDC UR8, c[0x0][0x228] ;  /* 0x00008a0000087ab9 */ /* 0x000fe20000000800 */
[----:B------:R-:W-:Y:S01]  /*12a50*/  VIADD R0, R6, 0x2d ;  /* 0x0000002d06007836 */ /* 0x000fe20000000000 */
[----:B------:R2:W-:Y:S01]  /*12a60*/  @P6 STG.E.U16 desc[UR14][R50.64], R40 ;  /* 0x0000002832006986 */ /* 0x0005e2000c10150e */
[----:B------:R-:W-:Y:S01]  /*12a70*/  ISETP.LT.AND P6, PT, R7, UR10, !P3 ;  /* 0x0000000a07007c0c */ /* 0x000fe2000dfc1270 */
[----:B------:R-:W-:Y:S01]  /*12a80*/  ULDC UR10, c[0x0][0x228] ;  /* 0x00008a00000a7ab9 */ /* 0x000fe20000000800 */
[----:B------:R-:W-:Y:S01]  /*12a90*/  ISETP.LT.AND P3, PT, R8, UR12, !P3 ;  /* 0x0000000c08007c0c */ /* 0x000fe2000df61270 */
[----:B-1----:R-:W-:Y:S01]  /*12aa0*/  IMAD.WIDE R10, R9, 0x2, R4 ;  /* 0x00000002090a7825 */ /* 0x002fe200078e0204 */
[----:B------:R-:W-:Y:S01]  /*12ab0*/  ISETP.GE.AND P2, PT, R0, UR4, PT ;  /* 0x0000000400007c0c */ /* 0x000fe2000bf46270 */
[----:B------:R-:W-:Y:S01]  /*12ac0*/  ULDC UR4, c[0x0][0x248] ;  /* 0x0000920000047ab9 */ /* 0x000fe20000000800 */
[----:B------:R-:W-:Y:S01]  /*12ad0*/  ULDC UR12, c[0x0][0x228] ;  /* 0x00008a00000c7ab9 */ /* 0x000fe20000000800 */
[----:B------:R-:W-:-:S02]  /*12ae0*/  VIADD R0, R6, 0x2e ;  /* 0x0000002e06007836 */ /* 0x000fc40000000000 */
[----:B------:R-:W-:Y:S01]  /*12af0*/  VIADD R53, R9, UR4 ;  /* 0x0000000409357c36 */ /* 0x000fe20008000000 */
[----:B------:R-:W-:Y:S01]  /*12b00*/  ULDC UR4, c[0x0][0x22c] ;  /* 0x00008b0000047ab9 */ /* 0x000fe20000000800 */
[----:B--2---:R-:W-:Y:S02]  /*12b10*/  PRMT R40, R40, 0x7632, R40 ;  /* 0x0000763228287816 */ /* 0x004fe40000000028 */
[----:B------:R-:W-:Y:S01]  /*12b20*/  ISETP.GE.AND P0, PT, R0, UR6, PT ;  /* 0x0000000600007c0c */ /* 0x000fe2000bf06270 */
[----:B------:R-:W-:Y:S01]  /*12b30*/  IMAD.WIDE R48, R53, 0x2, R2 ;  /* 0x0000000235307825 */ /* 0x000fe200078e0202 */
[----:B------:R-:W-:-:S03]  /*12b40*/  PRMT R0, R45, 0x7632, R0 ;  /* 0x000076322d007816 */ /* 0x000fc60000000000 */
        /* <DEDUP_REMOVED lines=10> */
[C---:B------:R-:W-:Y:S01]  /*12bf0*/  ISETP.LT.AND P1, PT, R8.reuse, UR10, !P1 ;  /* 0x0000000a08007c0c */ /* 0x040fe2000cf21270 */
[----:B------:R-:W-:Y:S01]  /*12c00*/  ULDC UR4, c[0x0][0x22c] ;  /* 0x00008b0000047ab9 */ /* 0x000fe20000000800 */
[----:B------:R-:W-:Y:S01]  /*12c10*/  ISETP.LT.AND P6, PT, R7, UR12, !P5 ;  /* 0x0000000c07007c0c */ /* 0x000fe2000efc1270 */
[----:B------:R-:W-:Y:S01]  /*12c20*/  VIADD R9, R53, UR6 ;  /* 0x0000000635097c36 */ /* 0x000fe20008000000 */
[----:B-1----:R-:W-:Y:S01]  /*12c30*/  PRMT R40, R41, 0x7632, R40 ;  /* 0x0000763229287816 */ /* 0x002fe20000000028 */
[C---:B------:R-:W-:Y:S01]  /*12c40*/  IMAD.WIDE R10, R53.reuse, 0x2, R2 ;  /* 0x00000002350a7825 */ /* 0x040fe200078e0202 */
[----:B------:R-:W-:Y:S01]  /*12c50*/  ISETP.LT.AND P5, PT, R8, UR16, !P5 ;  /* 0x0000001008007c0c */ /* 0x000fe2000efa1270 */
[----:B------:R-:W-:Y:S01]  /*12c60*/  ULDC UR8, c[0x0][0x228] ;  /* 0x00008a0000087ab9 */ /* 0x000fe20000000800 */
[----:B------:R-:W-:Y:S01]  /*12c70*/  ULDC UR10, c[0x0][0x228] ;  /* 0x00008a00000a7ab9 */ /* 0x000fe20000000800 */
[----:B--2---:R-:W-:Y:S01]  /*12c80*/  VIADD R0, R6, 0x30 ;  /* 0x0000003006007836 */ /* 0x004fe20000000000 */
[----:B------:R-:W-:Y:S01]  /*12c90*/  ULDC UR12, c[0x0][0x228] ;  /* 0x00008a00000c7ab9 */ /* 0x000fe20000000800 */
[----:B------:R-:W-:Y:S01]  /*12ca0*/  IMAD.WIDE R44, R53, 0x2, R4 ;  /* 0x00000002352c7825 */ /* 0x000fe200078e0204 */
[----:B------:R1:W-:Y:S01]  /*12cb0*/  @P3 STG.E.U16 desc[UR14][R10.64], R41 ;  /* 0x000000290a003986 */ /* 0x0003e2000c10150e */
[----:B------:R-:W-:Y:S01]  /*12cc0*/  PRMT R52, R46, 0x7632, R52 ;  /* 0x000076322e347816 */ /* 0x000fe20000000034 */
        /* <DEDUP_REMOVED lines=13> */
[----:B------:R-:W-:Y:S01]  /*12da0*/  VIADD R0, R6, 0x31 ;  /* 0x0000003106007836 */ /* 0x000fe20000000000 */
[----:B------:R-:W-:Y:S01]  /*12db0*/  @P5 STG.E.U16 desc[UR14][R50.64], R52 ;  /* 0x0000003432005986 */ /* 0x000fe2000c10150e */
[C---:B-1----:R-:W-:Y:S01]  /*12dc0*/  IMAD.WIDE R10, R9.reuse, 0x2, R2 ;  /* 0x00000002090a7825 */ /* 0x042fe200078e0202 */
[----:B------:R-:W-:Y:S01]  /*12dd0*/  ULDC UR10, c[0x0][0x228] ;  /* 0x00008a00000a7ab9 */ /* 0x000fe20000000800 */
[----:B------:R-:W-:Y:S01]  /*12de0*/  ULDC UR12, c[0x0][0x228] ;  /* 0x00008a00000c7ab9 */ /* 0x000fe20000000800 */
[----:B------:R-:W-:Y:S01]  /*12df0*/  ULDC UR16, c[0x0][0x228] ;  /* 0x00008a0000107ab9 */ /* 0x000fe20000000800 */
[----:B--2---:R-:W-:-:S02]  /*12e00*/  VIADD R49, R9, UR4 ;  /* 0x0000000409317c36 */ /* 0x004fc40008000000 */
[----:B------:R-:W-:Y:S01]  /*12e10*/  IMAD.WIDE R40, R9, 0x2, R4 ;  /* 0x0000000209287825 */ /* 0x000fe200078e0204 */
[----:B------:R-:W-:Y:S02]  /*12e20*/  PRMT R9, R42, 0x7632, R9 ;  /* 0x000076322a097816 */ /* 0x000fe40000000009 */
[----:B------:R-:W-:Y:S01]  /*12e30*/  ISETP.GE.AND P5, PT, R0, UR6, PT ;  /* 0x0000000600007c0c */ /* 0x000fe2000bfa6270 */
[----:B------:R-:W-:Y:S01]  /*12e40*/  IMAD.WIDE R44, R49, 0x2, R2 ;  /* 0x00000002312c7825 */ /* 0x000fe200078e0202 */
[----:B------:R-:W-:Y:S01]  /*12e50*/  @P1 STG.E.U16 desc[UR14][R10.64], R42 ;  /* 0x0000002a0a001986 */ /* 0x000fe2000c10150e */
[----:B------:R-:W-:Y:S01]  /*12e60*/  ULDC UR4, c[0x0][0x22c] ;  /* 0x00008b0000047ab9 */ /* 0x000fe20000000800 */
[----:B------:R-:W-:Y:S01]  /*12e70*/  ISETP.LT.AND P0, PT, R8, UR8, !P0 ;  /* 0x0000000808007c0c */ /* 0x000fe2000c701270 */
[----:B------:R-:W-:Y:S01]  /*12e80*/  VIADD R0, R6, 0x32 ;  /* 0x0000003206007836 */ /* 0x000fe20000000000 */
[----:B------:R1:W-:Y:S01]  /*12e90*/  @P2 STG.E.U16 desc[UR14][R40.64], R9 ;  /* 0x0000000928002986 */ /* 0x0003e2000c10150e */
[----:B------:R-:W-:Y:S01]  /*12ea0*/  ULDC UR6, c[0x0][0x22c] ;  /* 0x00008b0000067ab9 */ /* 0x000fe20000000800 */
[----:B------:R-:W-:-:S02]  /*12eb0*/  ULDC UR8, c[0x0][0x228] ;  /* 0x00008a0000087ab9 */ /* 0x000fc40000000800 */
        /* <DEDUP_REMOVED lines=28> */
[C---:B-1----:R-:W-:Y:S01]  /*13080*/  VIADD R47, R9.reuse, UR6 ;  /* 0x00000006092f7c36 */ /* 0x042fe20008000000 */
[----:B------:R-:W-:Y:S01]  /*13090*/  ULDC UR8, c[0x0][0x228] ;  /* 0x00008a0000087ab9 */ /* 0x000fe20000000800 */
[C---:B------:R-:W-:Y:S01]  /*130a0*/  IMAD.WIDE R10, R9.reuse, 0x2, R2 ;  /* 0x00000002090a7825 */ /* 0x040fe200078e0202 */
[----:B------:R-:W-:Y:S01]  /*130b0*/  ISETP.LT.AND P5, PT, R8, UR16, !P5 ;  /* 0x0000001008007c0c */ /* 0x000fe2000efa1270 */
[----:B------:R-:W-:Y:S01]  /*130c0*/  ULDC UR10, c[0x0][0x228] ;  /* 0x00008a00000a7ab9 */ /* 0x000fe20000000800 */
[----:B------:R-:W-:Y:S01]  /*130d0*/  ULDC UR12, c[0x0][0x228] ;  /* 0x00008a00000c7ab9 */ /* 0x000fe20000000800 */
[----:B--2---:R-:W-:Y:S01]  /*130e0*/  IMAD.WIDE R40, R9, 0x2, R4 ;  /* 0x0000000209287825 */ /* 0x004fe200078e0204 */
[----:B------:R-:W-:-:S03]  /*130f0*/  PRMT R9, R36, 0x7632, R9 ;  /* 0x0000763224097816 */ /* 0x000fc60000000009 */
[----:B---3--:R-:W-:Y:S01]  /*13100*/  VIADD R0, R6, 0x35 ;  /* 0x0000003506007836 */ /* 0x008fe20000000000 */
[----:B------:R-:W-:Y:S01]  /*13110*/  PRMT R46, R32, 0x7632, R46 ;  /* 0x00007632202e7816 */ /* 0x000fe2000000002e */
[----:B------:R-:W-:Y:S01]  /*13120*/  IMAD.WIDE R42, R47, 0x2, R2 ;  /* 0x000000022f2a7825 */ /* 0x000fe200078e0202 */
[----:B------:R-:W-:Y:S01]  /*13130*/  @P4 STG.E.U16 desc[UR14][R10.64], R36 ;  /* 0x000000240a004986 */ /* 0x000fe2000c10150e */
[----:B------:R-:W-:Y:S01]  /*13140*/  ULDC UR6, c[0x0][0x22c] ;  /* 0x00008b0000067ab9 */ /* 0x000fe20000000800 */
[----:B------:R-:W-:Y:S01]  /*13150*/  ISETP.GE.AND P4, PT, R0, UR4, PT ;  /* 0x0000000400007c0c */ /* 0x000fe2000bf86270 */
[----:B------:R-:W-:Y:S01]  /*13160*/  ULDC UR4, c[0x0][0x248] ;  /* 0x0000920000047ab9 */ /* 0x000fe20000000800 */
[----:B------:R1:W-:Y:S01]  /*13170*/  @P3 STG.E.U16 desc[UR14][R40.64], R9 ;  /* 0x0000000928003986 */ /* 0x0003e2000c10150e */
[----:B------:R-:W-:Y:S01]  /*13180*/  ISETP.LT.AND P3, PT, R7, UR8, !P1 ;  /* 0x0000000807007c0c */ /* 0x000fe2000cf61270 */
[----:B------:R-:W-:Y:S01]  /*13190*/  IMAD.WIDE R44, R47, 0x2, R4 ;  /* 0x000000022f2c7825 */ /* 0x000fe200078e0204 */
[----:B------:R-:W-:Y:S01]  /*131a0*/  ISETP.LT.AND P1, PT, R8, UR10, !P1 ;  /* 0x0000000a08007c0c */ /* 0x000fe2000cf21270 */
[----:B------:R2:W-:Y:S01]  /*131b0*/  @P6 STG.E.U16 desc[UR14][R42.64], R32 ;  /* 0x000000202a006986 */ /* 0x0005e2000c10150e */
[----:B------:R-:W-:Y:S01]  /*131c0*/  ISETP.LT.AND P6, PT, R7, UR12, !P2 ;  /* 0x0000000c07007c0c */ /* 0x000fe2000d7c1270 */
[----:B------:R-:W-:Y:S01]  /*131d0*/  VIADD R0, R6, 0x36 ;  /* 0x0000003606007836 */ /* 0x000fe20000000000 */
[----:B------:R-:W-:Y:S01]  /*131e0*/  ULDC UR8, c[0x0][0x228] ;  /* 0x00008a0000087ab9 */ /* 0x000fe20000000800 */
[----:B------:R-:W-:Y:S01]  /*131f0*/  ULDC UR16, c[0x0][0x228] ;  /* 0x00008a0000107ab9 */ /* 0x000fe20000000800 */
[----:B-1----:R-:W-:Y:S01]  /*13200*/  VIADD R41, R47, UR4 ;  /* 0x000000042f297c36 */ /* 0x002fe20008000000 */
[----:B------:R-:W-:Y:S01]  /*13210*/  ULDC UR4, c[0x0][0x248] ;  /* 0x0000920000047ab9 */ /* 0x000fe20000000800 */
[----:B------:R-:W-:Y:S01]  /*13220*/  @P5 STG.E.U16 desc[UR14][R44.64], R46 ;  /* 0x0000002e2c005986 */ /* 0x000fe2000c10150e */
[----:B------:R-:W-:Y:S01]  /*13230*/  ULDC UR10, c[0x0][0x228] ;  /* 0x00008a00000a7ab9 */ /* 0x000fe20000000800 */
[----:B------:R-:W-:Y:S01]  /*13240*/  VIADD R9, R41, UR4 ;  /* 0x0000000429097c36 */ /* 0x000fe20008000000 */
[----:B--2---:R-:W-:Y:S01]  /*13250*/  PRMT R32, R37, 0x7632, R32 ;  /* 0x0000763225207816 */ /* 0x004fe20000000020 */
[C---:B------:R-:W-:Y:S01]  /*13260*/  IMAD.WIDE R10, R41.reuse, 0x2, R2 ;  /* 0x00000002290a7825 */ /* 0x040fe200078e0202 */
[----:B------:R-:W-:Y:S01]  /*13270*/  ISETP.GE.AND P5, PT, R0, UR6, PT ;  /* 0x0000000600007c0c */ /* 0x000fe2000bfa6270 */
[----:B------:R-:W-:Y:S01]  /*13280*/  ULDC UR4, c[0x0][0x22c] ;  /* 0x00008b0000047ab9 */ /* 0x000fe20000000800 */
[----:B------:R-:W-:Y:S01]  /*13290*/  ULDC UR12, c[0x0][0x228] ;  /* 0x00008a00000c7ab9 */ /* 0x000fe20000000800 */
        /* <DEDUP_REMOVED lines=17> */
[----:B--2---:R-:W-:-:S03]  /*133b0*/  VIADD R41, R9, UR4 ;  /* 0x0000000409297c36 */ /* 0x004fc60008000000 */
[----:B------:R-:W-:Y:S01]  /*133c0*/  ISETP.GE.AND P1, PT, R0, UR6, PT ;  /* 0x0000000600007c0c */ /* 0x000fe2000bf26270 */
[----:B------:R-:W-:Y:S01]  /*133d0*/  IMAD.WIDE R36, R41, 0x2, R4 ;  /* 0x0000000229247825 */ /* 0x000fe200078e0204 */
[----:B------:R-:W-:Y:S01]  /*133e0*/  PRMT R0, R33, 0x7632, R0 ;  /* 0x0000763221007816 */ /* 0x000fe20000000000 */
[----:B------:R-:W-:Y:S01]  /*133f0*/  ULDC UR4, c[0x0][0x22c] ;  /* 0x00008b0000047ab9 */ /* 0x000fe20000000800 */
[----:B------:R-:W-:Y:S01]  /*13400*/  PRMT R9, R38, 0x7632, R9 ;  /* 0x0000763226097816 */ /* 0x000fe20000000009 */
[----:B---3--:R-:W-:Y:S01]  /*13410*/  IMAD.WIDE R32, R41, 0x2, R2 ;  /* 0x0000000229207825 */ /* 0x008fe200078e0202 */
[----:B------:R-:W-:Y:S01]  /*13420*/  ULDC UR6, c[0x0][0x248] ;  /* 0x0000920000067ab9 */ /* 0x000fe20000000800 */
[----:B------:R1:W-:Y:S02]  /*13430*/  @P2 STG.E.U16 desc[UR14][R10.64], R0 ;  /* 0x000000000a002986 */ /* 0x0003e4000c10150e */
[----:B------:R-:W-:Y:S02]  /*13440*/  VIADD R40, R6, 0x39 ;  /* 0x0000003906287836 */ /* 0x000fe40000000000 */
[----:B------:R2:W-:Y:S04]  /*13450*/  @P6 STG.E.U16 desc[UR14][R32.64], R38 ;  /* 0x0000002620006986 */ /* 0x0005e8000c10150e */
[----:B------:R3:W-:Y:S01]  /*13460*/  @P0 STG.E.U16 desc[UR14][R36.64], R9 ;  /* 0x0000000924000986 */ /* 0x0007e2000c10150e */
[C---:B------:R-:W-:Y:S01]  /*13470*/  ISETP.LT.AND P0, PT, R7.reuse, UR10, !P4 ;  /* 0x0000000a07007c0c */ /* 0x040fe2000e701270 */
[----:B------:R-:W-:Y:S01]  /*13480*/  ULDC UR10, c[0x0][0x228] ;  /* 0x00008a00000a7ab9 */ /* 0x000fe20000000800 */
[----:B------:R-:W-:Y:S01]  /*13490*/  ISETP.GE.AND P2, PT, R40, UR4, PT ;  /* 0x0000000428007c0c */ /* 0x000fe2000bf46270 */
[----:B------:R-:W-:Y:S01]  /*134a0*/  ULDC UR4, c[0x0][0x248] ;  /* 0x0000920000047ab9 */ /* 0x000fe20000000800 */
[----:B------:R-:W-:Y:S01]  /*134b0*/  ISETP.LT.AND P4, PT, R8, UR12, !P4 ;  /* 0x0000000c08007c0c */ /* 0x000fe2000e781270 */
[----:B-1----:R-:W-:Y:S01]  /*134c0*/  VIADD R0, R6, 0x3a ;  /* 0x0000003a06007836 */ /* 0x002fe20000000000 */
[----:B------:R-:W-:Y:S01]  /*134d0*/  ISETP.LT.AND P6, PT, R7, UR16, !P5 ;  /* 0x0000001007007c0c */ /* 0x000fe2000efc1270 */
[----:B--2---:R-:W-:Y:S01]  /*134e0*/  VIADD R33, R41, UR4 ;  /* 0x0000000429217c36 */ /* 0x004fe20008000000 */
[----:B------:R-:W-:Y:S01]  /*134f0*/  PRMT R38, R34, 0x7632, R38 ;  /* 0x0000763222267816 */ /* 0x000fe20000000026 */
[----:B------:R-:W-:Y:S01]  /*13500*/  ULDC UR4, c[0x0][0x248] ;  /* 0x0000920000047ab9 */ /* 0x000fe20000000800 */
[----:B------:R-:W-:Y:S01]  /*13510*/  ULDC UR12, c[0x0][0x228] ;  /* 0x00008a00000c7ab9 */ /* 0x000fe20000000800 */
[----:B------:R-:W-:Y:S01]  /*13520*/  IMAD.WIDE R10, R33, 0x2, R2 ;  /* 0x00000002210a7825 */ /* 0x000fe200078e0202 */
[----:B------:R-:W-:Y:S01]  /*13530*/  PRMT R42, R39, 0x7632, R42 ;  /* 0x00007632272a7816 */ /* 0x000fe2000000002a */
[----:B------:R-:W-:-:S02]  /*13540*/  ULDC UR16, c[0x0][0x228] ;  /* 0x00008a0000107ab9 */ /* 0x000fc40000000800 */
[C---:B---3--:R-:W-:Y:S01]  /*13550*/  VIADD R9, R33.reuse, UR6 ;  /* 0x0000000621097c36 */ /* 0x048fe20008000000 */
[----:B------:R1:W-:Y:S01]  /*13560*/  @P0 STG.E.U16 desc[UR14][R10.64], R34 ;  /* 0x000000220a000986 */ /* 0x0003e2000c10150e */
[----:B------:R-:W-:Y:S01]  /*13570*/  IMAD.WIDE R32, R33, 0x2, R4 ;  /* 0x0000000221207825 */ /* 0x000fe200078e0204 */
[----:B------:R-:W-:Y:S01]  /*13580*/  ISETP.LT.AND P5, PT, R8, UR18, !P5 ;  /* 0x0000001208007c0c */ /* 0x000fe2000efa1270 */
[----:B------:R-:W-:Y:S01]  /*13590*/  ULDC UR6, c[0x0][0x22c] ;  /* 0x00008b0000067ab9 */ /* 0x000fe20000000800 */
[----:B------:R-:W-:Y:S01]  /*135a0*/  ISETP.GE.AND P0, PT, R0, UR8, PT ;  /* 0x0000000800007c0c */ /* 0x000fe2000bf06270 */
[----:B------:R-:W-:Y:S01]  /*135b0*/  IMAD.WIDE R36, R9, 0x2, R2 ;  /* 0x0000000209247825 */ /* 0x000fe200078e0202 */
[----:B------:R-:W-:Y:S01]  /*135c0*/  ULDC UR8, c[0x0][0x228] ;  /* 0x00008a0000087ab9 */ /* 0x000fe20000000800 */
[----:B------:R2:W-:Y:S01]  /*135d0*/  @P4 STG.E.U16 desc[UR14][R32.64], R38 ;  /* 0x0000002620004986 */ /* 0x0005e2000c10150e */
[----:B------:R-:W-:Y:S01]  /*135e0*/  ISETP.LT.AND P4, PT, R7, UR8, !P3 ;  /* 0x0000000807007c0c */ /* 0x000fe2000df81270 */
[----:B------:R-:W-:Y:S01]  /*135f0*/  IMAD.WIDE R40, R9, 0x2, R4 ;  /* 0x0000000209287825 */ /* 0x000fe200078e0204 */
[----:B------:R-:W-:Y:S01]  /*13600*/  ISETP.LT.AND P3, PT, R8, UR10, !P3 ;  /* 0x0000000a08007c0c */ /* 0x000fe2000df61270 */
[----:B------:R3:W-:Y:S01]  /*13610*/  @P6 STG.E.U16 desc[UR14][R36.64], R39 ;  /* 0x0000002724006986 */ /* 0x0007e2000c10150e */
[----:B------:R-:W-:Y:S01]  /*13620*/  ISETP.LT.AND P6, PT, R7, UR12, !P1 ;  /* 0x0000000c07007c0c */ /* 0x000fe2000cfc1270 */
[----:B------:R-:W-:Y:S01]  /*13630*/  VIADD R9, R9, UR4 ;  /* 0x0000000409097c36 */ /* 0x000fe20008000000 */
[----:B------:R-:W-:Y:S01]  /*13640*/  ULDC UR4, c[0x0][0x248] ;  /* 0x0000920000047ab9 */ /* 0x000fe20000000800 */
[----:B------:R-:W-:Y:S01]  /*13650*/  VIADD R0, R6, 0x3b ;  /* 0x0000003b06007836 */ /* 0x000fe20000000000 */
[----:B------:R-:W-:Y:S01]  /*13660*/  @P5 STG.E.U16 desc[UR14][R40.64], R42 ;  /* 0x0000002a28005986 */ /* 0x000fe2000c10150e */
[C---:B-1----:R-:W-:Y:S01]  /*13670*/  IMAD.WIDE R10, R9.reuse, 0x2, R2 ;  /* 0x00000002090a7825 */ /* 0x042fe200078e0202 */
[----:B------:R-:W-:Y:S01]  /*13680*/  ULDC UR8, c[0x0][0x228] ;  /* 0x00008a0000087ab9 */ /* 0x000fe20000000800 */
[----:B------:R-:W-:Y:S01]  /*13690*/  ULDC UR10, c[0x0][0x228] ;  /* 0x00008a00000a7ab9 */ /* 0x000fe20000000800 */
[----:B------:R-:W-:Y:S01]  /*136a0*/  ULDC UR12, c[0x0][0x228] ;  /* 0x00008a00000c7ab9 */ /* 0x000fe20000000800 */
[----:B--2---:R-:W-:Y:S01]  /*136b0*/  IMAD.WIDE R32, R9, 0x2, R4 ;  /* 0x0000000209207825 */ /* 0x004fe200078e0204 */
[----:B------:R-:W-:-:S03]  /*136c0*/  ULDC UR18, c[0x0][0x228] ;  /* 0x00008a0000127ab9 */ /* 0x000fc60000000800 */
[----:B---3--:R-:W-:Y:S01]  /*136d0*/  VIADD R39, R9, UR4 ;  /* 0x0000000409277c36 */ /* 0x008fe20008000000 */
        /* <DEDUP_REMOVED lines=38> */
[C---:B------:R-:W-:Y:S01]  /*13940*/  VIADD R39, R9.reuse, UR6 ;  /* 0x0000000609277c36 */ /* 0x040fe20008000000 */
[----:B------:R-:W-:Y:S01]  /*13950*/  ULDC UR8, c[0x0][0x228] ;  /* 0x00008a0000087ab9 */ /* 0x000fe20000000800 */
[C---:B-1----:R-:W-:Y:S01]  /*13960*/  IMAD.WIDE R10, R9.reuse, 0x2, R2 ;  /* 0x00000002090a7825 */ /* 0x042fe200078e0202 */
        /* <DEDUP_REMOVED lines=8> */
[----:B------:R1:W-:Y:S01]  /*139f0*/  @P2 STG.E.U16 desc[UR14][R10.64], R25 ;  /* 0x000000190a002986 */ /* 0x0003e2000c10150e */
        /* <DEDUP_REMOVED lines=11> */
[----:B-1----:R-:W-:Y:S01]  /*13ab0*/  VIADD R25, R39, UR4 ;  /* 0x0000000427197c36 */ /* 0x002fe20008000000 */
[----:B------:R-:W-:Y:S01]  /*13ac0*/  ULDC UR4, c[0x0][0x248] ;  /* 0x0000920000047ab9 */ /* 0x000fe20000000800 */
[----:B------:R1:W-:Y:S01]  /*13ad0*/  @P5 STG.E.U16 desc[UR14][R36.64], R24 ;  /* 0x0000001824005986 */ /* 0x0003e2000c10150e */
[----:B------:R-:W-:Y:S01]  /*13ae0*/  ULDC UR10, c[0x0][0x228] ;  /* 0x00008a00000a7ab9 */ /* 0x000fe20000000800 */
[C---:B--2---:R-:W-:Y:S01]  /*13af0*/  VIADD R9, R25.reuse, UR4 ;  /* 0x0000000419097c36 */ /* 0x044fe20008000000 */
[----:B------:R-:W-:Y:S01]  /*13b00*/  PRMT R32, R26, 0x7632, R32 ;  /* 0x000076321a207816 */ /* 0x000fe20000000020 */
[--C-:B------:R-:W-:Y:S01]  /*13b10*/  IMAD.WIDE R10, R25, 0x2, R2.reuse ;  /* 0x00000002190a7825 */ /* 0x100fe200078e0202 */
[----:B------:R-:W-:Y:S01]  /*13b20*/  ISETP.GE.AND P5, PT, R0, UR6, PT ;  /* 0x0000000600007c0c */ /* 0x000fe2000bfa6270 */
[----:B------:R-:W-:Y:S01]  /*13b30*/  ULDC UR6, c[0x0][0x228] ;  /* 0x00008a0000067ab9 */ /* 0x000fe20000000800 */
[----:B------:R-:W-:Y:S01]  /*13b40*/  ULDC UR4, c[0x0][0x22c] ;  /* 0x00008b0000047ab9 */ /* 0x000fe20000000800 */
[----:B---3--:R-:W-:Y:S01]  /*13b50*/  IMAD.WIDE R28, R9, 0x2, R2 ;  /* 0x00000002091c7825 */ /* 0x008fe200078e0202 */
[----:B------:R-:W-:Y:S01]  /*13b60*/  ULDC UR12, c[0x0][0x228] ;  /* 0x00008a00000c7ab9 */ /* 0x000fe20000000800 */
[----:B------:R-:W-:-:S02]  /*13b70*/  ULDC UR16, c[0x0][0x228] ;  /* 0x00008a0000107ab9 */ /* 0x000fc40000000800 */
[--C-:B-1----:R-:W-:Y:S01]  /*13b80*/  IMAD.WIDE R24, R25, 0x2, R4.reuse ;  /* 0x0000000219187825 */ /* 0x102fe200078e0204 */
[----:B------:R1:W-:Y:S03]  /*13b90*/  @P0 STG.E.U16 desc[UR14][R10.64], R26 ;  /* 0x0000001a0a000986 */ /* 0x0003e6000c10150e */
[----:B------:R-:W-:Y:S01]  /*13ba0*/  VIADD R0, R6, 0x41 ;  /* 0x0000004106007836 */ /* 0x000fe20000000000 */
[----:B------:R-:W-:Y:S01]  /*13bb0*/  @P4 STG.E.U16 desc[UR14][R24.64], R32 ;  /* 0x0000002018004986 */ /* 0x000fe2000c10150e */
[----:B------:R-:W-:Y:S01]  /*13bc0*/  ISETP.LT.AND P3, PT, R8, UR6, !P3 ;  /* 0x0000000608007c0c */ /* 0x000fe2000df61270 */
[----:B------:R-:W-:Y:S02]  /*13bd0*/  ULDC UR6, c[0x0][0x22c] ;  /* 0x00008b0000067ab9 */ /* 0x000fe40000000800 */
        /* <DEDUP_REMOVED lines=8> */
[C---:B------:R-:W-:Y:S01]  /*13c60*/  VIADD R33, R9.reuse, UR4 ;  /* 0x0000000409217c36 */ /* 0x040fe20008000000 */
[----:B------:R-:W-:Y:S01]  /*13c70*/  ULDC UR4, c[0x0][0x22c] ;  /* 0x00008b0000047ab9 */ /* 0x000fe20000000800 */
[----:B-1----:R-:W-:Y:S01]  /*13c80*/  IMAD.WIDE R10, R9, 0x2, R4 ;  /* 0x00000002090a7825 */ /* 0x002fe200078e0204 */
        /* <DEDUP_REMOVED lines=18> */
[----:B------:R-:W-:Y:S01]  /*13db0*/  ISETP.LT.AND P5, PT, R8, UR16, !P5 ;  /* 0x0000001008007c0c */ /* 0x000fe2000efa1270 */
[----:B-1----:R-:W-:Y:S01]  /*13dc0*/  IMAD.WIDE R10, R33, 0x2, R2 ;  /* 0x00000002210a7825 */ /* 0x002fe200078e0202 */
[----:B------:R-:W-:Y:S01]  /*13dd0*/  PRMT R30, R31, 0x7632, R30 ;  /* 0x000076321f1e7816 */ /* 0x000fe2000000001e */
[----:B------:R-:W-:Y:S01]  /*13de0*/  ULDC UR8, c[0x0][0x228] ;  /* 0x00008a0000087ab9 */ /* 0x000fe20000000800 */
[----:B------:R-:W-:Y:S01]  /*13df0*/  ULDC UR10, c[0x0][0x228] ;  /* 0x00008a00000a7ab9 */ /* 0x000fe20000000800 */
[----:B--2---:R-:W-:Y:S01]  /*13e00*/  VIADD R0, R6, 0x44 ;  /* 0x0000004406007836 */ /* 0x004fe20000000000 */
[----:B------:R-:W-:Y:S01]  /*13e10*/  PRMT R32, R56, 0x7632, R32 ;  /* 0x0000763238207816 */ /* 0x000fe20000000020 */
[----:B------:R-:W-:Y:S01]  /*13e20*/  IMAD.WIDE R24, R33, 0x2, R4 ;  /* 0x0000000221187825 */ /* 0x000fe200078e0204 */
[----:B------:R1:W-:Y:S01]  /*13e30*/  @P1 STG.E.U16 desc[UR14][R10.64], R31 ;  /* 0x0000001f0a001986 */ /* 0x0003e2000c10150e */
[----:B------:R-:W-:Y:S01]  /*13e40*/  ULDC UR12, c[0x0][0x228] ;  /* 0x00008a00000c7ab9 */ /* 0x000fe20000000800 */
[----:B------:R-:W-:Y:S01]  /*13e50*/  ULDC UR6, c[0x0][0x22c] ;  /* 0x00008b0000067ab9 */ /* 0x000fe20000000800 */
[C---:B------:R-:W-:Y:S01]  /*13e60*/  IMAD.WIDE R26, R9.reuse, 0x2, R2 ;  /* 0x00000002091a7825 */ /* 0x040fe200078e0202 */
[----:B------:R-:W-:Y:S01]  /*13e70*/  ISETP.GE.AND P1, PT, R0, UR4, PT ;  /* 0x0000000400007c0c */ /* 0x000fe2000bf26270 */
[----:B------:R2:W-:Y:S01]  /*13e80*/  @P2 STG.E.U16 desc[UR14][R24.64], R30 ;  /* 0x0000001e18002986 */ /* 0x0005e2000c10150e */
[----:B------:R-:W-:Y:S01]  /*13e90*/  ULDC UR4, c[0x0][0x248] ;  /* 0x0000920000047ab9 */ /* 0x000fe20000000800 */
[----:B------:R-:W-:Y:S01]  /*13ea0*/  IMAD.WIDE R28, R9, 0x2, R4 ;  /* 0x00000002091c7825 */ /* 0x000fe200078e0204 */
[----:B------:R-:W-:Y:S01]  /*13eb0*/  ISETP.LT.AND P2, PT, R7, UR8, !P0 ;  /* 0x0000000807007c0c */ /* 0x000fe2000c741270 */
[----:B------:R-:W-:Y:S01]  /*13ec0*/  @P6 STG.E.U16 desc[UR14][R26.64], R56 ;  /* 0x000000381a006986 */ /* 0x000fe2000c10150e */
[----:B------:R-:W-:Y:S01]  /*13ed0*/  ISETP.LT.AND P0, PT, R8, UR10, !P0 ;  /* 0x0000000a08007c0c */ /* 0x000fe2000c701270 */
[----:B------:R-:W-:Y:S01]  /*13ee0*/  VIADD R9, R9, UR4 ;  /* 0x0000000409097c36 */ /* 0x000fe20008000000 */
[----:B------:R-:W-:Y:S01]  /*13ef0*/  ISETP.LT.AND P6, PT, R7, UR12, !P4 ;  /* 0x0000000c07007c0c */ /* 0x000fe2000e7c1270 */
[----:B------:R-:W-:Y:S01]  /*13f00*/  ULDC UR4, c[0x0][0x248] ;  /* 0x0000920000047ab9 */ /* 0x000fe20000000800 */
[----:B------:R3:W-:Y:S01]  /*13f10*/  @P5 STG.E.U16 desc[UR14][R28.64], R32 ;  /* 0x000000201c005986 */ /* 0x0007e2000c10150e */
[----:B------:R-:W-:Y:S01]  /*13f20*/  VIADD R0, R6, 0x45 ;  /* 0x0000004506007836 */ /* 0x000fe20000000000 */
[----:B------:R-:W-:Y:S01]  /*13f30*/  ULDC UR8, c[0x0][0x228] ;  /* 0x00008a0000087ab9 */ /* 0x000fe20000000800 */
[C---:B-1----:R-:W-:Y:S01]  /*13f40*/  IMAD.WIDE R10, R9.reuse, 0x2, R2 ;  /* 0x00000002090a7825 */ /* 0x042fe200078e0202 */
[----:B------:R-:W-:Y:S01]  /*13f50*/  ULDC UR10, c[0x0][0x228] ;  /* 0x00008a00000a7ab9 */ /* 0x000fe20000000800 */
[----:B------:R-:W-:Y:S01]  /*13f60*/  ULDC UR12, c[0x0][0x228] ;  /* 0x00008a00000c7ab9 */ /* 0x000fe20000000800 */
[----:B------:R-:W-:Y:S01]  /*13f70*/  ULDC UR16, c[0x0][0x228] ;  /* 0x00008a0000107ab9 */ /* 0x000fe20000000800 */
[----:B--2---:R-:W-:-:S04]  /*13f80*/  IMAD.WIDE R24, R9, 0x2, R4 ;  /* 0x0000000209187825 */ /* 0x004fc800078e0204 */
[----:B---3--:R-:W-:Y:S01]  /*13f90*/  VIADD R29, R9, UR4 ;  /* 0x00000004091d7c36 */ /* 0x008fe20008000000 */
[----:B------:R-:W-:Y:S02]  /*13fa0*/  PRMT R9, R92, 0x7632, R9 ;  /* 0x000076325c097816 */ /* 0x000fe40000000009 */
[----:B------:R-:W-:Y:S01]  /*13fb0*/  ISETP.GE.AND P5, PT, R0, UR6, PT ;  /* 0x0000000600007c0c */ /* 0x000fe2000bfa6270 */
[----:B------:R-:W-:Y:S01]  /*13fc0*/  IMAD.WIDE R26, R29, 0x2, R2 ;  /* 0x000000021d1a7825 */ /* 0x000fe200078e0202 */
[----:B------:R-:W-:Y:S01]  /*13fd0*/  @P2 STG.E.U16 desc[UR14][R10.64], R92 ;  /* 0x0000005c0a002986 */ /* 0x000fe2000c10150e */
[----:B------:R-:W-:Y:S01]  /*13fe0*/  ULDC UR4, c[0x0][0x22c] ;  /* 0x00008b0000047ab9 */ /* 0x000fe20000000800 */
[----:B------:R-:W-:Y:S01]  /*13ff0*/  ISETP.LT.AND P4, PT, R8, UR8, !P4 ;  /* 0x0000000808007c0c */ /* 0x000fe2000e781270 */
[C---:B------:R-:W-:Y:S01]  /*14000*/  VIADD R0, R6.reuse, 0x46 ;  /* 0x0000004606007836 */ /* 0x040fe20000000000 */
[----:B------:R1:W-:Y:S01]  /*14010*/  @P0 STG.E.U16 desc[UR14][R24.64], R9 ;  /* 0x0000000918000986 */ /* 0x0003e2000c10150e */
[----:B------:R-:W-:Y:S01]  /*14020*/  ULDC UR6, c[0x0][0x22c] ;  /* 0x00008b0000067ab9 */ /* 0x000fe20000000800 */
[----:B------:R-:W-:Y:S01]  /*14030*/  VIADD R28, R6, 0x48 ;  /* 0x00000048061c7836 */ /* 0x000fe20000000000 */
[----:B------:R-:W-:Y:S01]  /*14040*/  ULDC UR8, c[0x0][0x228] ;  /* 0x00008a0000087ab9 */ /* 0x000fe20000000800 */
        /* <DEDUP_REMOVED lines=17> */
[----:B------:R1:W-:Y:S01]  /*14160*/  @P4 STG.E.U16 desc[UR14][R10.64], R57 ;  /* 0x000000390a004986 */ /* 0x0003e2000c10150e */
[----:B------:R-:W-:Y:S01]  /*14170*/  ISETP.GE.AND P4, PT, R28, UR4, PT ;  /* 0x000000041c007c0c */ /* 0x000fe2000bf86270 */
[----:B------:R-:W-:Y:S02]  /*14180*/  ULDC UR4, c[0x0][0x248] ;  /* 0x0000920000047ab9 */ /* 0x000fe40000000800 */
[----:B------:R2:W-:Y:S04]  /*14190*/  @P6 STG.E.U16 desc[UR14][R24.64], R93 ;  /* 0x0000005d18006986 */ /* 0x0005e8000c10150e */
[----:B------:R3:W-:Y:S01]  /*141a0*/  @P3 STG.E.U16 desc[UR14][R26.64], R0 ;  /* 0x000000001a003986 */ /* 0x0007e2000c10150e */
        /* <DEDUP_REMOVED lines=24> */
[----:B------:R-:W-:Y:S01]  /*14330*/  @P6 STG.E.U16 desc[UR14][R26.64], R94 ;  /* 0x0000005e1a006986 */ /* 0x000fe2000c10150e */
[----:B------:R-:W-:Y:S01]  /*14340*/  ISETP.LT.AND P6, PT, R7, UR12, !P0 ;  /* 0x0000000c07007c0c */ /* 0x000fe2000c7c1270 */
[----:B------:R-:W-:Y:S01]  /*14350*/  VIADD R0, R6, 0x4a ;  /* 0x0000004a06007836 */ /* 0x000fe20000000000 */
[----:B------:R-:W-:Y:S01]  /*14360*/  ULDC UR8, c[0x0][0x228] ;  /* 0x00008a0000087ab9 */ /* 0x000fe20000000800 */
[----:B------:R-:W-:Y:S01]  /*14370*/  ULDC UR16, c[0x0][0x228] ;  /* 0x00008a0000107ab9 */ /* 0x000fe20000000800 */
[----:B-1----:R-:W-:Y:S01]  /*14380*/  VIADD R25, R31, UR4 ;  /* 0x000000041f197c36 */ /* 0x002fe20008000000 */
[----:B------:R-:W-:Y:S01]  /*14390*/  ULDC UR4, c[0x0][0x248] ;  /* 0x0000920000047ab9 */ /* 0x000fe20000000800 */
[----:B------:R1:W-:Y:S01]  /*143a0*/  @P5 STG.E.U16 desc[UR14][R28.64], R30 ;  /* 0x0000001e1c005986 */ /* 0x0003e2000c10150e */
[----:B------:R-:W-:Y:S01]  /*143b0*/  ULDC UR10, c[0x0][0x228] ;  /* 0x00008a00000a7ab9 */ /* 0x000fe20000000800 */
[C---:B------:R-:W-:Y:S01]  /*143c0*/  VIADD R9, R25.reuse, UR4 ;  /* 0x0000000419097c36 */ /* 0x040fe20008000000 */
[----:B------:R-:W-:Y:S01]  /*143d0*/  ULDC UR12, c[0x0][0x228] ;  /* 0x00008a00000c7ab9 */ /* 0x000fe20000000800 */
[C---:B------:R-:W-:Y:S01]  /*143e0*/  IMAD.WIDE R10, R25.reuse, 0x2, R2 ;  /* 0x00000002190a7825 */ /* 0x040fe200078e0202 */
[----:B------:R-:W-:Y:S01]  /*143f0*/  ISETP.GE.AND P5, PT, R0, UR6, PT ;  /* 0x0000000600007c0c */ /* 0x000fe2000bfa6270 */
[----:B------:R-:W-:Y:S01]  /*14400*/  ULDC UR4, c[0x0][0x22c] ;  /* 0x00008b0000047ab9 */ /* 0x000fe20000000800 */
[----:B------:R-:W-:Y:S01]  /*14410*/  ISETP.LT.AND P0, PT, R8, UR8, !P0 ;  /* 0x0000000808007c0c */ /* 0x000fe2000c701270 */
[----:B------:R-:W-:Y:S01]  /*14420*/  IMAD.WIDE R24, R25, 0x2, R4 ;  /* 0x0000000219187825 */ /* 0x000fe200078e0204 */
[----:B-1----:R-:W-:-:S03]  /*14430*/  PRMT R28, R59, 0x7632, R28 ;  /* 0x000076323b1c7816 */ /* 0x002fc6000000001c */
[----:B------:R-:W-:Y:S01]  /*14440*/  IMAD.WIDE R26, R9, 0x2, R2 ;  /* 0x00000002091a7825 */ /* 0x000fe200078e0202 */
[----:B------:R1:W-:Y:S01]  /*14450*/  @P1 STG.E.U16 desc[UR14][R10.64], R59 ;  /* 0x0000003b0a001986 */ /* 0x0003e2000c10150e */
[----:B------:R-:W-:Y:S01]  /*14460*/  ULDC UR6, c[0x0][0x22c] ;  /* 0x00008b0000067ab9 */ /* 0x000fe20000000800 */
[----:B------:R-:W-:Y:S01]  /*14470*/  ULDC UR8, c[0x0][0x228] ;  /* 0x00008a0000087ab9 */ /* 0x000fe20000000800 */
[----:B------:R-:W-:Y:S01]  /*14480*/  VIADD R0, R6, 0x4b ;  /* 0x0000004b06007836 */ /* 0x000fe20000000000 */
[----:B------:R-:W-:Y:S04]  /*14490*/  @P2 STG.E.U16 desc[UR14][R24.64], R28 ;  /* 0x0000001c18002986 */ /* 0x000fe8000c10150e */
        /* <DEDUP_REMOVED lines=70> */
[----:B------:R-:W-:Y:S01]  /*14900*/  PRMT R30, R63, 0x7632, R30 ;  /* 0x000076323f1e7816 */ /* 0x000fe2000000001e */
        /* <DEDUP_REMOVED lines=15> */
[----:B------:R-:W-:Y:S01]  /*14a00*/  PRMT R0, R90, 0x7632, R0 ;  /* 0x000076325a007816 */ /* 0x000fe20000000000 */
[----:B------:R-:W-:-:S02]  /*14a10*/  ULDC UR8, c[0x0][0x22c] ;  /* 0x00008b0000087ab9 */ /* 0x000fc40000000800 */
[----:B------:R-:W-:Y:S01]  /*14a20*/  IMAD.WIDE R26, R9, 0x2, R4 ;  /* 0x00000002091a7825 */ /* 0x000fe200078e0204 */
[----:B------:R1:W-:Y:S01]  /*14a30*/  @P2 STG.E.U16 desc[UR14][R10.64], R62 ;  /* 0x0000003e0a002986 */ /* 0x0003e2000c10150e */
[----:B------:R-:W-:Y:S01]  /*14a40*/  ISETP.GE.AND P2, PT, R28, UR4, PT ;  /* 0x000000041c007c0c */ /* 0x000fe2000bf46270 */
[----:B------:R-:W-:Y:S02]  /*14a50*/  ULDC UR4, c[0x0][0x248] ;  /* 0x0000920000047ab9 */ /* 0x000fe40000000800 */
[----:B------:R-:W-:Y:S04]  /*14a60*/  @P6 STG.E.U16 desc[UR14][R24.64], R90 ;  /* 0x0000005a18006986 */ /* 0x000fe8000c10150e */
[----:B------:R2:W-:Y:S01]  /*14a70*/  @P0 STG.E.U16 desc[UR14][R26.64], R0 ;  /* 0x000000001a000986 */ /* 0x0005e2000c10150e */
[----:B------:R-:W-:Y:S01]  /*14a80*/  ISETP.LT.AND P0, PT, R7, UR10, !P4 ;  /* 0x0000000a07007c0c */ /* 0x000fe2000e701270 */
[----:B------:R-:W-:Y:S01]  /*14a90*/  VIADD R9, R9, UR4 ;  /* 0x0000000409097c36 */ /* 0x000fe20008000000 */
[C---:B------:R-:W-:Y:S01]  /*14aa0*/  ISETP.LT.AND P4, PT, R8.reuse, UR12, !P4 ;  /* 0x0000000c08007c0c */ /* 0x040fe2000e781270 */
[----:B------:R-:W-:Y:S01]  /*14ab0*/  ULDC UR10, c[0x0][0x228] ;  /* 0x00008a00000a7ab9 */ /* 0x000fe20000000800 */
[----:B------:R-:W-:Y:S01]  /*14ac0*/  ISETP.LT.AND P6, PT, R7, UR16, !P5 ;  /* 0x0000001007007c0c */ /* 0x000fe2000efc1270 */
[C---:B-1----:R-:W-:Y:S01]  /*14ad0*/  IMAD.WIDE R10, R9.reuse, 0x2, R2 ;  /* 0x00000002090a7825 */ /* 0x042fe200078e0202 */
[----:B------:R-:W-:Y:S01]  /*14ae0*/  ISETP.LT.AND P5, PT, R8, UR18, !P5 ;  /* 0x0000001208007c0c */ /* 0x000fe2000efa1270 */
[----:B------:R-:W-:Y:S01]  /*14af0*/  ULDC UR4, c[0x0][0x248] ;  /* 0x0000920000047ab9 */ /* 0x000fe20000000800 */
[----:B------:R-:W-:Y:S01]  /*14b00*/  ULDC UR12, c[0x0][0x228] ;  /* 0x00008a00000c7ab9 */ /* 0x000fe20000000800 */
[C---:B------:R-:W-:Y:S01]  /*14b10*/  VIADD R31, R9.reuse, UR6 ;  /* 0x00000006091f7c36 */ /* 0x040fe20008000000 */
[----:B------:R-:W-:Y:S01]  /*14b20*/  ULDC UR6, c[0x0][0x22c] ;  /* 0x00008b0000067ab9 */ /* 0x000fe20000000800 */
[----:B--2---:R-:W-:Y:S01]  /*14b30*/  VIADD R0, R6, 0x53 ;  /* 0x0000005306007836 */ /* 0x004fe20000000000 */
[----:B------:R-:W-:Y:S01]  /*14b40*/  ULDC UR16, c[0x0][0x228] ;  /* 0x00008a0000107ab9 */ /* 0x000fe20000000800 */
        /* <DEDUP_REMOVED lines=10> */
[----:B------:R-:W-:Y:S01]  /*14bf0*/  @P6 STG.E.U16 desc[UR14][R26.64], R91 ;  /* 0x0000005b1a006986 */ /* 0x000fe2000c10150e */
[----:B------:R-:W-:Y:S01]  /*14c00*/  ISETP.LT.AND P3, PT, R8, UR10, !P3 ;  /* 0x0000000a08007c0c */ /* 0x000fe2000df61270 */
[----:B------:R-:W-:Y:S01]  /*14c10*/  VIADD R0, R6, 0x54 ;  /* 0x0000005406007836 */ /* 0x000fe20000000000 */
[----:B------:R-:W-:Y:S01]  /*14c20*/  ISETP.LT.AND P6, PT, R7, UR12, !P1 ;  /* 0x0000000c07007c0c */ /* 0x000fe2000cfc1270 */
[----:B------:R2:W-:Y:S01]  /*14c30*/  @P5 STG.E.U16 desc[UR14][R28.64], R9 ;  /* 0x000000091c005986 */ /* 0x0005e2000c10150e */
[----:B------:R-:W-:Y:S01]  /*14c40*/  ULDC UR8, c[0x0][0x228] ;  /* 0x00008a0000087ab9 */ /* 0x000fe20000000800 */
[----:B------:R-:W-:Y:S01]  /*14c50*/  ULDC UR10, c[0x0][0x228] ;  /* 0x00008a00000a7ab9 */ /* 0x000fe20000000800 */
[----:B-1----:R-:W-:Y:S01]  /*14c60*/  VIADD R25, R31, UR4 ;  /* 0x000000041f197c36 */ /* 0x002fe20008000000 */
[----:B------:R-:W-:Y:S01]  /*14c70*/  ULDC UR4, c[0x0][0x248] ;  /* 0x0000920000047ab9 */ /* 0x000fe20000000800 */
[----:B------:R-:W-:-:S02]  /*14c80*/  ULDC UR12, c[0x0][0x228] ;  /* 0x00008a00000c7ab9 */ /* 0x000fc40000000800 */
[----:B------:R-:W-:-:S04]  /*14c90*/  IMAD.WIDE R10, R25, 0x2, R2 ;  /* 0x00000002190a7825 */ /* 0x000fc800078e0202 */
[C---:B--2---:R-:W-:Y:S01]  /*14ca0*/  VIADD R9, R25.reuse, UR4 ;  /* 0x0000000419097c36 */ /* 0x044fe20008000000 */
[----:B------:R-:W-:Y:S01]  /*14cb0*/  PRMT R28, R64, 0x7632, R28 ;  /* 0x00007632401c7816 */ /* 0x000fe2000000001c */
[----:B------:R-:W-:Y:S01]  /*14cc0*/  IMAD.WIDE R24, R25, 0x2, R4 ;  /* 0x0000000219187825 */ /* 0x000fe200078e0204 */
[----:B------:R-:W-:Y:S01]  /*14cd0*/  ISETP.GE.AND P5, PT, R0, UR6, PT ;  /* 0x0000000600007c0c */ /* 0x000fe2000bfa6270 */
[----:B------:R1:W-:Y:S01]  /*14ce0*/  @P4 STG.E.U16 desc[UR14][R10.64], R64 ;  /* 0x000000400a004986 */ /* 0x0003e2000c10150e */
[----:B------:R-:W-:Y:S01]  /*14cf0*/  ULDC UR4, c[0x0][0x22c] ;  /* 0x00008b0000047ab9 */ /* 0x000fe20000000800 */
[----:B------:R-:W-:Y:S01]  /*14d00*/  IMAD.WIDE R26, R9, 0x2, R2 ;  /* 0x00000002091a7825 */ /* 0x000fe200078e0202 */
[----:B------:R-:W-:Y:S01]  /*14d10*/  ISETP.LT.AND P1, PT, R8, UR8, !P1 ;  /* 0x0000000808007c0c */ /* 0x000fe2000cf21270 */
[----:B------:R-:W-:Y:S01]  /*14d20*/  @P3 STG.E.U16 desc[UR14][R24.64], R28 ;  /* 0x0000001c18003986 */ /* 0x000fe2000c10150e */
        /* <DEDUP_REMOVED lines=140> */
[----:B------:R-:W-:Y:S01]  /*155f0*/  PRMT R30, R82, 0x7632, R30 ;  /* 0x00007632521e7816 */ /* 0x000fe2000000001e */
[----:B------:R-:W-:Y:S01]  /*15600*/  VIADD R0, R6, 0x5f ;  /* 0x0000005f06007836 */ /* 0x000fe20000000000 */
[----:B------:R-:W-:Y:S01]  /*15610*/  @P0 STG.E.U16 desc[UR14][R24.64], R28 ;  /* 0x0000001c18000986 */ /* 0x000fe2000c10150e */
        /* <DEDUP_REMOVED lines=18> */
[----:B------:R-:W-:Y:S03]  /*15740*/  @P4 STG.E.U16 desc[UR14][R10.64], R81 ;  /* 0x000000510a004986 */ /* 0x000fe6000c10150e */
[----:B------:R-:W-:Y:S01]  /*15750*/  VIADD R28, R6, 0x61 ;  /* 0x00000061061c7836 */ /* 0x000fe20000000000 */
[----:B------:R1:W-:Y:S04]  /*15760*/  @P6 STG.E.U16 desc[UR14][R24.64], R70 ;  /* 0x0000004618006986 */ /* 0x0003e8000c10150e */
[----:B------:R2:W-:Y:S01]  /*15770*/  @P3 STG.E.U16 desc[UR14][R26.64], R0 ;  /* 0x000000001a003986 */ /* 0x0005e2000c10150e */
[C---:B------:R-:W-:Y:S01]  /*15780*/  ISETP.LT.AND P3, PT, R7.reuse, UR10, !P1 ;  /* 0x0000000a07007c0c */ /* 0x040fe2000cf61270 */
[----:B------:R-:W-:Y:S01]  /*15790*/  ULDC UR10, c[0x0][0x228] ;  /* 0x00008a00000a7ab9 */ /* 0x000fe20000000800 */
[----:B------:R-:W-:Y:S01]  /*157a0*/  ISETP.GE.AND P4, PT, R28, UR4, PT ;  /* 0x000000041c007c0c */ /* 0x000fe2000bf86270 */
[----:B------:R-:W-:Y:S01]  /*157b0*/  ULDC UR4, c[0x0][0x248] ;  /* 0x0000920000047ab9 */ /* 0x000fe20000000800 */
[C---:B------:R-:W-:Y:S01]  /*157c0*/  ISETP.LT.AND P1, PT, R8.reuse, UR12, !P1 ;  /* 0x0000000c08007c0c */ /* 0x040fe2000cf21270 */
[----:B------:R-:W-:Y:S01]  /*157d0*/  ULDC UR12, c[0x0][0x228] ;  /* 0x00008a00000c7ab9 */ /* 0x000fe20000000800 */
[----:B------:R-:W-:Y:S01]  /*157e0*/  ISETP.LT.AND P6, PT, R7, UR16, !P5 ;  /* 0x0000001007007c0c */ /* 0x000fe2000efc1270 */
[----:B-1----:R-:W-:Y:S01]  /*157f0*/  VIADD R25, R29, UR4 ;  /* 0x000000041d197c36 */ /* 0x002fe20008000000 */
[----:B------:R-:W-:Y:S01]  /*15800*/  ISETP.LT.AND P5, PT, R8, UR18, !P5 ;  /* 0x0000001208007c0c */ /* 0x000fe2000efa1270 */
[----:B------:R-:W-:Y:S01]  /*15810*/  ULDC UR4, c[0x0][0x248] ;  /* 0x0000920000047ab9 */ /* 0x000fe20000000800 */
[----:B------:R-:W-:Y:S01]  /*15820*/  PRMT R31, R71, 0x7632, R31 ;  /* 0x00007632471f7816 */ /* 0x000fe2000000001f */
[----:B------:R-:W-:Y:S01]  /*15830*/  IMAD.WIDE R10, R25, 0x2, R2 ;  /* 0x00000002190a7825 */ /* 0x000fe200078e0202 */
[----:B------:R-:W-:Y:S01]  /*15840*/  ULDC UR16, c[0x0][0x228] ;  /* 0x00008a0000107ab9 */ /* 0x000fe20000000800 */
[----:B------:R-:W-:-:S02]  /*15850*/  ULDC UR18, c[0x0][0x228] ;  /* 0x00008a0000127ab9 */ /* 0x000fc40000000800 */
[----:B--2---:R-:W-:Y:S02]  /*15860*/  VIADD R0, R6, 0x62 ;  /* 0x0000006206007836 */ /* 0x004fe40000000000 */
[C---:B------:R-:W-:Y:S01]  /*15870*/  VIADD R9, R25.reuse, UR6 ;  /* 0x0000000619097c36 */ /* 0x040fe20008000000 */
[----:B------:R1:W-:Y:S01]  /*15880*/  @P3 STG.E.U16 desc[UR14][R10.64], R82 ;  /* 0x000000520a003986 */ /* 0x0003e2000c10150e */
[----:B------:R-:W-:Y:S01]  /*15890*/  IMAD.WIDE R24, R25, 0x2, R4 ;  /* 0x0000000219187825 */ /* 0x000fe200078e0204 */
[----:B------:R-:W-:Y:S01]  /*158a0*/  ISETP.GE.AND P3, PT, R0, UR8, PT ;  /* 0x0000000800007c0c */ /* 0x000fe2000bf66270 */
[----:B------:R-:W-:Y:S01]  /*158b0*/  ULDC UR8, c[0x0][0x228] ;  /* 0x00008a0000087ab9 */ /* 0x000fe20000000800 */
[----:B------:R-:W-:Y:S01]  /*158c0*/  ULDC UR6, c[0x0][0x22c] ;  /* 0x00008b0000067ab9 */ /* 0x000fe20000000800 */
[----:B------:R-:W-:Y:S01]  /*158d0*/  IMAD.WIDE R26, R9, 0x2, R2 ;  /* 0x00000002091a7825 */ /* 0x000fe200078e0202 */
[----:B------:R2:W-:Y:S01]  /*158e0*/  @P1 STG.E.U16 desc[UR14][R24.64], R30 ;  /* 0x0000001e18001986 */ /* 0x0005e2000c10150e */
[----:B------:R-:W-:Y:S01]  /*158f0*/  ISETP.LT.AND P1, PT, R7, UR8, !P2 ;  /* 0x0000000807007c0c */ /* 0x000fe2000d721270 */
[----:B------:R-:W-:Y:S01]  /*15900*/  ULDC UR8, c[0x0][0x228] ;  /* 0x00008a0000087ab9 */ /* 0x000fe20000000800 */
[C---:B------:R-:W-:Y:S01]  /*15910*/  IMAD.WIDE R28, R9.reuse, 0x2, R4 ;  /* 0x00000002091c7825 */ /* 0x040fe200078e0204 */
[----:B------:R-:W-:Y:S01]  /*15920*/  @P6 STG.E.U16 desc[UR14][R26.64], R71 ;  /* 0x000000471a006986 */ /* 0x000fe2000c10150e */
[----:B------:R-:W-:Y:S01]  /*15930*/  ISETP.LT.AND P2, PT, R8, UR10, !P2 ;  /* 0x0000000a08007c0c */ /* 0x000fe2000d741270 */
[----:B------:R-:W-:Y:S01]  /*15940*/  ULDC UR10, c[0x0][0x228] ;  /* 0x00008a00000a7ab9 */ /* 0x000fe20000000800 */
[----:B------:R-:W-:Y:S01]  /*15950*/  VIADD R9, R9, UR4 ;  /* 0x0000000409097c36 */ /* 0x000fe20008000000 */
[----:B------:R-:W-:Y:S01]  /*15960*/  ISETP.LT.AND P6, PT, R7, UR12, !P0 ;  /* 0x0000000c07007c0c */ /* 0x000fe2000c7c1270 */
[----:B------:R-:W-:Y:S01]  /*15970*/  ULDC UR4, c[0x0][0x248] ;  /* 0x0000920000047ab9 */ /* 0x000fe20000000800 */
[----:B------:R3:W-:Y:S01]  /*15980*/  @P5 STG.E.U16 desc[UR14][R28.64], R31 ;  /* 0x0000001f1c005986 */ /* 0x0007e2000c10150e */
[----:B------:R-:W-:Y:S01]  /*15990*/  VIADD R0, R6, 0x63 ;  /* 0x0000006306007836 */ /* 0x000fe20000000000 */
[----:B------:R-:W-:Y:S01]  /*159a0*/  ULDC UR12, c[0x0][0x228] ;  /* 0x00008a00000c7ab9 */ /* 0x000fe20000000800 */
[----:B-1----:R-:W-:-:S04]  /*159b0*/  IMAD.WIDE R10, R9, 0x2, R2 ;  /* 0x00000002090a7825 */ /* 0x002fc800078e0202 */
        /* <DEDUP_REMOVED lines=73> */
[----:B------:R-:W-:Y:S01]  /*15e50*/  ULDC UR4, c[0x0][0x22c] ;  /* 0x00008b0000047ab9 */ /* 0x000fe20000000800 */
[----:B------:R-:W-:Y:S01]  /*15e60*/  IMAD.WIDE R24, R25, 0x2, R4 ;  /* 0x0000000219187825 */ /* 0x000fe200078e0204 */
[----:B-1----:R-:W-:-:S03]  /*15e70*/  PRMT R28, R74, 0x7632, R28 ;  /* 0x000076324a1c7816 */ /* 0x002fc6000000001c */
[----:B------:R-:W-:Y:S01]  /*15e80*/  IMAD.WIDE R26, R9, 0x2, R2 ;  /* 0x00000002091a7825 */ /* 0x000fe200078e0202 */
        /* <DEDUP_REMOVED lines=63> */
[----:B--2---:R-:W-:Y:S01]  /*16280*/  IMAD.WIDE R24, R9, 0x2, R4 ;  /* 0x0000000209187825 */ /* 0x004fe200078e0204 */
[----:B------:R-:W-:-:S03]  /*16290*/  ISETP.GE.AND P5, PT, R0, UR6, PT ;  /* 0x0000000600007c0c */ /* 0x000fc6000bfa6270 */
[----:B---3--:R-:W-:Y:S01]  /*162a0*/  VIADD R29, R9, UR4 ;  /* 0x00000004091d7c36 */ /* 0x008fe20008000000 */
[----:B------:R-:W-:Y:S01]  /*162b0*/  PRMT R9, R16, 0x7632, R9 ;  /* 0x0000763210097816 */ /* 0x000fe20000000009 */
[----:B------:R-:W-:Y:S01]  /*162c0*/  VIADD R0, R6, 0x6e ;  /* 0x0000006e06007836 */ /* 0x000fe20000000000 */
[----:B------:R1:W-:Y:S01]  /*162d0*/  @P4 STG.E.U16 desc[UR14][R10.64], R16 ;  /* 0x000000100a004986 */ /* 0x0003e2000c10150e */
[----:B------:R-:W-:Y:S01]  /*162e0*/  IMAD.WIDE R26, R29, 0x2, R2 ;  /* 0x000000021d1a7825 */ /* 0x000fe200078e0202 */
[----:B------:R-:W-:Y:S01]  /*162f0*/  ULDC UR4, c[0x0][0x22c] ;  /* 0x00008b0000047ab9 */ /* 0x000fe20000000800 */
[----:B------:R-:W-:Y:S01]  /*16300*/  ISETP.LT.AND P1, PT, R8, UR8, !P1 ;  /* 0x0000000808007c0c */ /* 0x000fe2000cf21270 */
[----:B------:R2:W-:Y:S01]  /*16310*/  @P3 STG.E.U16 desc[UR14][R24.64], R9 ;  /* 0x0000000918003986 */ /* 0x0005e2000c10150e */
[----:B------:R-:W-:Y:S01]  /*16320*/  ISETP.GE.AND P4, PT, R0, UR4, PT ;  /* 0x0000000400007c0c */ /* 0x000fe2000bf86270 */
[----:B------:R-:W-:Y:S01]  /*16330*/  VIADD R0, R6, 0x6f ;  /* 0x0000006f06007836 */ /* 0x000fe20000000000 */
[----:B------:R-:W-:Y:S01]  /*16340*/  ULDC UR4, c[0x0][0x248] ;  /* 0x0000920000047ab9 */ /* 0x000fe20000000800 */
[----:B------:R3:W-:Y:S01]  /*16350*/  @P6 STG.E.U16 desc[UR14][R26.64], R21 ;  /* 0x000000151a006986 */ /* 0x0007e2000c10150e */
[----:B------:R-:W-:Y:S01]  /*16360*/  ISETP.LT.AND P6, PT, R7, UR10, !P2 ;  /* 0x0000000a07007c0c */ /* 0x000fe2000d7c1270 */
[----:B------:R-:W-:Y:S01]  /*16370*/  ULDC UR6, c[0x0][0x22c] ;  /* 0x00008b0000067ab9 */ /* 0x000fe20000000800 */
[----:B------:R-:W-:Y:S01]  /*16380*/  ISETP.LT.AND P2, PT, R8, UR12, !P2 ;  /* 0x0000000c08007c0c */ /* 0x000fe2000d741270 */
[----:B-1----:R-:W-:Y:S01]  /*16390*/  IMAD.WIDE R10, R29, 0x2, R4 ;  /* 0x000000021d0a7825 */ /* 0x002fe200078e0204 */
[----:B------:R-:W-:Y:S01]  /*163a0*/  ISETP.GE.AND P3, PT, R0, UR6, PT ;  /* 0x0000000600007c0c */ /* 0x000fe2000bf66270 */
[----:B------:R-:W-:-:S02]  /*163b0*/  ULDC UR8, c[0x0][0x228] ;  /* 0x00008a0000087ab9 */ /* 0x000fc40000000800 */
[----:B--2---:R-:W-:Y:S01]  /*163c0*/  VIADD R9, R29, UR4 ;  /* 0x000000041d097c36 */ /* 0x004fe20008000000 */
[----:B------:R-:W-:Y:S01]  /*163d0*/  PRMT R0, R21, 0x7632, R0 ;  /* 0x0000763215007816 */ /* 0x000fe20000000000 */
[----:B------:R-:W-:Y:S01]  /*163e0*/  ULDC UR4, c[0x0][0x22c] ;  /* 0x00008b0000047ab9 */ /* 0x000fe20000000800 */
[----:B------:R-:W-:Y:S01]  /*163f0*/  PRMT R16, R17, 0x7632, R16 ;  /* 0x0000763211107816 */ /* 0x000fe20000000010 */
[C---:B---3--:R-:W-:Y:S01]  /*16400*/  IMAD.WIDE R20, R9.reuse, 0x2, R2 ;  /* 0x0000000209147825 */ /* 0x048fe200078e0202 */
[----:B------:R-:W-:Y:S01]  /*16410*/  ULDC UR10, c[0x0][0x228] ;  /* 0x00008a00000a7ab9 */ /* 0x000fe20000000800 */
[----:B------:R-:W-:Y:S01]  /*16420*/  ULDC UR12, c[0x0][0x228] ;  /* 0x00008a00000c7ab9 */ /* 0x000fe20000000800 */
[----:B------:R-:W-:Y:S01]  /*16430*/  ULDC UR6, c[0x0][0x248] ;  /* 0x0000920000067ab9 */ /* 0x000fe20000000800 */
        /* <DEDUP_REMOVED lines=120> */
[C---:B------:R-:W-:Y:S01]  /*16bc0*/  VIADD R0, R6.reuse, 0x78 ;  /* 0x0000007806007836 */ /* 0x040fe20000000000 */
[----:B------:R-:W-:Y:S01]  /*16bd0*/  ULDC UR6, c[0x0][0x22c] ;  /* 0x00008b0000067ab9 */ /* 0x000fe20000000800 */
[----:B------:R1:W-:Y:S01]  /*16be0*/  @P0 STG.E.U16 desc[UR14][R12.64], R9 ;  /* 0x000000090c000986 */ /* 0x0003e2000c10150e */
[----:B------:R-:W-:Y:S01]  /*16bf0*/  VIADD R18, R6, 0x7a ;  /* 0x0000007a06127836 */ /* 0x000fe20000000000 */
        /* <DEDUP_REMOVED lines=28> */
[----:B-1----:R-:W-:Y:S01]  /*16dc0*/  IMAD.WIDE R10, R9, 0x2, R2 ;  /* 0x00000002090a7825 */ /* 0x002fe200078e0202 */
[----:B------:R-:W-:Y:S01]  /*16dd0*/  ISETP.LT.AND P5, PT, R8, UR18, !P5 ;  /* 0x0000001208007c0c */ /* 0x000fe2000efa1270 */
[----:B------:R-:W-:Y:S01]  /*16de0*/  ULDC UR4, c[0x0][0x248] ;  /* 0x0000920000047ab9 */ /* 0x000fe20000000800 */
[----:B------:R-:W-:Y:S01]  /*16df0*/  PRMT R14, R15, 0x7632, R14 ;  /* 0x000076320f0e7816 */ /* 0x000fe2000000000e */
        /* <DEDUP_REMOVED lines=24> */
[----:B------:R-:W-:Y:S01]  /*16f80*/  ISETP.GE.AND P5, PT, R0, UR6, PT ;  /* 0x0000000600007c0c */ /* 0x000fe2000bfa6270 */
[----:B------:R-:W-:Y:S01]  /*16f90*/  ULDC UR12, c[0x0][0x228] ;  /* 0x00008a00000c7ab9 */ /* 0x000fe20000000800 */
[C---:B------:R-:W-:Y:S01]  /*16fa0*/  IMAD.WIDE R10, R13.reuse, 0x2, R2 ;  /* 0x000000020d0a7825 */ /* 0x040fe200078e0202 */
[----:B--2---:R-:W-:Y:S01]  /*16fb0*/  PRMT R16, R112, 0x7632, R16 ;  /* 0x0000763270107816 */ /* 0x004fe20000000010 */
[----:B------:R-:W-:Y:S01]  /*16fc0*/  ULDC UR6, c[0x0][0x22c] ;  /* 0x00008b0000067ab9 */ /* 0x000fe20000000800 */
[----:B------:R-:W-:Y:S01]  /*16fd0*/  ISETP.LT.AND P0, PT, R8, UR8, !P0 ;  /* 0x0000000808007c0c */ /* 0x000fe2000c701270 */
[C---:B---3--:R-:W-:Y:S01]  /*16fe0*/  VIADD R9, R13.reuse, UR4 ;  /* 0x000000040d097c36 */ /* 0x048fe20008000000 */
[----:B------:R1:W-:Y:S01]  /*16ff0*/  @P1 STG.E.U16 desc[UR14][R10.64], R112 ;  /* 0x000000700a001986 */ /* 0x0003e2000c10150e */
[----:B------:R-:W-:Y:S01]  /*17000*/  IMAD.WIDE R12, R13, 0x2, R4 ;  /* 0x000000020d0c7825 */ /* 0x000fe200078e0204 */
[----:B------:R-:W-:Y:S01]  /*17010*/  ULDC UR4, c[0x0][0x22c] ;  /* 0x00008b0000047ab9 */ /* 0x000fe20000000800 */
[----:B------:R-:W-:Y:S01]  /*17020*/  ULDC UR8, c[0x0][0x228] ;  /* 0x00008a0000087ab9 */ /* 0x000fe20000000800 */
[----:B------:R-:W-:Y:S01]  /*17030*/  PRMT R18, R117, 0x7632, R18 ;  /* 0x0000763275127816 */ /* 0x000fe20000000012 */
[----:B------:R-:W-:Y:S01]  /*17040*/  IMAD.WIDE R14, R9, 0x2, R2 ;  /* 0x00000002090e7825 */ /* 0x000fe200078e0202 */
[----:B------:R-:W-:Y:S03]  /*17050*/  @P2 STG.E.U16 desc[UR14][R12.64], R16 ;  /* 0x000000100c002986 */ /* 0x000fe6000c10150e */
[----:B------:R-:W-:Y:S01]  /*17060*/  VIADD R0, R6, 0x7d ;  /* 0x0000007d06007836 */ /* 0x000fe20000000000 */
[----:B------:R2:W-:Y:S01]  /*17070*/  @P6 STG.E.U16 desc[UR14][R14.64], R116 ;  /* 0x000000740e006986 */ /* 0x0005e2000c10150e */
[----:B------:R-:W-:Y:S01]  /*17080*/  ISETP.LT.AND P6, PT, R7, UR10, !P4 ;  /* 0x0000000a07007c0c */ /* 0x000fe2000e7c1270 */
[C---:B-1----:R-:W-:Y:S01]  /*17090*/  IMAD.WIDE R10, R9.reuse, 0x2, R4 ;  /* 0x00000002090a7825 */ /* 0x042fe200078e0204 */
[----:B------:R-:W-:Y:S01]  /*170a0*/  ISETP.LT.AND P4, PT, R8, UR12, !P4 ;  /* 0x0000000c08007c0c */ /* 0x000fe2000e781270 */
[----:B------:R-:W-:Y:S01]  /*170b0*/  ULDC UR10, c[0x0][0x228] ;  /* 0x00008a00000a7ab9 */ /* 0x000fe20000000800 */
[----:B------:R-:W-:Y:S01]  /*170c0*/  ISETP.GE.AND P1, PT, R0, UR4, PT ;  /* 0x0000000400007c0c */ /* 0x000fe2000bf26270 */
[----:B------:R-:W-:Y:S01]  /*170d0*/  ULDC UR4, c[0x0][0x248] ;  /* 0x0000920000047ab9 */ /* 0x000fe20000000800 */
[----:B------:R-:W-:Y:S01]  /*170e0*/  VIADD R0, R6, 0x7e ;  /* 0x0000007e06007836 */ /* 0x000fe20000000000 */
[----:B------:R-:W-:Y:S01]  /*170f0*/  ULDC UR12, c[0x0][0x228] ;  /* 0x00008a00000c7ab9 */ /* 0x000fe20000000800 */
[----:B------:R-:W-:Y:S01]  /*17100*/  VIADD R17, R9, UR4 ;  /* 0x0000000409117c36 */ /* 0x000fe20008000000 */
[----:B------:R-:W-:Y:S01]  /*17110*/  ULDC UR4, c[0x0][0x22c] ;  /* 0x00008b0000047ab9 */ /* 0x000fe20000000800 */
[----:B------:R-:W-:Y:S01]  /*17120*/  PRMT R19, R114, 0x7632, R19 ;  /* 0x0000763272137816 */ /* 0x000fe20000000013 */
[----:B------:R-:W1:Y:S01]  /*17130*/  LDS.128 R20, [R239] ;  /* 0x00000000ef147984 */ /* 0x000e620000000c00 */
[----:B--2---:R-:W-:Y:S01]  /*17140*/  PRMT R116, R116, 0x7632, R116 ;  /* 0x0000763274747816 */ /* 0x004fe20000000074 */
[----:B------:R-:W-:Y:S01]  /*17150*/  IMAD.WIDE R12, R17, 0x2, R2 ;  /* 0x00000002110c7825 */ /* 0x000fe200078e0202 */
[----:B------:R-:W-:Y:S01]  /*17160*/  ISETP.GE.AND P2, PT, R0, UR6, PT ;  /* 0x0000000600007c0c */ /* 0x000fe2000bf46270 */
[----:B------:R-:W-:Y:S01]  /*17170*/  ULDC UR6, c[0x0][0x248] ;  /* 0x0000920000067ab9 */ /* 0x000fe20000000800 */
[----:B------:R-:W-:Y:S01]  /*17180*/  PRMT R0, R113, 0x7632, R0 ;  /* 0x0000763271007816 */ /* 0x000fe20000000000 */
        /* <DEDUP_REMOVED lines=14> */
[C---:B--2---:R-:W-:Y:S01]  /*17270*/  IMAD.WIDE R10, R17.reuse, 0x2, R2 ;  /* 0x00000002110a7825 */ /* 0x044fe200078e0202 */
[----:B------:R-:W-:Y:S01]  /*17280*/  ULDC UR8, c[0x0][0x228] ;  /* 0x00008a0000087ab9 */ /* 0x000fe20000000800 */
[----:B------:R-:W-:Y:S01]  /*17290*/  ULDC UR10, c[0x0][0x228] ;  /* 0x00008a00000a7ab9 */ /* 0x000fe20000000800 */
[----:B------:R-:W-:Y:S01]  /*172a0*/  ULDC UR12, c[0x0][0x228] ;  /* 0x00008a00000c7ab9 */ /* 0x000fe20000000800 */
[----:B---3--:R-:W-:Y:S01]  /*172b0*/  VIADD R0, R6, 0x80 ;  /* 0x0000008006007836 */ /* 0x008fe20000000000 */
[----:B------:R-:W-:Y:S01]  /*172c0*/  ULDC UR6, c[0x0][0x22c] ;  /* 0x00008b0000067ab9 */ /* 0x000fe20000000800 */
[----:B------:R-:W-:Y:S01]  /*172d0*/  IMAD.WIDE R12, R17, 0x2, R4 ;  /* 0x00000002110c7825 */ /* 0x000fe200078e0204 */
[----:B------:R2:W-:Y:S01]  /*172e0*/  @P4 STG.E.U16 desc[UR14][R10.64], R117 ;  /* 0x000000750a004986 */ /* 0x0005e2000c10150e */
[----:B------:R-:W-:-:S02]  /*172f0*/  ULDC UR16, c[0x0][0x228] ;  /* 0x00008a0000107ab9 */ /* 0x000fc40000000800 */
        /* <DEDUP_REMOVED lines=14> */
[C---:B--2---:R-:W-:Y:S01]  /*173e0*/  IMAD.WIDE R10, R9.reuse, 0x2, R2 ;  /* 0x00000002090a7825 */ /* 0x044fe200078e0202 */
[----:B------:R-:W-:Y:S01]  /*173f0*/  ULDC UR10, c[0x0][0x228] ;  /* 0x00008a00000a7ab9 */ /* 0x000fe20000000800 */
[----:B------:R-:W-:Y:S01]  /*17400*/  ULDC UR12, c[0x0][0x228] ;  /* 0x00008a00000c7ab9 */ /* 0x000fe20000000800 */
[----:B------:R-:W2:Y:S01]  /*17410*/  LDL.LU R239, [R1+0x8c4] ;  /* 0x0008c40001ef7983 */ /* 0x000ea20000300800 */
[----:B---3--:R-:W-:-:S04]  /*17420*/  IMAD.WIDE R12, R9, 0x2, R4 ;  /* 0x00000002090c7825 */ /* 0x008fc800078e0204 */
[----:B----4-:R-:W-:Y:S01]  /*17430*/  VIADD R17, R9, UR4 ;  /* 0x0000000409117c36 */ /* 0x010fe20008000000 */
        /* <DEDUP_REMOVED lines=19> */
[C---:B---3--:R-:W-:Y:S01]  /*17570*/  VIADD R9, R17.reuse, UR4 ;  /* 0x0000000411097c36 */ /* 0x048fe20008000000 */
[----:B------:R-:W-:Y:S01]  /*17580*/  ULDC UR4, c[0x0][0x22c] ;  /* 0x00008b0000047ab9 */ /* 0x000fe20000000800 */
[----:B------:R-:W-:Y:S01]  /*17590*/  IMAD.WIDE R10, R17, 0x2, R4 ;  /* 0x00000002110a7825 */ /* 0x000fe200078e0204 */
[----:B------:R-:W-:Y:S01]  /*175a0*/  ISETP.GE.AND P1, PT, R0, UR6, PT ;  /* 0x0000000600007c0c */ /* 0x000fe2000bf26270 */
[----:B------:R-:W-:Y:S01]  /*175b0*/  ULDC UR6, c[0x0][0x248] ;  /* 0x0000920000067ab9 */ /* 0x000fe20000000800 */
[----:B----4-:R-:W-:Y:S01]  /*175c0*/  PRMT R115, R115, 0x7632, R115 ;  /* 0x0000763273737816 */ /* 0x010fe20000000073 */
        /* <DEDUP_REMOVED lines=15> */
[C---:B---3--:R-:W-:Y:S01]  /*176c0*/  IMAD.WIDE R10, R9.reuse, 0x2, R2 ;  /* 0x00000002090a7825 */ /* 0x048fe200078e0202 */
[----:B------:R-:W-:Y:S01]  /*176d0*/  ISETP.LT.AND P5, PT, R8, UR16, !P5 ;  /* 0x0000001008007c0c */ /* 0x000fe2000efa1270 */
[----:B------:R-:W-:Y:S01]  /*176e0*/  ULDC UR10, c[0x0][0x228] ;  /* 0x00008a00000a7ab9 */ /* 0x000fe20000000800 */
[----:B------:R-:W-:Y:S01]  /*176f0*/  ULDC UR12, c[0x0][0x228] ;  /* 0x00008a00000c7ab9 */ /* 0x000fe20000000800 */
[----:B----4-:R-:W-:Y:S01]  /*17700*/  IMAD.WIDE R12, R9, 0x2, R4 ;  /* 0x00000002090c7825 */ /* 0x010fe200078e0204 */
[----:B------:R-:W-:-:S03]  /*17710*/  PRMT R9, R120, 0x7632, R9 ;  /* 0x0000763278097816 */ /* 0x000fc60000000009 */
[----:B0-----:R-:W-:Y:S01]  /*17720*/  VIADD R0, R6, 0x85 ;  /* 0x0000008506007836 */ /* 0x001fe20000000000 */
        /* <DEDUP_REMOVED lines=15> */
[----:B0-----:R-:W-:Y:S01]  /*17820*/  VIADD R13, R19, UR4 ;  /* 0x00000004130d7c36 */ /* 0x001fe20008000000 */
        /* <DEDUP_REMOVED lines=10> */
[----:B0-----:R-:W-:-:S03]  /*178d0*/  PRMT R16, R121, 0x7632, R16 ;  /* 0x0000763279107816 */ /* 0x001fc60000000010 */
        /* <DEDUP_REMOVED lines=17> */
[----:B0-----:R-:W-:Y:S01]  /*179f0*/  IMAD.WIDE R10, R9, 0x2, R4 ;  /* 0x00000002090a7825 */ /* 0x001fe200078e0204 */
[----:B------:R-:W-:Y:S01]  /*17a00*/  ISETP.GE.AND P3, PT, R0, UR6, PT ;  /* 0x0000000600007c0c */ /* 0x000fe2000bf66270 */
[----:B------:R-:W-:Y:S01]  /*17a10*/  ULDC UR6, c[0x0][0x248] ;  /* 0x0000920000067ab9 */ /* 0x000fe20000000800 */
[----:B---3--:R-:W-:Y:S01]  /*17a20*/  PRMT R125, R125, 0x7632, R125 ;  /* 0x000076327d7d7816 */ /* 0x008fe2000000007d */
        /* <DEDUP_REMOVED lines=14> */
[----:B0-----:R-:W-:Y:S01]  /*17b10*/  VIADD R13, R17, UR4 ;  /* 0x00000004110d7c36 */ /* 0x001fe20008000000 */
[----:B------:R-:W-:Y:S01]  /*17b20*/  ISETP.LT.AND P5, PT, R8, UR18, !P5 ;  /* 0x0000001208007c0c */ /* 0x000fe2000efa1270 */
[----:B------:R-:W-:Y:S01]  /*17b30*/  ULDC UR4, c[0x0][0x248] ;  /* 0x0000920000047ab9 */ /* 0x000fe20000000800 */
[----:B------:R-:W-:Y:S01]  /*17b40*/  PRMT R19, R123, 0x7632, R19 ;  /* 0x000076327b137816 */ /* 0x000fe20000000013 */
[----:B------:R-:W-:Y:S01]  /*17b50*/  IMAD.WIDE R10, R13, 0x2, R2 ;  /* 0x000000020d0a7825 */ /* 0x000fe200078e0202 */
[----:B------:R-:W-:Y:S01]  /*17b60*/  ULDC UR16, c[0x0][0x228] ;  /* 0x00008a0000107ab9 */ /* 0x000fe20000000800 */
[----:B------:R-:W-:-:S02]  /*17b70*/  ULDC UR18, c[0x0][0x228] ;  /* 0x00008a0000127ab9 */ /* 0x000fc40000000800 */
[----:B---3--:R-:W-:Y:S02]  /*17b80*/  VIADD R0, R6, 0x8a ;  /* 0x0000008a06007836 */ /* 0x008fe40000000000 */
        /* <DEDUP_REMOVED lines=20> */
[----:B0-----:R-:W-:-:S04]  /*17cd0*/  IMAD.WIDE R10, R9, 0x2, R2 ;  /* 0x00000002090a7825 */ /* 0x001fc800078e0202 */
        /* <DEDUP_REMOVED lines=21> */
[C---:B0-----:R-:W-:Y:S01]  /*17e30*/  VIADD R9, R17.reuse, UR4 ;  /* 0x0000000411097c36 */ /* 0x041fe20008000000 */
[----:B------:R-:W-:Y:S01]  /*17e40*/  ULDC UR4, c[0x0][0x22c] ;  /* 0x00008b0000047ab9 */ /* 0x000fe20000000800 */
[----:B------:R-:W-:Y:S01]  /*17e50*/  IMAD.WIDE R10, R17, 0x2, R4 ;  /* 0x00000002110a7825 */ /* 0x000fe200078e0204 */
[----:B------:R-:W-:Y:S01]  /*17e60*/  ISETP.GE.AND P4, PT, R0, UR6, PT ;  /* 0x0000000600007c0c */ /* 0x000fe2000bf86270 */
[----:B------:R-:W-:Y:S01]  /*17e70*/  ULDC UR6, c[0x0][0x248] ;  /* 0x0000920000067ab9 */ /* 0x000fe20000000800 */
[----:B---3--:R-:W-:Y:S01]  /*17e80*/  PRMT R128, R128, 0x7632, R128 ;  /* 0x0000763280807816 */ /* 0x008fe20000000080 */
        /* <DEDUP_REMOVED lines=15> */
[C---:B0-----:R-:W-:Y:S01]  /*17f80*/  IMAD.WIDE R10, R9.reuse, 0x2, R2 ;  /* 0x00000002090a7825 */ /* 0x041fe200078e0202 */
[----:B------:R-:W-:Y:S01]  /*17f90*/  ISETP.LT.AND P5, PT, R8, UR16, !P5 ;  /* 0x0000001008007c0c */ /* 0x000fe2000efa1270 */
[----:B------:R-:W-:Y:S01]  /*17fa0*/  ULDC UR10, c[0x0][0x228] ;  /* 0x00008a00000a7ab9 */ /* 0x000fe20000000800 */
[----:B------:R-:W-:Y:S01]  /*17fb0*/  ULDC UR12, c[0x0][0x228] ;  /* 0x00008a00000c7ab9 */ /* 0x000fe20000000800 */
[----:B---3--:R-:W-:Y:S01]  /*17fc0*/  IMAD.WIDE R12, R9, 0x2, R4 ;  /* 0x00000002090c7825 */ /* 0x008fe200078e0204 */
[----:B------:R-:W-:-:S03]  /*17fd0*/  PRMT R9, R129, 0x7632, R9 ;  /* 0x0000763281097816 */ /* 0x000fc60000000009 */
[----:B----4-:R-:W-:Y:S01]  /*17fe0*/  VIADD R0, R6, 0x8f ;  /* 0x0000008f06007836 */ /* 0x010fe20000000000 */
        /* <DEDUP_REMOVED lines=26> */
[----:B0-----:R-:W-:-:S03]  /*18190*/  PRMT R16, R130, 0x7632, R16 ;  /* 0x0000763282107816 */ /* 0x001fc60000000010 */
        /* <DEDUP_REMOVED lines=36> */
[----:B0-----:R-:W-:Y:S01]  /*183e0*/  IMAD.WIDE R10, R17, 0x2, R2 ;  /* 0x00000002110a7825 */ /* 0x001fe200078e0202 */
[----:B------:R-:W-:Y:S01]  /*183f0*/  PRMT R18, R135, 0x7632, R18 ;  /* 0x0000763287127816 */ /* 0x000fe20000000012 */
[----:B------:R-:W-:Y:S01]  /*18400*/  ULDC UR8, c[0x0][0x228] ;  /* 0x00008a0000087ab9 */ /* 0x000fe20000000800 */
[----:B------:R-:W-:Y:S01]  /*18410*/  ULDC UR10, c[0x0][0x228] ;  /* 0x00008a00000a7ab9 */ /* 0x000fe20000000800 */
[----:B---3--:R-:W-:Y:S01]  /*18420*/  VIADD R0, R6, 0x94 ;  /* 0x0000009406007836 */ /* 0x008fe20000000000 */
        /* <DEDUP_REMOVED lines=19> */
[C---:B0-----:R-:W-:Y:S01]  /*18560*/  IMAD.WIDE R10, R9.reuse, 0x2, R2 ;  /* 0x00000002090a7825 */ /* 0x041fe200078e0202 */
[----:B------:R-:W-:Y:S01]  /*18570*/  ULDC UR10, c[0x0][0x228] ;  /* 0x00008a00000a7ab9 */ /* 0x000fe20000000800 */
[----:B------:R-:W-:Y:S01]  /*18580*/  ULDC UR12, c[0x0][0x228] ;  /* 0x00008a00000c7ab9 */ /* 0x000fe20000000800 */
[----:B------:R-:W-:Y:S01]  /*18590*/  ULDC UR16, c[0x0][0x228] ;  /* 0x00008a0000107ab9 */ /* 0x000fe20000000800 */
        /* <DEDUP_REMOVED lines=98> */
[----:B------:R-:W-:Y:S02]  /*18bc0*/  VIADD R16, R6, 0x9d ;  /* 0x0000009d06107836 */ /* 0x000fe40000000000 */
[C---:B------:R-:W-:Y:S01]  /*18bd0*/  IMAD.WIDE R14, R17.reuse, 0x2, R4 ;  /* 0x00000002110e7825 */ /* 0x040fe200078e0204 */
[----:B------:R0:W-:Y:S02]  /*18be0*/  @P2 STG.E.U16 desc[UR14][R10.64], R143 ;  /* 0x0000008f0a002986 */ /* 0x0001e4000c10150e */
[----:B------:R-:W-:Y:S01]  /*18bf0*/  ISETP.GE.AND P2, PT, R16, UR4, PT ;  /* 0x0000000410007c0c */ /* 0x000fe2000bf46270 */
[----:B------:R-:W-:Y:S01]  /*18c00*/  ULDC UR4, c[0x0][0x248] ;  /* 0x0000920000047ab9 */ /* 0x000fe20000000800 */
[----:B------:R3:W-:Y:S01]  /*18c10*/  @P6 STG.E.U16 desc[UR14][R12.64], R144 ;  /* 0x000000900c006986 */ /* 0x0007e2000c10150e */
[----:B------:R-:W-:Y:S01]  /*18c20*/  VIADD R17, R17, UR4 ;  /* 0x0000000411117c36 */ /* 0x000fe20008000000 */
[C---:B------:R-:W-:Y:S01]  /*18c30*/  ISETP.LT.AND P6, PT, R7.reuse, UR12, !P5 ;  /* 0x0000000c07007c0c */ /* 0x040fe2000efc1270 */
[----:B------:R-:W-:Y:S01]  /*18c40*/  ULDC UR4, c[0x0][0x22c] ;  /* 0x00008b0000047ab9 */ /* 0x000fe20000000800 */
[----:B------:R4:W-:Y:S01]  /*18c50*/  @P0 STG.E.U16 desc[UR14][R14.64], R0 ;  /* 0x000000000e000986 */ /* 0x0009e2000c10150e */
[----:B------:R-:W-:Y:S01]  /*18c60*/  ISETP.LT.AND P0, PT, R7, UR8, !P4 ;  /* 0x0000000807007c0c */ /* 0x000fe2000e701270 */
[C---:B------:R-:W-:Y:S01]  /*18c70*/  VIADD R9, R17.reuse, UR6 ;  /* 0x0000000611097c36 */ /* 0x040fe20008000000 */
[C---:B------:R-:W-:Y:S01]  /*18c80*/  ISETP.LT.AND P4, PT, R8.reuse, UR10, !P4 ;  /* 0x0000000a08007c0c */ /* 0x040fe2000e781270 */
[C---:B0-----:R-:W-:Y:S01]  /*18c90*/  IMAD.WIDE R10, R17.reuse, 0x2, R2 ;  /* 0x00000002110a7825 */ /* 0x041fe200078e0202 */
[----:B------:R-:W-:Y:S01]  /*18ca0*/  ISETP.LT.AND P5, PT, R8, UR16, !P5 ;  /* 0x0000001008007c0c */ /* 0x000fe2000efa1270 */
[----:B------:R-:W-:Y:S01]  /*18cb0*/  ULDC UR8, c[0x0][0x228] ;  /* 0x00008a0000087ab9 */ /* 0x000fe20000000800 */
[----:B------:R-:W-:Y:S01]  /*18cc0*/  PRMT R18, R148, 0x7632, R18 ;  /* 0x0000763294127816 */ /* 0x000fe20000000012 */
[----:B---3--:R-:W-:Y:S01]  /*18cd0*/  IMAD.WIDE R12, R17, 0x2, R4 ;  /* 0x00000002110c7825 */ /* 0x008fe200078e0204 */
[----:B------:R-:W-:Y:S01]  /*18ce0*/  PRMT R19, R145, 0x7632, R19 ;  /* 0x0000763291137816 */ /* 0x000fe20000000013 */
[----:B------:R-:W-:Y:S01]  /*18cf0*/  ULDC UR10, c[0x0][0x228] ;  /* 0x00008a00000a7ab9 */ /* 0x000fe20000000800 */
[----:B------:R-:W-:Y:S01]  /*18d00*/  ULDC UR12, c[0x0][0x228] ;  /* 0x00008a00000c7ab9 */ /* 0x000fe20000000800 */
[C---:B----4-:R-:W-:Y:S01]  /*18d10*/  IMAD.WIDE R14, R9.reuse, 0x2, R2 ;  /* 0x00000002090e7825 */ /* 0x050fe200078e0202 */
[----:B------:R-:W-:Y:S01]  /*18d20*/  ULDC UR6, c[0x0][0x22c] ;  /* 0x00008b0000067ab9 */ /* 0x000fe20000000800 */
[----:B------:R0:W-:Y:S01]  /*18d30*/  @P0 STG.E.U16 desc[UR14][R10.64], R148 ;  /* 0x000000940a000986 */ /* 0x0001e2000c10150e */
[----:B------:R-:W-:Y:S01]  /*18d40*/  ULDC UR16, c[0x0][0x228] ;  /* 0x00008a0000107ab9 */ /* 0x000fe20000000800 */
[----:B------:R-:W-:-:S02]  /*18d50*/  IMAD.WIDE R16, R9, 0x2, R4 ;  /* 0x0000000209107825 */ /* 0x000fc400078e0204 */
[----:B------:R-:W-:Y:S02]  /*18d60*/  @P4 STG.E.U16 desc[UR14][R12.64], R18 ;  /* 0x000000120c004986 */ /* 0x000fe4000c10150e */
[----:B------:R-:W-:Y:S02]  /*18d70*/  VIADD R0, R6, 0x9e ;  /* 0x0000009e06007836 */ /* 0x000fe40000000000 */
[----:B------:R-:W-:Y:S03]  /*18d80*/  @P6 STG.E.U16 desc[UR14][R14.64], R145 ;  /* 0x000000910e006986 */ /* 0x000fe6000c10150e */
[----:B------:R-:W-:Y:S01]  /*18d90*/  ISETP.GE.AND P0, PT, R0, UR4, PT ;  /* 0x0000000400007c0c */ /* 0x000fe2000bf06270 */
[----:B------:R3:W-:Y:S01]  /*18da0*/  @P5 STG.E.U16 desc[UR14][R16.64], R19 ;  /* 0x0000001310005986 */ /* 0x0007e2000c10150e */
[----:B------:R-:W-:Y:S01]  /*18db0*/  ISETP.LT.AND P5, PT, R7, UR8, !P3 ;  /* 0x0000000807007c0c */ /* 0x000fe2000dfa1270 */
[----:B------:R-:W-:Y:S01]  /*18dc0*/  ULDC UR4, c[0x0][0x248] ;  /* 0x0000920000047ab9 */ /* 0x000fe20000000800 */
[----:B------:R-:W-:Y:S01]  /*18dd0*/  ISETP.LT.AND P3, PT, R8, UR10, !P3 ;  /* 0x0000000a08007c0c */ /* 0x000fe2000df61270 */
[----:B------:R-:W-:Y:S01]  /*18de0*/  VIADD R9, R9, UR4 ;  /* 0x0000000409097c36 */ /* 0x000fe20008000000 */
[----:B------:R-:W-:Y:S01]  /*18df0*/  ISETP.LT.AND P6, PT, R7, UR12, !P1 ;  /* 0x0000000c07007c0c */ /* 0x000fe2000cfc1270 */
[----:B------:R-:W-:Y:S01]  /*18e00*/  VIADD R0, R6, 0x9f ;  /* 0x0000009f06007836 */ /* 0x000fe20000000000 */
[----:B------:R-:W-:Y:S01]  /*18e10*/  ULDC UR4, c[0x0][0x248] ;  /* 0x0000920000047ab9 */ /* 0x000fe20000000800 */
[C---:B0-----:R-:W-:Y:S01]  /*18e20*/  IMAD.WIDE R10, R9.reuse, 0x2, R2 ;  /* 0x00000002090a7825 */ /* 0x041fe200078e0202 */
[----:B------:R-:W-:Y:S01]  /*18e30*/  ULDC UR8, c[0x0][0x228] ;  /* 0x00008a0000087ab9 */ /* 0x000fe20000000800 */
[----:B------:R-:W-:Y:S01]  /*18e40*/  ULDC UR10, c[0x0][0x228] ;  /* 0x00008a00000a7ab9 */ /* 0x000fe20000000800 */
[----:B------:R-:W-:Y:S01]  /*18e50*/  ULDC UR12, c[0x0][0x228] ;  /* 0x00008a00000c7ab9 */ /* 0x000fe20000000800 */
[----:B---3--:R-:W-:-:S02]  /*18e60*/  VIADD R17, R9, UR4 ;  /* 0x0000000409117c36 */ /* 0x008fc40008000000 */
[----:B------:R-:W-:Y:S01]  /*18e70*/  IMAD.WIDE R12, R9, 0x2, R4 ;  /* 0x00000002090c7825 */ /* 0x000fe200078e0204 */
[----:B------:R-:W-:Y:S02]  /*18e80*/  PRMT R9, R149, 0x7632, R9 ;  /* 0x0000763295097816 */ /* 0x000fe40000000009 */
[----:B------:R-:W-:Y:S01]  /*18e90*/  ISETP.GE.AND P4, PT, R0, UR6, PT ;  /* 0x0000000600007c0c */ /* 0x000fe2000bf86270 */
[----:B------:R-:W-:Y:S01]  /*18ea0*/  VIADD R0, R6, 0xa0 ;  /* 0x000000a006007836 */ /* 0x000fe20000000000 */
[----:B------:R0:W-:Y:S01]  /*18eb0*/  @P5 STG.E.U16 desc[UR14][R10.64], R149 ;  /* 0x000000950a005986 */ /* 0x0001e2000c10150e */
[----:B------:R-:W-:Y:S01]  /*18ec0*/  IMAD.WIDE R14, R17, 0x2, R2 ;  /* 0x00000002110e7825 */ /* 0x000fe200078e0202 */
[----:B------:R-:W-:Y:S01]  /*18ed0*/  ULDC UR4, c[0x0][0x22c] ;  /* 0x00008b0000047ab9 */ /* 0x000fe20000000800 */
[----:B------:R-:W-:Y:S01]  /*18ee0*/  ISETP.LT.AND P1, PT, R8, UR8, !P1 ;  /* 0x0000000808007c0c */ /* 0x000fe2000cf21270 */
[----:B------:R3:W-:Y:S01]  /*18ef0*/  @P3 STG.E.U16 desc[UR14][R12.64], R9 ;  /* 0x000000090c003986 */ /* 0x0007e2000c10150e */
[----:B------:R-:W-:Y:S01]  /*18f00*/  ISETP.LT.AND P3, PT, R7, UR10, !P2 ;  /* 0x0000000a07007c0c */ /* 0x000fe2000d761270 */
[----:B------:R-:W-:Y:S01]  /*18f10*/  ULDC UR6, c[0x0][0x22c] ;  /* 0x00008b0000067ab9 */ /* 0x000fe20000000800 */
[----:B------:R-:W-:Y:S01]  /*18f20*/  ISETP.GE.AND P5, PT, R0, UR4, PT ;  /* 0x0000000400007c0c */ /* 0x000fe2000bfa6270 */
[----:B------:R4:W-:Y:S01]  /*18f30*/  @P6 STG.E.U16 desc[UR14][R14.64], R146 ;  /* 0x000000920e006986 */ /* 0x0009e2000c10150e */
[----:B------:R-:W-:Y:S01]  /*18f40*/  ULDC UR4, c[0x0][0x248] ;  /* 0x0000920000047ab9 */ /* 0x000fe20000000800 */
[----:B------:R-:W-:Y:S01]  /*18f50*/  ISETP.LT.AND P6, PT, R8, UR12, !P2 ;  /* 0x0000000c08007c0c */ /* 0x000fe2000d7c1270 */
[----:B------:R-:W-:Y:S01]  /*18f60*/  VIADD R0, R6, 0xa1 ;  /* 0x000000a106007836 */ /* 0x000fe20000000000 */
[----:B------:R-:W-:Y:S01]  /*18f70*/  ULDC UR10, c[0x0][0x228] ;  /* 0x00008a00000a7ab9 */ /* 0x000fe20000000800 */
[----:B0-----:R-:W-:Y:S01]  /*18f80*/  IMAD.WIDE R10, R17, 0x2, R4 ;  /* 0x00000002110a7825 */ /* 0x001fe200078e0204 */
[----:B------:R-:W-:Y:S01]  /*18f90*/  ULDC UR12, c[0x0][0x228] ;  /* 0x00008a00000c7ab9 */ /* 0x000fe20000000800 */
[----:B------:R-:W-:Y:S01]  /*18fa0*/  PRMT R18, R147, 0x7632, R18 ;  /* 0x0000763293127816 */ /* 0x000fe20000000012 */
[----:B------:R-:W-:Y:S01]  /*18fb0*/  ULDC UR8, c[0x0][0x22c] ;  /* 0x00008b0000087ab9 */ /* 0x000fe20000000800 */
[----:B---3--:R-:W-:Y:S01]  /*18fc0*/  VIADD R9, R17, UR4 ;  /* 0x0000000411097c36 */ /* 0x008fe20008000000 */
[----:B------:R-:W-:Y:S01]  /*18fd0*/  ISETP.GE.AND P2, PT, R0, UR6, PT ;  /* 0x0000000600007c0c */ /* 0x000fe2000bf46270 */
[----:B------:R-:W-:Y:S01]  /*18fe0*/  VIADD R16, R6, 0xa2 ;  /* 0x000000a206107836 */ /* 0x000fe20000000000 */
[----:B----4-:R-:W-:Y:S01]  /*18ff0*/  PRMT R146, R146, 0x7632, R146 ;  /* 0x0000763292927816 */ /* 0x010fe20000000092 */
[C---:B------:R-:W-:Y:S01]  /*19000*/  IMAD.WIDE R12, R9.reuse, 0x2, R2 ;  /* 0x00000002090c7825 */ /* 0x040fe200078e0202 */
[----:B------:R-:W-:Y:S01]  /*19010*/  PRMT R0, R150, 0x7632, R0 ;  /* 0x0000763296007816 */ /* 0x000fe20000000000 */
[----:B------:R-:W-:Y:S01]  /*19020*/  ULDC UR4, c[0x0][0x22c] ;  /* 0x00008b0000047ab9 */ /* 0x000fe20000000800 */
[----:B------:R-:W-:Y:S01]  /*19030*/  ULDC UR6, c[0x0][0x248] ;  /* 0x0000920000067ab9 */ /* 0x000fe20000000800 */
[----:B------:R-:W-:Y:S01]  /*19040*/  IMAD.WIDE R14, R9, 0x2, R4 ;  /* 0x00000002090e7825 */ /* 0x000fe200078e0204 */
[----:B------:R0:W-:Y:S01]  /*19050*/  @P1 STG.E.U16 desc[UR14][R10.64], R146 ;  /* 0x000000920a001986 */ /* 0x0001e2000c10150e */
[----:B------:R-:W-:Y:S01]  /*19060*/  ISETP.GE.AND P1, PT, R16, UR4, PT ;  /* 0x0000000410007c0c */ /* 0x000fe2000bf26270 */
[----:B------:R-:W-:-:S02]  /*19070*/  ULDC UR4, c[0x0][0x248] ;  /* 0x0000920000047ab9 */ /* 0x000fc40000000800 */
[----:B------:R3:W-:Y:S01]  /*19080*/  @P3 STG.E.U16 desc[UR14][R12.64], R150 ;  /* 0x000000960c003986 */ /* 0x0007e2000c10150e */
[----:B------:R-:W-:Y:S01]  /*19090*/  ISETP.LT.AND P3, PT, R7, UR10, !P0 ;  /* 0x0000000a07007c0c */ /* 0x000fe2000c761270 */
[----:B------:R-:W-:Y:S01]  /*190a0*/  VIADD R9, R9, UR4 ;  /* 0x0000000409097c36 */ /* 0x000fe20008000000 */
[C---:B------:R-:W-:Y:S01]  /*190b0*/  ISETP.LT.AND P0, PT, R8.reuse, UR12, !P0 ;  /* 0x0000000c08007c0c */ /* 0x040fe2000c701270 */
[----:B------:R4:W-:Y:S01]  /*190c0*/  @P6 STG.E.U16 desc[UR14][R14.64], R0 ;  /* 0x000000000e006986 */ /* 0x0009e2000c10150e */
[----:B------:R-:W-:Y:S01]  /*190d0*/  ISETP.LT.AND P6, PT, R7, UR16, !P4 ;  /* 0x0000001007007c0c */ /* 0x000fe2000e7c1270 */
[C---:B------:R-:W-:Y:S01]  /*190e0*/  VIADD R19, R9.reuse, UR6 ;  /* 0x0000000609137c36 */ /* 0x040fe20008000000 */
[----:B------:R-:W-:Y:S01]  /*190f0*/  ISETP.LT.AND P4, PT, R8, UR18, !P4 ;  /* 0x0000001208007c0c */ /* 0x000fe2000e781270 */
[C---:B0-----:R-:W-:Y:S01]  /*19100*/  IMAD.WIDE R10, R9.reuse, 0x2, R2 ;  /* 0x00000002090a7825 */ /* 0x041fe200078e0202 */
[----:B------:R-:W-:Y:S01]  /*19110*/  ULDC UR10, c[0x0][0x228] ;  /* 0x00008a00000a7ab9 */ /* 0x000fe20000000800 */
[----:B------:R-:W-:Y:S01]  /*19120*/  ULDC UR4, c[0x0][0x248] ;  /* 0x0000920000047ab9 */ /* 0x000fe20000000800 */
[----:B------:R-:W-:Y:S01]  /*19130*/  ULDC UR12, c[0x0][0x228] ;  /* 0x00008a00000c7ab9 */ /* 0x000fe20000000800 */
[----:B---3--:R-:W-:Y:S01]  /*19140*/  IMAD.WIDE R12, R9, 0x2, R4 ;  /* 0x00000002090c7825 */ /* 0x008fe200078e0204 */
[----:B------:R-:W-:Y:S01]  /*19150*/  PRMT R9, R151, 0x7632, R9 ;  /* 0x0000763297097816 */ /* 0x000fe20000000009 */
[----:B------:R-:W-:Y:S01]  /*19160*/  ULDC UR6, c[0x0][0x22c] ;  /* 0x00008b0000067ab9 */ /* 0x000fe20000000800 */
[----:B------:R-:W-:Y:S01]  /*19170*/  ULDC UR16, c[0x0][0x228] ;  /* 0x00008a0000107ab9 */ /* 0x000fe20000000800 */
[----:B----4-:R-:W-:-:S02]  /*19180*/  VIADD R0, R6, 0xa3 ;  /* 0x000000a306007836 */ /* 0x010fc40000000000 */
[C---:B------:R-:W-:Y:S01]  /*19190*/  IMAD.WIDE R14, R19.reuse, 0x2, R2 ;  /* 0x00000002130e7825 */ /* 0x040fe200078e0202 */
[----:B------:R-:W-:Y:S01]  /*191a0*/  @P3 STG.E.U16 desc[UR14][R10.64], R147 ;  /* 0x000000930a003986 */ /* 0x000fe2000c10150e */
[----:B------:R-:W-:Y:S02]  /*191b0*/  ULDC UR18, c[0x0][0x228] ;  /* 0x00008a0000127ab9 */ /* 0x000fe40000000800 */
[----:B------:R-:W-:Y:S01]  /*191c0*/  IMAD.WIDE R16, R19, 0x2, R4 ;  /* 0x0000000213107825 */ /* 0x000fe200078e0204 */
[----:B------:R-:W-:Y:S01]  /*191d0*/  ISETP.GE.AND P3, PT, R0, UR8, PT ;  /* 0x0000000800007c0c */ /* 0x000fe2000bf66270 */
[----:B------:R0:W-:Y:S01]  /*191e0*/  @P0 STG.E.U16 desc[UR14][R12.64], R18 ;  /* 0x000000120c000986 */ /* 0x0001e2000c10150e */
[----:B------:R-:W-:-:S03]  /*191f0*/  ULDC UR8, c[0x0][0x228] ;  /* 0x00008a0000087ab9 */ /* 0x000fc60000000800 */
[----:B------:R-:W-:Y:S04]  /*19200*/  @P6 STG.E.U16 desc[UR14][R14.64], R151 ;  /* 0x000000970e006986 */ /* 0x000fe8000c10150e */
[----:B------:R3:W-:Y:S01]  /*19210*/  @P4 STG.E.U16 desc[UR14][R16.64], R9 ;  /* 0x0000000910004986 */ /* 0x0007e2000c10150e */
[----:B------:R-:W-:Y:S01]  /*19220*/  ISETP.LT.AND P4, PT, R7, UR8, !P5 ;  /* 0x0000000807007c0c */ /* 0x000fe2000ef81270 */
[----:B------:R-:W-:Y:S01]  /*19230*/  VIADD R0, R6, 0xa4 ;  /* 0x000000a406007836 */ /* 0x000fe20000000000 */
[----:B------:R-:W-:Y:S01]  /*19240*/  ISETP.LT.AND P5, PT, R8, UR10, !P5 ;  /* 0x0000000a08007c0c */ /* 0x000fe2000efa1270 */
[----:B0-----:R-:W-:Y:S01]  /*19250*/  VIADD R13, R19, UR4 ;  /* 0x00000004130d7c36 */ /* 0x001fe20008000000 */
[----:B------:R-:W-:Y:S01]  /*19260*/  ULDC UR4, c[0x0][0x248] ;  /* 0x0000920000047ab9 */ /* 0x000fe20000000800 */
[----:B------:R-:W-:Y:S01]  /*19270*/  ISETP.LT.AND P6, PT, R7, UR12, !P2 ;  /* 0x0000000c07007c0c */ /* 0x000fe2000d7c1270 */
[----:B------:R-:W-:Y:S01]  /*19280*/  ULDC UR8, c[0x0][0x228] ;  /* 0x00008a0000087ab9 */ /* 0x000fe20000000800 */
[----:B------:R-:W-:Y:S01]  /*19290*/  IMAD.WIDE R10, R13, 0x2, R2 ;  /* 0x000000020d0a7825 */ /* 0x000fe200078e0202 */
[----:B------:R-:W-:Y:S01]  /*192a0*/  ISETP.GE.AND P0, PT, R0, UR6, PT ;  /* 0x0000000600007c0c */ /* 0x000fe2000bf06270 */
[----:B------:R-:W-:-:S02]  /*192b0*/  ULDC UR10, c[0x0][0x228] ;  /* 0x00008a00000a7ab9 */ /* 0x000fc40000000800 */
[C---:B---3--:R-:W-:Y:S01]  /*192c0*/  VIADD R9, R13.reuse, UR4 ;  /* 0x000000040d097c36 */ /* 0x048fe20008000000 */
[----:B------:R-:W-:Y:S01]  /*192d0*/  PRMT R16, R152, 0x7632, R16 ;  /* 0x0000763298107816 */ /* 0x000fe20000000010 */
[----:B------:R-:W-:Y:S01]  /*192e0*/  IMAD.WIDE R12, R13, 0x2, R4 ;  /* 0x000000020d0c7825 */ /* 0x000fe200078e0204 */
[----:B------:R0:W-:Y:S01]  /*192f0*/  @P4 STG.E.U16 desc[UR14][R10.64], R152 ;  /* 0x000000980a004986 */ /* 0x0001e2000c10150e */
[----:B------:R-:W-:Y:S01]  /*19300*/  ULDC UR4, c[0x0][0x22c] ;  /* 0x00008b0000047ab9 */ /* 0x000fe20000000800 */
[----:B------:R-:W-:Y:S01]  /*19310*/  ISETP.LT.AND P2, PT, R8, UR8, !P2 ;  /* 0x0000000808007c0c */ /* 0x000fe2000d741270 */
[----:B------:R-:W-:Y:S01]  /*19320*/  VIADD R0, R6, 0xa5 ;  /* 0x000000a506007836 */ /* 0x000fe20000000000 */
[----:B------:R3:W-:Y:S01]  /*19330*/  @P5 STG.E.U16 desc[UR14][R12.64], R16 ;  /* 0x000000100c005986 */ /* 0x0007e2000c10150e */
[----:B------:R-:W-:Y:S01]  /*19340*/  ISETP.LT.AND P5, PT, R7, UR10, !P1 ;  /* 0x0000000a07007c0c */ /* 0x000fe2000cfa1270 */
[C---:B------:R-:W-:Y:S01]  /*19350*/  IMAD.WIDE R14, R9.reuse, 0x2, R2 ;  /* 0x00000002090e7825 */ /* 0x040fe200078e0202 */
[----:B------:R-:W-:Y:S01]  /*19360*/  ULDC UR12, c[0x0][0x228] ;  /* 0x00008a00000c7ab9 */ /* 0x000fe20000000800 */
[----:B------:R-:W-:Y:S01]  /*19370*/  ISETP.GE.AND P4, PT, R0, UR4, PT ;  /* 0x0000000400007c0c */ /* 0x000fe2000bf86270 */
[----:B------:R-:W-:Y:S01]  /*19380*/  ULDC UR4, c[0x0][0x248] ;  /* 0x0000920000047ab9 */ /* 0x000fe20000000800 */
[----:B------:R-:W-:Y:S01]  /*19390*/  ULDC UR8, c[0x0][0x228] ;  /* 0x00008a0000087ab9 */ /* 0x000fe20000000800 */
[C---:B------:R-:W-:Y:S01]  /*193a0*/  VIADD R17, R9.reuse, UR4 ;  /* 0x0000000409117c36 */ /* 0x040fe20008000000 */
[----:B------:R4:W-:Y:S01]  /*193b0*/  @P6 STG.E.U16 desc[UR14][R14.64], R156 ;  /* 0x0000009c0e006986 */ /* 0x0009e2000c10150e */
[----:B0-----:R-:W-:Y:S01]  /*193c0*/  IMAD.WIDE R10, R9, 0x2, R4 ;  /* 0x00000002090a7825 */ /* 0x001fe200078e0204 */
[----:B------:R-:W-:Y:S01]  /*193d0*/  ISETP.LT.AND P6, PT, R8, UR12, !P1 ;  /* 0x0000000c08007c0c */ /* 0x000fe2000cfc1270 */
[----:B------:R-:W-:Y:S01]  /*193e0*/  ULDC UR6, c[0x0][0x22c] ;  /* 0x00008b0000067ab9 */ /* 0x000fe20000000800 */
[----:B------:R-:W-:Y:S01]  /*193f0*/  ULDC UR4, c[0x0][0x22c] ;  /* 0x00008b0000047ab9 */ /* 0x000fe20000000800 */
[----:B---3--:R-:W-:Y:S01]  /*19400*/  IMAD.WIDE R12, R17, 0x2, R2 ;  /* 0x00000002110c7825 */ /* 0x008fe200078e0202 */
[----:B------:R-:W-:Y:S01]  /*19410*/  ULDC UR10, c[0x0][0x228] ;  /* 0x00008a00000a7ab9 */ /* 0x000fe20000000800 */
[----:B------:R-:W-:-:S02]  /*19420*/  ULDC UR12, c[0x0][0x228] ;  /* 0x00008a00000c7ab9 */ /* 0x000fc40000000800 */
[----:B------:R-:W-:Y:S01]  /*19430*/  VIADD R0, R6, 0xa6 ;  /* 0x000000a606007836 */ /* 0x000fe20000000000 */
[----:B----4-:R-:W-:Y:S01]  /*19440*/  PRMT R156, R156, 0x7632, R156 ;  /* 0x000076329c9c7816 */ /* 0x010fe2000000009c */
[----:B------:R-:W-:-:S03]  /*19450*/  VIADD R16, R6, 0xa7 ;  /* 0x000000a706107836 */ /* 0x000fc60000000000 */
[----:B------:R-:W-:Y:S01]  /*19460*/  ISETP.GE.AND P1, PT, R0, UR6, PT ;  /* 0x0000000600007c0c */ /* 0x000fe2000bf26270 */
[----:B------:R-:W-:Y:S01]  /*19470*/  IMAD.WIDE R14, R17, 0x2, R4 ;  /* 0x00000002110e7825 */ /* 0x000fe200078e0204 */
[----:B------:R0:W-:Y:S01]  /*19480*/  @P2 STG.E.U16 desc[UR14][R10.64], R156 ;  /* 0x0000009c0a002986 */ /* 0x0001e2000c10150e */
[----:B------:R-:W-:Y:S01]  /*19490*/  ISETP.GE.AND P2, PT, R16, UR4, PT ;  /* 0x0000000410007c0c */ /* 0x000fe2000bf46270 */
[----:B------:R-:W-:Y:S01]  /*194a0*/  ULDC UR4, c[0x0][0x248] ;  /* 0x0000920000047ab9 */ /* 0x000fe20000000800 */
[----:B------:R-:W-:Y:S01]  /*194b0*/  PRMT R0, R153, 0x7632, R0 ;  /* 0x0000763299007816 */ /* 0x000fe20000000000 */
[----:B------:R3:W-:Y:S01]  /*194c0*/  @P5 STG.E.U16 desc[UR14][R12.64], R153 ;  /* 0x000000990c005986 */ /* 0x0007e2000c10150e */
[----:B------:R-:W-:Y:S01]  /*194d0*/  ISETP.LT.AND P5, PT, R7, UR8, !P3 ;  /* 0x0000000807007c0c */ /* 0x000fe2000dfa1270 */
[----:B------:R-:W-:Y:S01]  /*194e0*/  VIADD R17, R17, UR4 ;  /* 0x0000000411117c36 */ /* 0x000fe20008000000 */
[C---:B------:R-:W-:Y:S01]  /*194f0*/  ISETP.LT.AND P3, PT, R8.reuse, UR10, !P3 ;  /* 0x0000000a08007c0c */ /* 0x040fe2000df61270 */
[----:B------:R4:W-:Y:S01]  /*19500*/  @P6 STG.E.U16 desc[UR14][R14.64], R0 ;  /* 0x000000000e006986 */ /* 0x0009e2000c10150e */
[----:B------:R-:W-:Y:S01]  /*19510*/  ISETP.LT.AND P6, PT, R7, UR12, !P0 ;  /* 0x0000000c07007c0c */ /* 0x000fe2000c7c1270 */
[----:B------:R-:W-:Y:S01]  /*19520*/  ULDC UR6, c[0x0][0x248] ;  /* 0x0000920000067ab9 */ /* 0x000fe20000000800 */
[----:B------:R-:W-:Y:S01]  /*19530*/  ISETP.LT.AND P0, PT, R8, UR16, !P0 ;  /* 0x0000001008007c0c */ /* 0x000fe2000c701270 */
[----:B0-----:R-:W-:Y:S01]  /*19540*/  IMAD.WIDE R10, R17, 0x2, R2 ;  /* 0x00000002110a7825 */ /* 0x001fe200078e0202 */
[----:B------:R-:W-:Y:S01]  /*19550*/  PRMT R18, R157, 0x7632, R18 ;  /* 0x000076329d127816 */ /* 0x000fe20000000012 */
[----:B------:R-:W-:Y:S01]  /*19560*/  ULDC UR8, c[0x0][0x228] ;  /* 0x00008a0000087ab9 */ /* 0x000fe20000000800 */
[----:B------:R-:W-:Y:S01]  /*19570*/  ULDC UR4, c[0x0][0x22c] ;  /* 0x00008b0000047ab9 */ /* 0x000fe20000000800 */
[C---:B---3--:R-:W-:Y:S01]  /*19580*/  IMAD.WIDE R12, R17.reuse, 0x2, R4 ;  /* 0x00000002110c7825 */ /* 0x048fe200078e0204 */
[----:B------:R-:W-:Y:S01]  /*19590*/  ULDC UR10, c[0x0][0x228] ;  /* 0x00008a00000a7ab9 */ /* 0x000fe20000000800 */
[----:B------:R0:W-:Y:S01]  /*195a0*/  @P5 STG.E.U16 desc[UR14][R10.64], R157 ;  /* 0x0000009d0a005986 */ /* 0x0001e2000c10150e */
[----:B------:R-:W-:Y:S01]  /*195b0*/  PRMT R19, R154, 0x7632, R19 ;  /* 0x000076329a137816 */ /* 0x000fe20000000013 */
[----:B----4-:R-:W-:Y:S01]  /*195c0*/  VIADD R0, R6, 0xa8 ;  /* 0x000000a806007836 */ /* 0x010fe20000000000 */
[----:B------:R-:W-:Y:S01]  /*195d0*/  ULDC UR12, c[0x0][0x228] ;  /* 0x00008a00000c7ab9 */ /* 0x000fe20000000800 */
[----:B------:R-:W-:Y:S01]  /*195e0*/  VIADD R9, R17, UR6 ;  /* 0x0000000611097c36 */ /* 0x000fe20008000000 */
[----:B------:R3:W-:Y:S01]  /*195f0*/  @P3 STG.E.U16 desc[UR14][R12.64], R18 ;  /* 0x000000120c003986 */ /* 0x0007e2000c10150e */
[----:B------:R-:W-:Y:S01]  /*19600*/  ISETP.LT.AND P3, PT, R7, UR8, !P4 ;  /* 0x0000000807007c0c */ /* 0x000fe2000e761270 */
[----:B------:R-:W-:Y:S01]  /*19610*/  ULDC UR6, c[0x0][0x22c] ;  /* 0x00008b0000067ab9 */ /* 0x000fe20000000800 */
[C---:B------:R-:W-:Y:S01]  /*19620*/  IMAD.WIDE R14, R9.reuse, 0x2, R2 ;  /* 0x00000002090e7825 */ /* 0x040fe200078e0202 */
[----:B------:R-:W-:Y:S01]  /*19630*/  ISETP.GE.AND P5, PT, R0, UR4, PT ;  /* 0x0000000400007c0c */ /* 0x000fe2000bfa6270 */
[----:B------:R-:W-:Y:S01]  /*19640*/  ULDC UR4, c[0x0][0x248] ;  /* 0x0000920000047ab9 */ /* 0x000fe20000000800 */
[----:B------:R-:W-:Y:S01]  /*19650*/  ISETP.LT.AND P4, PT, R8, UR10, !P4 ;  /* 0x0000000a08007c0c */ /* 0x000fe2000e781270 */
[C---:B------:R-:W-:Y:S01]  /*19660*/  IMAD.WIDE R16, R9.reuse, 0x2, R4 ;  /* 0x0000000209107825 */ /* 0x040fe200078e0204 */
[----:B------:R-:W-:Y:S01]  /*19670*/  @P6 STG.E.U16 desc[UR14][R14.64], R154 ;  /* 0x0000009a0e006986 */ /* 0x000fe2000c10150e */
[----:B------:R-:W-:Y:S01]  /*19680*/  ULDC UR8, c[0x0][0x228] ;  /* 0x00008a0000087ab9 */ /* 0x000fe20000000800 */
[----:B------:R-:W-:Y:S01]  /*19690*/  ULDC UR10, c[0x0][0x228] ;  /* 0x00008a00000a7ab9 */ /* 0x000fe20000000800 */
[----:B------:R-:W-:Y:S01]  /*196a0*/  VIADD R9, R9, UR4 ;  /* 0x0000000409097c36 */ /* 0x000fe20008000000 */
[----:B------:R-:W-:Y:S01]  /*196b0*/  ULDC UR4, c[0x0][0x248] ;  /* 0x0000920000047ab9 */ /* 0x000fe20000000800 */
[----:B------:R-:W-:Y:S01]  /*196c0*/  VIADD R0, R6, 0xa9 ;  /* 0x000000a906007836 */ /* 0x000fe20000000000 */
[----:B------:R4:W-:Y:S01]  /*196d0*/  @P0 STG.E.U16 desc[UR14][R16.64], R19 ;  /* 0x0000001310000986 */ /* 0x0009e2000c10150e */
[----:B------:R-:W-:Y:S01]  /*196e0*/  ISETP.LT.AND P6, PT, R7, UR12, !P1 ;  /* 0x0000000c07007c0c */ /* 0x000fe2000cfc1270 */
[C---:B0-----:R-:W-:Y:S01]  /*196f0*/  IMAD.WIDE R10, R9.reuse, 0x2, R2 ;  /* 0x00000002090a7825 */ /* 0x041fe200078e0202 */
[----:B------:R-:W-:Y:S01]  /*19700*/  ULDC UR16, c[0x0][0x228] ;  /* 0x00008a0000107ab9 */ /* 0x000fe20000000800 */
[----:B------:R-:W-:Y:S01]  /*19710*/  ISETP.GE.AND P0, PT, R0, UR6, PT ;  /* 0x0000000600007c0c */ /* 0x000fe2000bf06270 */
[----:B------:R-:W-:Y:S01]  /*19720*/  ULDC UR12, c[0x0][0x228] ;  /* 0x00008a00000c7ab9 */ /* 0x000fe20000000800 */
[C---:B---3--:R-:W-:Y:S01]  /*19730*/  IMAD.WIDE R12, R9.reuse, 0x2, R4 ;  /* 0x00000002090c7825 */ /* 0x048fe200078e0204 */
[----:B------:R0:W-:Y:S03]  /*19740*/  @P3 STG.E.U16 desc[UR14][R10.64], R158 ;  /* 0x0000009e0a003986 */ /* 0x0001e6000c10150e */
[----:B----4-:R-:W-:Y:S01]  /*19750*/  VIADD R17, R9, UR4 ;  /* 0x0000000409117c36 */ /* 0x010fe20008000000 */
[----:B------:R-:W-:Y:S01]  /*19760*/  PRMT R9, R158, 0x7632, R9 ;  /* 0x000076329e097816 */ /* 0x000fe20000000009 */
[----:B------:R-:W-:Y:S01]  /*19770*/  VIADD R0, R6, 0xaa ;  /* 0x000000aa06007836 */ /* 0x000fe20000000000 */
[----:B------:R-:W-:Y:S01]  /*19780*/  ULDC UR4, c[0x0][0x22c] ;  /* 0x00008b0000047ab9 */ /* 0x000fe20000000800 */
[----:B------:R-:W-:Y:S01]  /*19790*/  ISETP.LT.AND P1, PT, R8, UR8, !P1 ;  /* 0x0000000808007c0c */ /* 0x000fe2000cf21270 */
[----:B------:R-:W-:Y:S01]  /*197a0*/  IMAD.WIDE R14, R17, 0x2, R2 ;  /* 0x00000002110e7825 */ /* 0x000fe200078e0202 */
[----:B------:R3:W-:Y:S01]  /*197b0*/  @P4 STG.E.U16 desc[UR14][R12.64], R9 ;  /* 0x000000090c004986 */ /* 0x0007e2000c10150e */
[----:B------:R-:W-:Y:S01]  /*197c0*/  ISETP.LT.AND P4, PT, R7, UR10, !P2 ;  /* 0x0000000a07007c0c */ /* 0x000fe2000d781270 */
[----:B------:R-:W-:Y:S01]  /*197d0*/  ULDC UR8, c[0x0][0x228] ;  /* 0x00008a0000087ab9 */ /* 0x000fe20000000800 */
[----:B------:R-:W-:Y:S01]  /*197e0*/  ISETP.GE.AND P3, PT, R0, UR4, PT ;  /* 0x0000000400007c0c */ /* 0x000fe2000bf66270 */
[----:B------:R-:W-:Y:S01]  /*197f0*/  ULDC UR4, c[0x0][0x248] ;  /* 0x0000920000047ab9 */ /* 0x000fe20000000800 */
[----:B------:R4:W-:Y:S01]  /*19800*/  @P6 STG.E.U16 desc[UR14][R14.64], R155 ;  /* 0x0000009b0e006986 */ /* 0x0009e2000c10150e */
[C---:B0-----:R-:W-:Y:S01]  /*19810*/  IMAD.WIDE R10, R17.reuse, 0x2, R4 ;  /* 0x00000002110a7825 */ /* 0x041fe200078e0204 */
[----:B------:R-:W-:Y:S01]  /*19820*/  ISETP.LT.AND P6, PT, R8, UR12, !P2 ;  /* 0x0000000c08007c0c */ /* 0x000fe2000d7c1270 */
[----:B------:R-:W-:Y:S01]  /*19830*/  ULDC UR10, c[0x0][0x228] ;  /* 0x00008a00000a7ab9 */ /* 0x000fe20000000800 */
[----:B------:R-:W-:Y:S01]  /*19840*/  ULDC UR6, c[0x0][0x22c] ;  /* 0x00008b0000067ab9 */ /* 0x000fe20000000800 */
[----:B------:R-:W-:Y:S01]  /*19850*/  VIADD R16, R6, 0xac ;  /* 0x000000ac06107836 */ /* 0x000fe20000000000 */
[----:B------:R-:W-:Y:S01]  /*19860*/  ULDC UR12, c[0x0][0x228] ;  /* 0x00008a00000c7ab9 */ /* 0x000fe20000000800 */
[----:B---3--:R-:W-:Y:S01]  /*19870*/  VIADD R9, R17, UR4 ;  /* 0x0000000411097c36 */ /* 0x008fe20008000000 */
[----:B------:R-:W-:-:S03]  /*19880*/  ULDC UR4, c[0x0][0x22c] ;  /* 0x00008b0000047ab9 */ /* 0x000fc60000000800 */
[----:B------:R-:W-:Y:S01]  /*19890*/  IMAD.WIDE R12, R9, 0x2, R2 ;  /* 0x00000002090c7825 */ /* 0x000fe200078e0202 */
[----:B----4-:R-:W-:-:S03]  /*198a0*/  PRMT R155, R155, 0x7632, R155 ;  /* 0x000076329b9b7816 */ /* 0x010fc6000000009b */
[----:B------:R-:W-:Y:S02]  /*198b0*/  VIADD R0, R6, 0xab ;  /* 0x000000ab06007836 */ /* 0x000fe40000000000 */
[----:B------:R0:W-:Y:S01]  /*198c0*/  @P1 STG.E.U16 desc[UR14][R10.64], R155 ;  /* 0x0000009b0a001986 */ /* 0x0001e2000c10150e */
[----:B------:R-:W-:Y:S01]  /*198d0*/  ISETP.GE.AND P1, PT, R16, UR4, PT ;  /* 0x0000000410007c0c */ /* 0x000fe2000bf26270 */
[----:B------:R-:W-:Y:S02]  /*198e0*/  ULDC UR4, c[0x0][0x248] ;  /* 0x0000920000047ab9 */ /* 0x000fe40000000800 */
[----:B------:R3:W-:Y:S01]  /*198f0*/  @P4 STG.E.U16 desc[UR14][R12.64], R159 ;  /* 0x0000009f0c004986 */ /* 0x0007e2000c10150e */
[----:B------:R-:W-:Y:S01]  /*19900*/  ISETP.LT.AND P4, PT, R7, UR8, !P5 ;  /* 0x0000000807007c0c */ /* 0x000fe2000ef81270 */
[C---:B------:R-:W-:Y:S01]  /*19910*/  IMAD.WIDE R14, R9.reuse, 0x2, R4 ;  /* 0x00000002090e7825 */ /* 0x040fe200078e0204 */
[----:B------:R-:W-:Y:S01]  /*19920*/  ISETP.LT.AND P5, PT, R8, UR10, !P5 ;  /* 0x0000000a08007c0c */ /* 0x000fe2000efa1270 */
[----:B------:R-:W-:Y:S01]  /*19930*/  ULDC UR8, c[0x0][0x228] ;  /* 0x00008a0000087ab9 */ /* 0x000fe20000000800 */
[----:B------:R-:W-:Y:S01]  /*19940*/  ISETP.GE.AND P2, PT, R0, UR6, PT ;  /* 0x0000000600007c0c */ /* 0x000fe2000bf46270 */
[----:B------:R-:W-:Y:S01]  /*19950*/  VIADD R9, R9, UR4 ;  /* 0x0000000409097c36 */ /* 0x000fe20008000000 */
[----:B------:R-:W-:Y:S01]  /*19960*/  PRMT R0, R159, 0x7632, R0 ;  /* 0x000076329f007816 */ /* 0x000fe20000000000 */
[----:B------:R-:W-:Y:S01]  /*19970*/  ULDC UR6, c[0x0][0x248] ;  /* 0x0000920000067ab9 */ /* 0x000fe20000000800 */
[----:B------:R-:W-:Y:S01]  /*19980*/  ULDC UR4, c[0x0][0x22c] ;  /* 0x00008b0000047ab9 */ /* 0x000fe20000000800 */
[C---:B------:R-:W-:Y:S01]  /*19990*/  VIADD R19, R9.reuse, UR6 ;  /* 0x0000000609137c36 */ /* 0x040fe20008000000 */
[----:B------:R-:W-:Y:S01]  /*199a0*/  ULDC UR10, c[0x0][0x228] ;  /* 0x00008a00000a7ab9 */ /* 0x000fe20000000800 */
[----:B------:R4:W-:Y:S01]  /*199b0*/  @P6 STG.E.U16 desc[UR14][R14.64], R0 ;  /* 0x000000000e006986 */ /* 0x0009e2000c10150e */
[----:B0-----:R-:W-:Y:S01]  /*199c0*/  IMAD.WIDE R10, R9, 0x2, R2 ;  /* 0x00000002090a7825 */ /* 0x001fe200078e0202 */
[----:B------:R-:W-:Y:S01]  /*199d0*/  ISETP.LT.AND P6, PT, R7, UR12, !P0 ;  /* 0x0000000c07007c0c */ /* 0x000fe2000c7c1270 */
[----:B------:R-:W-:-:S02]  /*199e0*/  ULDC UR12, c[0x0][0x228] ;  /* 0x00008a00000c7ab9 */ /* 0x000fc40000000800 */
[----:B---3--:R-:W-:Y:S01]  /*199f0*/  IMAD.WIDE R12, R9, 0x2, R4 ;  /* 0x00000002090c7825 */ /* 0x008fe200078e0204 */
[----:B------:R-:W-:Y:S01]  /*19a00*/  PRMT R9, R160, 0x7632, R9 ;  /* 0x00007632a0097816 */ /* 0x000fe20000000009 */
[----:B------:R-:W-:Y:S01]  /*19a10*/  ULDC UR6, c[0x0][0x22c] ;  /* 0x00008b0000067ab9 */ /* 0x000fe20000000800 */
[----:B------:R-:W-:Y:S01]  /*19a20*/  ISETP.LT.AND P0, PT, R8, UR16, !P0 ;  /* 0x0000001008007c0c */ /* 0x000fe2000c701270 */
[----:B------:R-:W-:Y:S01]  /*19a30*/  @P4 STG.E.U16 desc[UR14][R10.64], R160 ;  /* 0x000000a00a004986 */ /* 0x000fe2000c10150e */
[----:B------:R-:W-:Y:S01]  /*19a40*/  IMAD.WIDE R16, R19, 0x2, R4 ;  /* 0x0000000213107825 */ /* 0x000fe200078e0204 */
[----:B------:R-:W-:Y:S01]  /*19a50*/  PRMT R18, R164, 0x7632, R18 ;  /* 0x00007632a4127816 */ /* 0x000fe20000000012 */
[----:B------:R-:W-:Y:S02]  /*19a60*/  ULDC UR16, c[0x0][0x228] ;  /* 0x00008a0000107ab9 */ /* 0x000fe40000000800 */
[----:B----4-:R-:W-:Y:S01]  /*19a70*/  VIADD R0, R6, 0xad ;  /* 0x000000ad06007836 */ /* 0x010fe20000000000 */
[----:B------:R0:W-:Y:S01]  /*19a80*/  @P5 STG.E.U16 desc[UR14][R12.64], R9 ;  /* 0x000000090c005986 */ /* 0x0001e2000c10150e */
[----:B------:R-:W-:Y:S01]  /*19a90*/  ISETP.LT.AND P5, PT, R7, UR8, !P3 ;  /* 0x0000000807007c0c */ /* 0x000fe2000dfa1270 */
[C---:B------:R-:W-:Y:S01]  /*19aa0*/  IMAD.WIDE R14, R19.reuse, 0x2, R2 ;  /* 0x00000002130e7825 */ /* 0x040fe200078e0202 */
[----:B------:R-:W-:Y:S01]  /*19ab0*/  ISETP.LT.AND P3, PT, R8, UR10, !P3 ;  /* 0x0000000a08007c0c */ /* 0x000fe2000df61270 */
[----:B------:R-:W-:Y:S01]  /*19ac0*/  ULDC UR8, c[0x0][0x228] ;  /* 0x00008a0000087ab9 */ /* 0x000fe20000000800 */
[----:B------:R-:W-:Y:S01]  /*19ad0*/  ISETP.GE.AND P4, PT, R0, UR4, PT ;  /* 0x0000000400007c0c */ /* 0x000fe2000bf86270 */
[----:B------:R-:W-:Y:S01]  /*19ae0*/  ULDC UR4, c[0x0][0x248] ;  /* 0x0000920000047ab9 */ /* 0x000fe20000000800 */
[----:B------:R-:W-:Y:S01]  /*19af0*/  VIADD R0, R6, 0xae ;  /* 0x000000ae06007836 */ /* 0x000fe20000000000 */
[----:B------:R-:W-:Y:S01]  /*19b00*/  @P6 STG.E.U16 desc[UR14][R14.64], R164 ;  /* 0x000000a40e006986 */ /* 0x000fe2000c10150e */
[----:B------:R-:W-:Y:S01]  /*19b10*/  ULDC UR10, c[0x0][0x228] ;  /* 0x00008a00000a7ab9 */ /* 0x000fe20000000800 */
[----:B0-----:R-:W-:Y:S01]  /*19b20*/  VIADD R13, R19, UR4 ;  /* 0x00000004130d7c36 */ /* 0x001fe20008000000 */
[----:B------:R-:W-:Y:S01]  /*19b30*/  ULDC UR4, c[0x0][0x248] ;  /* 0x0000920000047ab9 */ /* 0x000fe20000000800 */
[----:B------:R0:W-:Y:S01]  /*19b40*/  @P0 STG.E.U16 desc[UR14][R16.64], R18 ;  /* 0x0000001210000986 */ /* 0x0001e2000c10150e */
[----:B------:R-:W-:Y:S01]  /*19b50*/  ISETP.LT.AND P6, PT, R7, UR12, !P2 ;  /* 0x0000000c07007c0c */ /* 0x000fe2000d7c1270 */
[----:B------:R-:W-:-:S02]  /*19b60*/  VIADD R9, R13, UR4 ;  /* 0x000000040d097c36 */ /* 0x000fc40008000000 */
[C---:B------:R-:W-:Y:S01]  /*19b70*/  IMAD.WIDE R10, R13.reuse, 0x2, R2 ;  /* 0x000000020d0a7825 */ /* 0x040fe200078e0202 */
[----:B------:R-:W-:Y:S01]  /*19b80*/  ISETP.GE.AND P0, PT, R0, UR6, PT ;  /* 0x0000000600007c0c */ /* 0x000fe2000bf06270 */
[----:B------:R-:W-:Y:S01]  /*19b90*/  ULDC UR4, c[0x0][0x22c] ;  /* 0x00008b0000047ab9 */ /* 0x000fe20000000800 */
[----:B------:R-:W-:Y:S01]  /*19ba0*/  ISETP.LT.AND P2, PT, R8, UR8, !P2 ;  /* 0x0000000808007c0c */ /* 0x000fe2000d741270 */
[----:B------:R-:W-:Y:S01]  /*19bb0*/  IMAD.WIDE R12, R13, 0x2, R4 ;  /* 0x000000020d0c7825 */ /* 0x000fe200078e0204 */
[----:B0-----:R-:W-:-:S03]  /*19bc0*/  PRMT R16, R161, 0x7632, R16 ;  /* 0x00007632a1107816 */ /* 0x001fc60000000010 */
[----:B------:R-:W-:Y:S01]  /*19bd0*/  VIADD R0, R6, 0xaf ;  /* 0x000000af06007836 */ /* 0x000fe20000000000 */
[----:B------:R0:W-:Y:S01]  /*19be0*/  @P5 STG.E.U16 desc[UR14][R10.64], R161 ;  /* 0x000000a10a005986 */ /* 0x0001e2000c10150e */
[----:B------:R-:W-:Y:S01]  /*19bf0*/  IMAD.WIDE R14, R9, 0x2, R2 ;  /* 0x00000002090e7825 */ /* 0x000fe200078e0202 */
[----:B------:R-:W-:Y:S01]  /*19c00*/  ULDC UR12, c[0x0][0x228] ;  /* 0x00008a00000c7ab9 */ /* 0x000fe20000000800 */
[----:B------:R-:W-:Y:S01]  /*19c10*/  ULDC UR6, c[0x0][0x22c] ;  /* 0x00008b0000067ab9 */ /* 0x000fe20000000800 */
[----:B------:R3:W-:Y:S01]  /*19c20*/  @P3 STG.E.U16 desc[UR14][R12.64], R16 ;  /* 0x000000100c003986 */ /* 0x0007e2000c10150e */
[----:B------:R-:W-:Y:S01]  /*19c30*/  ISETP.LT.AND P3, PT, R7, UR10, !P1 ;  /* 0x0000000a07007c0c */ /* 0x000fe2000cf61270 */
[----:B------:R-:W-:Y:S01]  /*19c40*/  ULDC UR10, c[0x0][0x228] ;  /* 0x00008a00000a7ab9 */ /* 0x000fe20000000800 */
[----:B------:R-:W-:Y:S01]  /*19c50*/  ISETP.GE.AND P5, PT, R0, UR4, PT ;  /* 0x0000000400007c0c */ /* 0x000fe2000bfa6270 */
[----:B------:R-:W-:Y:S01]  /*19c60*/  ULDC UR4, c[0x0][0x248] ;  /* 0x0000920000047ab9 */ /* 0x000fe20000000800 */
[----:B------:R-:W-:Y:S01]  /*19c70*/  PRMT R18, R166, 0x7632, R18 ;  /* 0x00007632a6127816 */ /* 0x000fe20000000012 */
[C---:B------:R-:W-:Y:S01]  /*19c80*/  VIADD R17, R9.reuse, UR4 ;  /* 0x0000000409117c36 */ /* 0x040fe20008000000 */
[----:B------:R4:W-:Y:S01]  /*19c90*/  @P6 STG.E.U16 desc[UR14][R14.64], R165 ;  /* 0x000000a50e006986 */ /* 0x0009e2000c10150e */
[----:B0-----:R-:W-:Y:S01]  /*19ca0*/  IMAD.WIDE R10, R9, 0x2, R4 ;  /* 0x00000002090a7825 */ /* 0x001fe200078e0204 */
[----:B------:R-:W-:Y:S01]  /*19cb0*/  ISETP.LT.AND P6, PT, R8, UR12, !P1 ;  /* 0x0000000c08007c0c */ /* 0x000fe2000cfc1270 */
[----:B------:R-:W-:Y:S01]  /*19cc0*/  ULDC UR4, c[0x0][0x22c] ;  /* 0x00008b0000047ab9 */ /* 0x000fe20000000800 */
[----:B------:R-:W-:Y:S01]  /*19cd0*/  ULDC UR12, c[0x0][0x228] ;  /* 0x00008a00000c7ab9 */ /* 0x000fe20000000800 */
[----:B---3--:R-:W-:Y:S01]  /*19ce0*/  IMAD.WIDE R12, R17, 0x2, R2 ;  /* 0x00000002110c7825 */ /* 0x008fe200078e0202 */
[----:B------:R-:W-:-:S03]  /*19cf0*/  ULDC UR8, c[0x0][0x22c] ;  /* 0x00008b0000087ab9 */ /* 0x000fc60000000800 */
[C---:B------:R-:W-:Y:S01]  /*19d00*/  VIADD R16, R6.reuse, 0xb1 ;  /* 0x000000b106107836 */ /* 0x040fe20000000000 */
[----:B----4-:R-:W-:Y:S01]  /*19d10*/  PRMT R165, R165, 0x7632, R165 ;  /* 0x00007632a5a57816 */ /* 0x010fe200000000a5 */
[----:B------:R-:W-:-:S04]  /*19d20*/  VIADD R0, R6, 0xb0 ;  /* 0x000000b006007836 */ /* 0x000fc80000000000 */
[----:B------:R-:W-:Y:S01]  /*19d30*/  @P2 STG.E.U16 desc[UR14][R10.64], R165 ;  /* 0x000000a50a002986 */ /* 0x000fe2000c10150e */
[----:B------:R-:W-:Y:S01]  /*19d40*/  ISETP.GE.AND P2, PT, R16, UR4, PT ;  /* 0x0000000410007c0c */ /* 0x000fe2000bf46270 */
[----:B------:R-:W-:Y:S02]  /*19d50*/  ULDC UR4, c[0x0][0x248] ;  /* 0x0000920000047ab9 */ /* 0x000fe40000000800 */
[----:B------:R0:W-:Y:S01]  /*19d60*/  @P3 STG.E.U16 desc[UR14][R12.64], R162 ;  /* 0x000000a20c003986 */ /* 0x0001e2000c10150e */
[----:B------:R-:W-:Y:S01]  /*19d70*/  ISETP.LT.AND P3, PT, R7, UR10, !P4 ;  /* 0x0000000a07007c0c */ /* 0x000fe2000e761270 */
[C---:B------:R-:W-:Y:S01]  /*19d80*/  IMAD.WIDE R14, R17.reuse, 0x2, R4 ;  /* 0x00000002110e7825 */ /* 0x040fe200078e0204 */
[----:B------:R-:W-:Y:S01]  /*19d90*/  ISETP.GE.AND P1, PT, R0, UR6, PT ;  /* 0x0000000600007c0c */ /* 0x000fe2000bf26270 */
[----:B------:R-:W-:Y:S01]  /*19da0*/  ULDC UR6, c[0x0][0x248] ;  /* 0x0000920000067ab9 */ /* 0x000fe20000000800 */
[----:B------:R-:W-:Y:S01]  /*19db0*/  PRMT R0, R162, 0x7632, R0 ;  /* 0x00007632a2007816 */ /* 0x000fe20000000000 */
[----:B------:R-:W-:Y:S01]  /*19dc0*/  ULDC UR10, c[0x0][0x228] ;  /* 0x00008a00000a7ab9 */ /* 0x000fe20000000800 */
[C---:B------:R-:W-:Y:S01]  /*19dd0*/  ISETP.LT.AND P4, PT, R8.reuse, UR12, !P4 ;  /* 0x0000000c08007c0c */ /* 0x040fe2000e781270 */
[----:B------:R-:W-:Y:S01]  /*19de0*/  ULDC UR12, c[0x0][0x228] ;  /* 0x00008a00000c7ab9 */ /* 0x000fe20000000800 */
[----:B0-----:R-:W-:Y:S01]  /*19df0*/  VIADD R13, R17, UR4 ;  /* 0x00000004110d7c36 */ /* 0x001fe20008000000 */
[----:B------:R0:W-:Y:S01]  /*19e00*/  @P6 STG.E.U16 desc[UR14][R14.64], R0 ;  /* 0x000000000e006986 */ /* 0x0001e2000c10150e */
[----:B------:R-:W-:Y:S01]  /*19e10*/  ISETP.LT.AND P6, PT, R7, UR16, !P0 ;  /* 0x0000001007007c0c */ /* 0x000fe2000c7c1270 */
[----:B------:R-:W-:Y:S01]  /*19e20*/  ULDC UR4, c[0x0][0x248] ;  /* 0x0000920000047ab9 */ /* 0x000fe20000000800 */
[----:B------:R-:W-:Y:S01]  /*19e30*/  IMAD.WIDE R10, R13, 0x2, R2 ;  /* 0x000000020d0a7825 */ /* 0x000fe200078e0202 */
[----:B------:R-:W-:Y:S01]  /*19e40*/  ISETP.LT.AND P0, PT, R8, UR18, !P0 ;  /* 0x0000001208007c0c */ /* 0x000fe2000c701270 */
[----:B------:R-:W-:Y:S01]  /*19e50*/  ULDC UR16, c[0x0][0x228] ;  /* 0x00008a0000107ab9 */ /* 0x000fe20000000800 */
[----:B------:R-:W-:Y:S01]  /*19e60*/  PRMT R19, R163, 0x7632, R19 ;  /* 0x00007632a3137816 */ /* 0x000fe20000000013 */
[C---:B------:R-:W-:Y:S01]  /*19e70*/  VIADD R9, R13.reuse, UR6 ;  /* 0x000000060d097c36 */ /* 0x040fe20008000000 */
[----:B------:R3:W-:Y:S01]  /*19e80*/  @P3 STG.E.U16 desc[UR14][R10.64], R166 ;  /* 0x000000a60a003986 */ /* 0x0007e2000c10150e */
[----:B------:R-:W-:Y:S01]  /*19e90*/  IMAD.WIDE R12, R13, 0x2, R4 ;  /* 0x000000020d0c7825 */ /* 0x000fe200078e0204 */
[----:B------:R-:W-:Y:S01]  /*19ea0*/  ULDC UR6, c[0x0][0x22c] ;  /* 0x00008b0000067ab9 */ /* 0x000fe20000000800 */
[----:B------:R-:W-:-:S02]  /*19eb0*/  ULDC UR18, c[0x0][0x228] ;  /* 0x00008a0000127ab9 */ /* 0x000fc40000000800 */
[----:B0-----:R-:W-:Y:S01]  /*19ec0*/  VIADD R0, R6, 0xb2 ;  /* 0x000000b206007836 */ /* 0x001fe20000000000 */
[----:B------:R0:W-:Y:S04]  /*19ed0*/  @P4 STG.E.U16 desc[UR14][R12.64], R18 ;  /* 0x000000120c004986 */ /* 0x0001e8000c10150e */
[----:B------:R-:W-:Y:S01]  /*19ee0*/  ISETP.GE.AND P3, PT, R0, UR8, PT ;  /* 0x0000000800007c0c */ /* 0x000fe2000bf66270 */
[----:B------:R-:W-:Y:S01]  /*19ef0*/  ULDC UR8, c[0x0][0x228] ;  /* 0x00008a0000087ab9 */ /* 0x000fe20000000800 */
[----:B------:R-:W-:Y:S01]  /*19f00*/  IMAD.WIDE R14, R9, 0x2, R2 ;  /* 0x00000002090e7825 */ /* 0x000fe200078e0202 */
[----:B------:R-:W-:Y:S01]  /*19f10*/  ISETP.LT.AND P4, PT, R7, UR8, !P5 ;  /* 0x0000000807007c0c */ /* 0x000fe2000ef81270 */
[----:B------:R-:W-:Y:S01]  /*19f20*/  ULDC UR8, c[0x0][0x228] ;  /* 0x00008a0000087ab9 */ /* 0x000fe20000000800 */
[----:B------:R-:W-:Y:S01]  /*19f30*/  ISETP.LT.AND P5, PT, R8, UR10, !P5 ;  /* 0x0000000a08007c0c */ /* 0x000fe2000efa1270 */
[----:B------:R-:W-:Y:S01]  /*19f40*/  IMAD.WIDE R16, R9, 0x2, R4 ;  /* 0x0000000209107825 */ /* 0x000fe200078e0204 */
[----:B------:R-:W-:Y:S01]  /*19f50*/  @P6 STG.E.U16 desc[UR14][R14.64], R163 ;  /* 0x000000a30e006986 */ /* 0x000fe2000c10150e */
[----:B------:R-:W-:-:S02]  /*19f60*/  ULDC UR10, c[0x0][0x228] ;  /* 0x00008a00000a7ab9 */ /* 0x000fc40000000800 */
[----:B------:R-:W-:Y:S01]  /*19f70*/  VIADD R9, R9, UR4 ;  /* 0x0000000409097c36 */ /* 0x000fe20008000000 */
[----:B------:R-:W-:Y:S01]  /*19f80*/  ULDC UR4, c[0x0][0x248] ;  /* 0x0000920000047ab9 */ /* 0x000fe20000000800 */
[----:B------:R-:W-:Y:S01]  /*19f90*/  VIADD R0, R6, 0xb3 ;  /* 0x000000b306007836 */ /* 0x000fe20000000000 */
[----:B------:R4:W-:Y:S01]  /*19fa0*/  @P0 STG.E.U16 desc[UR14][R16.64], R19 ;  /* 0x0000001310000986 */ /* 0x0009e2000c10150e */
[----:B------:R-:W-:Y:S01]  /*19fb0*/  ISETP.LT.AND P6, PT, R7, UR12, !P1 ;  /* 0x0000000c07007c0c */ /* 0x000fe2000cfc1270 */
[C---:B---3--:R-:W-:Y:S02]  /*19fc0*/  IMAD.WIDE R10, R9.reuse, 0x2, R2 ;  /* 0x00000002090a7825 */ /* 0x048fe400078e0202 */
[----:B------:R-:W-:Y:S01]  /*19fd0*/  ISETP.GE.AND P0, PT, R0, UR6, PT ;  /* 0x0000000600007c0c */ /* 0x000fe2000bf06270 */
[----:B------:R-:W-:Y:S01]  /*19fe0*/  ULDC UR12, c[0x0][0x228] ;  /* 0x00008a00000c7ab9 */ /* 0x000fe20000000800 */
[C---:B0-----:R-:W-:Y:S01]  /*19ff0*/  IMAD.WIDE R12, R9.reuse, 0x2, R4 ;  /* 0x00000002090c7825 */ /* 0x041fe200078e0204 */
        /* <DEDUP_REMOVED lines=70> */
[----:B------:R-:W-:Y:S01]  /*1a460*/  ULDC UR4, c[0x0][0x22c] ;  /* 0x00008b0000047ab9 */ /* 0x000fe20000000800 */
[----:B------:R-:W-:Y:S01]  /*1a470*/  IMAD.WIDE R12, R13, 0x2, R4 ;  /* 0x000000020d0c7825 */ /* 0x000fe200078e0204 */
[----:B0-----:R-:W-:-:S03]  /*1a480*/  PRMT R16, R170, 0x7632, R16 ;  /* 0x00007632aa107816 */ /* 0x001fc60000000010 */
[----:B------:R-:W-:Y:S01]  /*1a490*/  VIADD R0, R6, 0xb9 ;  /* 0x000000b906007836 */ /* 0x000fe20000000000 */
[----:B------:R0:W-:Y:S01]  /*1a4a0*/  @P3 STG.E.U16 desc[UR14][R10.64], R170 ;  /* 0x000000aa0a003986 */ /* 0x0001e2000c10150e */
[----:B------:R-:W-:Y:S01]  /*1a4b0*/  ISETP.LT.AND P2, PT, R8, UR6, !P2 ;  /* 0x0000000608007c0c */ /* 0x000fe2000d741270 */
[----:B------:R-:W-:Y:S01]  /*1a4c0*/  IMAD.WIDE R14, R9, 0x2, R2 ;  /* 0x00000002090e7825 */ /* 0x000fe200078e0202 */
[----:B------:R-:W-:Y:S01]  /*1a4d0*/  ULDC UR6, c[0x0][0x22c] ;  /* 0x00008b0000067ab9 */ /* 0x000fe20000000800 */
[----:B------:R3:W-:Y:S01]  /*1a4e0*/  @P4 STG.E.U16 desc[UR14][R12.64], R16 ;  /* 0x000000100c004986 */ /* 0x0007e2000c10150e */
[----:B------:R-:W-:Y:S01]  /*1a4f0*/  ISETP.LT.AND P4, PT, R7, UR8, !P1 ;  /* 0x0000000807007c0c */ /* 0x000fe2000cf81270 */
        /* <DEDUP_REMOVED lines=10> */
[----:B---3--:R-:W-:-:S04]  /*1a5a0*/  IMAD.WIDE R12, R17, 0x2, R2 ;  /* 0x00000002110c7825 */ /* 0x008fc800078e0202 */
        /* <DEDUP_REMOVED lines=132> */
[----:B------:R4:W-:Y:S01]  /*1adf0*/  @P6 STG.E.U16 desc[UR14][R14.64], R183 ;  /* 0x000000b70e006986 */ /* 0x0009e2000c10150e */
[C---:B------:R-:W-:Y:S01]  /*1ae00*/  VIADD R17, R9.reuse, UR4 ;  /* 0x0000000409117c36 */ /* 0x040fe20008000000 */
[----:B------:R-:W-:Y:S01]  /*1ae10*/  ISETP.LT.AND P6, PT, R8, UR12, !P1 ;  /* 0x0000000c08007c0c */ /* 0x000fe2000cfc1270 */
[----:B0-----:R-:W-:Y:S01]  /*1ae20*/  IMAD.WIDE R10, R9, 0x2, R4 ;  /* 0x00000002090a7825 */ /* 0x001fe200078e0204 */
[----:B------:R-:W-:Y:S01]  /*1ae30*/  ULDC UR4, c[0x0][0x22c] ;  /* 0x00008b0000047ab9 */ /* 0x000fe20000000800 */
[----:B------:R-:W-:Y:S01]  /*1ae40*/  ULDC UR10, c[0x0][0x228] ;  /* 0x00008a00000a7ab9 */ /* 0x000fe20000000800 */
[----:B------:R-:W-:Y:S01]  /*1ae50*/  ULDC UR12, c[0x0][0x228] ;  /* 0x00008a00000c7ab9 */ /* 0x000fe20000000800 */
[----:B---3--:R-:W-:Y:S01]  /*1ae60*/  IMAD.WIDE R12, R17, 0x2, R2 ;  /* 0x00000002110c7825 */ /* 0x008fe200078e0202 */
[----:B----4-:R-:W-:-:S03]  /*1ae70*/  PRMT R183, R183, 0x7632, R183 ;  /* 0x00007632b7b77816 */ /* 0x010fc600000000b7 */
[C---:B------:R-:W-:Y:S02]  /*1ae80*/  VIADD R0, R6.reuse, 0xc4 ;  /* 0x000000c406007836 */ /* 0x040fe40000000000 */
[----:B------:R-:W-:Y:S01]  /*1ae90*/  VIADD R16, R6, 0xc5 ;  /* 0x000000c506107836 */ /* 0x000fe20000000000 */
[----:B------:R0:W-:Y:S02]  /*1aea0*/  @P2 STG.E.U16 desc[UR14][R10.64], R183 ;  /* 0x000000b70a002986 */ /* 0x0001e4000c10150e */
[----:B------:R-:W-:Y:S01]  /*1aeb0*/  ISETP.GE.AND P1, PT, R0, UR6, PT ;  /* 0x0000000600007c0c */ /* 0x000fe2000bf26270 */
[----:B------:R-:W-:Y:S01]  /*1aec0*/  IMAD.WIDE R14, R17, 0x2, R4 ;  /* 0x00000002110e7825 */ /* 0x000fe200078e0204 */
[----:B------:R3:W-:Y:S01]  /*1aed0*/  @P5 STG.E.U16 desc[UR14][R12.64], R184 ;  /* 0x000000b80c005986 */ /* 0x0007e2000c10150e */
[----:B------:R-:W-:Y:S01]  /*1aee0*/  ISETP.LT.AND P5, PT, R7, UR8, !P3 ;  /* 0x0000000807007c0c */ /* 0x000fe2000dfa1270 */
[----:B------:R-:W-:Y:S01]  /*1aef0*/  ULDC UR6, c[0x0][0x248] ;  /* 0x0000920000067ab9 */ /* 0x000fe20000000800 */
[----:B------:R-:W-:Y:S01]  /*1af00*/  ISETP.GE.AND P2, PT, R16, UR4, PT ;  /* 0x0000000410007c0c */ /* 0x000fe2000bf46270 */
[----:B------:R-:W-:Y:S01]  /*1af10*/  ULDC UR4, c[0x0][0x248] ;  /* 0x0000920000047ab9 */ /* 0x000fe20000000800 */
[----:B------:R-:W-:-:S02]  /*1af20*/  ISETP.LT.AND P3, PT, R8, UR10, !P3 ;  /* 0x0000000a08007c0c */ /* 0x000fc4000df61270 */
[----:B------:R-:W-:Y:S01]  /*1af30*/  PRMT R0, R184, 0x7632, R0 ;  /* 0x00007632b8007816 */ /* 0x000fe20000000000 */
[----:B------:R-:W-:Y:S01]  /*1af40*/  VIADD R17, R17, UR4 ;  /* 0x0000000411117c36 */ /* 0x000fe20008000000 */
[----:B------:R-:W-:Y:S01]  /*1af50*/  PRMT R18, R188, 0x7632, R18 ;  /* 0x00007632bc127816 */ /* 0x000fe20000000012 */
[----:B------:R-:W-:Y:S01]  /*1af60*/  ULDC UR8, c[0x0][0x228] ;  /* 0x00008a0000087ab9 */ /* 0x000fe20000000800 */
[----:B------:R-:W-:Y:S01]  /*1af70*/  ULDC UR4, c[0x0][0x22c] ;  /* 0x00008b0000047ab9 */ /* 0x000fe20000000800 */
[----:B------:R4:W-:Y:S01]  /*1af80*/  @P6 STG.E.U16 desc[UR14][R14.64], R0 ;  /* 0x000000000e006986 */ /* 0x0009e2000c10150e */
[----:B------:R-:W-:Y:S01]  /*1af90*/  ISETP.LT.AND P6, PT, R7, UR12, !P0 ;  /* 0x0000000c07007c0c */ /* 0x000fe2000c7c1270 */
[----:B0-----:R-:W-:Y:S01]  /*1afa0*/  IMAD.WIDE R10, R17, 0x2, R2 ;  /* 0x00000002110a7825 */ /* 0x001fe200078e0202 */
[----:B------:R-:W-:Y:S01]  /*1afb0*/  ISETP.LT.AND P0, PT, R8, UR16, !P0 ;  /* 0x0000001008007c0c */ /* 0x000fe2000c701270 */
[----:B------:R-:W-:Y:S01]  /*1afc0*/  ULDC UR10, c[0x0][0x228] ;  /* 0x00008a00000a7ab9 */ /* 0x000fe20000000800 */
[----:B------:R-:W-:Y:S01]  /*1afd0*/  PRMT R19, R185, 0x7632, R19 ;  /* 0x00007632b9137816 */ /* 0x000fe20000000013 */
[C---:B---3--:R-:W-:Y:S01]  /*1afe0*/  IMAD.WIDE R12, R17.reuse, 0x2, R4 ;  /* 0x00000002110c7825 */ /* 0x048fe200078e0204 */
[----:B------:R0:W-:Y:S01]  /*1aff0*/  @P5 STG.E.U16 desc[UR14][R10.64], R188 ;  /* 0x000000bc0a005986 */ /* 0x0001e2000c10150e */
[----:B------:R-:W-:Y:S01]  /*1b000*/  ULDC UR12, c[0x0][0x228] ;  /* 0x00008a00000c7ab9 */ /* 0x000fe20000000800 */
[----:B------:R-:W-:Y:S01]  /*1b010*/  ULDC UR16, c[0x0][0x228] ;  /* 0x00008a0000107ab9 */ /* 0x000fe20000000800 */
[----:B------:R-:W-:-:S02]  /*1b020*/  VIADD R9, R17, UR6 ;  /* 0x0000000611097c36 */ /* 0x000fc40008000000 */
[----:B----4-:R-:W-:Y:S01]  /*1b030*/  VIADD R0, R6, 0xc6 ;  /* 0x000000c606007836 */ /* 0x010fe20000000000 */
[----:B------:R3:W-:Y:S01]  /*1b040*/  @P3 STG.E.U16 desc[UR14][R12.64], R18 ;  /* 0x000000120c003986 */ /* 0x0007e2000c10150e */
[----:B------:R-:W-:Y:S01]  /*1b050*/  ISETP.LT.AND P3, PT, R7, UR8, !P4 ;  /* 0x0000000807007c0c */ /* 0x000fe2000e761270 */
[C---:B------:R-:W-:Y:S01]  /*1b060*/  IMAD.WIDE R14, R9.reuse, 0x2, R2 ;  /* 0x00000002090e7825 */ /* 0x040fe200078e0202 */
[----:B------:R-:W-:Y:S01]  /*1b070*/  ISETP.LT.AND P4, PT, R8, UR10, !P4 ;  /* 0x0000000a08007c0c */ /* 0x000fe2000e781270 */
[----:B------:R-:W-:Y:S01]  /*1b080*/  ULDC UR6, c[0x0][0x22c] ;  /* 0x00008b0000067ab9 */ /* 0x000fe20000000800 */
[----:B------:R-:W-:Y:S01]  /*1b090*/  ISETP.GE.AND P5, PT, R0, UR4, PT ;  /* 0x0000000400007c0c */ /* 0x000fe2000bfa6270 */
[C---:B------:R-:W-:Y:S01]  /*1b0a0*/  IMAD.WIDE R16, R9.reuse, 0x2, R4 ;  /* 0x0000000209107825 */ /* 0x040fe200078e0204 */
[----:B------:R-:W-:Y:S01]  /*1b0b0*/  ULDC UR4, c[0x0][0x248] ;  /* 0x0000920000047ab9 */ /* 0x000fe20000000800 */
[----:B------:R-:W-:Y:S01]  /*1b0c0*/  @P6 STG.E.U16 desc[UR14][R14.64], R185 ;  /* 0x000000b90e006986 */ /* 0x000fe2000c10150e */
        /* <DEDUP_REMOVED lines=24> */
[----:B0-----:R-:W-:Y:S01]  /*1b250*/  IMAD.WIDE R10, R17, 0x2, R4 ;  /* 0x00000002110a7825 */ /* 0x001fe200078e0204 */
[----:B------:R-:W-:Y:S01]  /*1b260*/  ISETP.LT.AND P6, PT, R8, UR12, !P2 ;  /* 0x0000000c08007c0c */ /* 0x000fe2000d7c1270 */
[----:B------:R-:W-:Y:S01]  /*1b270*/  ULDC UR6, c[0x0][0x22c] ;  /* 0x00008b0000067ab9 */ /* 0x000fe20000000800 */
[----:B------:R-:W-:Y:S01]  /*1b280*/  ULDC UR12, c[0x0][0x228] ;  /* 0x00008a00000c7ab9 */ /* 0x000fe20000000800 */
[----:B------:R-:W-:Y:S01]  /*1b290*/  VIADD R16, R6, 0xca ;  /* 0x000000ca06107836 */ /* 0x000fe20000000000 */
[----:B------:R-:W-:Y:S01]  /*1b2a0*/  PRMT R18, R187, 0x7632, R18 ;  /* 0x00007632bb127816 */ /* 0x000fe20000000012 */
[----:B---3--:R-:W-:Y:S01]  /*1b2b0*/  VIADD R9, R17, UR4 ;  /* 0x0000000411097c36 */ /* 0x008fe20008000000 */
[----:B------:R-:W-:Y:S01]  /*1b2c0*/  ULDC UR4, c[0x0][0x22c] ;  /* 0x00008b0000047ab9 */ /* 0x000fe20000000800 */
[----:B------:R-:W-:-:S02]  /*1b2d0*/  ULDC UR8, c[0x0][0x22c] ;  /* 0x00008b0000087ab9 */ /* 0x000fc40000000800 */
        /* <DEDUP_REMOVED lines=12> */
[----:B------:R-:W-:Y:S01]  /*1b3a0*/  VIADD R9, R9, UR4 ;  /* 0x0000000409097c36 */ /* 0x000fe20008000000 */
[C---:B------:R-:W-:Y:S01]  /*1b3b0*/  ISETP.LT.AND P5, PT, R8.reuse, UR12, !P5 ;  /* 0x0000000c08007c0c */ /* 0x040fe2000efa1270 */
[----:B------:R-:W-:Y:S01]  /*1b3c0*/  ULDC UR10, c[0x0][0x228] ;  /* 0x00008a00000a7ab9 */ /* 0x000fe20000000800 */
[----:B------:R-:W-:Y:S01]  /*1b3d0*/  ULDC UR4, c[0x0][0x248] ;  /* 0x0000920000047ab9 */ /* 0x000fe20000000800 */
[----:B------:R4:W-:Y:S01]  /*1b3e0*/  @P6 STG.E.U16 desc[UR14][R14.64], R0 ;  /* 0x000000000e006986 */ /* 0x0009e2000c10150e */
[----:B0-----:R-:W-:Y:S01]  /*1b3f0*/  IMAD.WIDE R10, R9, 0x2, R2 ;  /* 0x00000002090a7825 */ /* 0x001fe200078e0202 */
[----:B------:R-:W-:Y:S01]  /*1b400*/  ISETP.LT.AND P6, PT, R7, UR16, !P0 ;  /* 0x0000001007007c0c */ /* 0x000fe2000c7c1270 */
[----:B------:R-:W-:Y:S01]  /*1b410*/  ULDC UR12, c[0x0][0x228] ;  /* 0x00008a00000c7ab9 */ /* 0x000fe20000000800 */
[----:B------:R-:W-:Y:S01]  /*1b420*/  ISETP.LT.AND P0, PT, R8, UR18, !P0 ;  /* 0x0000001208007c0c */ /* 0x000fe2000c701270 */
[----:B---3--:R-:W-:Y:S01]  /*1b430*/  IMAD.WIDE R12, R9, 0x2, R4 ;  /* 0x00000002090c7825 */ /* 0x008fe200078e0204 */
[----:B------:R-:W-:Y:S01]  /*1b440*/  @P4 STG.E.U16 desc[UR14][R10.64], R187 ;  /* 0x000000bb0a004986 */ /* 0x000fe2000c10150e */
[----:B------:R-:W-:Y:S01]  /*1b450*/  ULDC UR16, c[0x0][0x228] ;  /* 0x00008a0000107ab9 */ /* 0x000fe20000000800 */
[----:B------:R-:W-:Y:S01]  /*1b460*/  ULDC UR18, c[0x0][0x228] ;  /* 0x00008a0000127ab9 */ /* 0x000fe20000000800 */
[----:B----4-:R-:W-:-:S02]  /*1b470*/  VIADD R0, R6, 0xcb ;  /* 0x000000cb06007836 */ /* 0x010fc40000000000 */
[----:B------:R-:W-:Y:S01]  /*1b480*/  VIADD R19, R9, UR6 ;  /* 0x0000000609137c36 */ /* 0x000fe20008000000 */
[----:B------:R0:W-:Y:S02]  /*1b490*/  @P5 STG.E.U16 desc[UR14][R12.64], R18 ;  /* 0x000000120c005986 */ /* 0x0001e4000c10150e */
[----:B------:R-:W-:Y:S01]  /*1b4a0*/  ISETP.GE.AND P4, PT, R0, UR8, PT ;  /* 0x0000000800007c0c */ /* 0x000fe2000bf86270 */
[----:B------:R-:W-:Y:S01]  /*1b4b0*/  ULDC UR8, c[0x0][0x228] ;  /* 0x00008a0000087ab9 */ /* 0x000fe20000000800 */
[----:B------:R-:W-:Y:S01]  /*1b4c0*/  IMAD.WIDE R14, R19, 0x2, R2 ;  /* 0x00000002130e7825 */ /* 0x000fe200078e0202 */
[----:B------:R-:W-:Y:S01]  /*1b4d0*/  ISETP.LT.AND P5, PT, R7, UR8, !P3 ;  /* 0x0000000807007c0c */ /* 0x000fe2000dfa1270 */
[----:B------:R-:W-:Y:S01]  /*1b4e0*/  ULDC UR6, c[0x0][0x22c] ;  /* 0x00008b0000067ab9 */ /* 0x000fe20000000800 */
[----:B------:R-:W-:Y:S01]  /*1b4f0*/  ISETP.LT.AND P3, PT, R8, UR10, !P3 ;  /* 0x0000000a08007c0c */ /* 0x000fe2000df61270 */
[----:B------:R-:W-:Y:S01]  /*1b500*/  IMAD.WIDE R16, R19, 0x2, R4 ;  /* 0x0000000213107825 */ /* 0x000fe200078e0204 */
[----:B------:R-:W-:Y:S01]  /*1b510*/  PRMT R9, R191, 0x7632, R9 ;  /* 0x00007632bf097816 */ /* 0x000fe20000000009 */
[----:B------:R-:W-:Y:S02]  /*1b520*/  @P6 STG.E.U16 desc[UR14][R14.64], R191 ;  /* 0x000000bf0e006986 */ /* 0x000fe4000c10150e */
[----:B0-----:R-:W-:Y:S01]  /*1b530*/  VIADD R13, R19, UR4 ;  /* 0x00000004130d7c36 */ /* 0x001fe20008000000 */
[----:B------:R-:W-:Y:S01]  /*1b540*/  ULDC UR4, c[0x0][0x248] ;  /* 0x0000920000047ab9 */ /* 0x000fe20000000800 */
[----:B------:R-:W-:Y:S01]  /*1b550*/  VIADD R0, R6, 0xcc ;  /* 0x000000cc06007836 */ /* 0x000fe20000000000 */
[----:B------:R0:W-:Y:S01]  /*1b560*/  @P0 STG.E.U16 desc[UR14][R16.64], R9 ;  /* 0x0000000910000986 */ /* 0x0001e2000c10150e */
[----:B------:R-:W-:Y:S01]  /*1b570*/  ISETP.LT.AND P6, PT, R7, UR12, !P2 ;  /* 0x0000000c07007c0c */ /* 0x000fe2000d7c1270 */
[C---:B------:R-:W-:Y:S01]  /*1b580*/  IMAD.WIDE R10, R13.reuse, 0x2, R2 ;  /* 0x000000020d0a7825 */ /* 0x040fe200078e0202 */
[----:B------:R-:W-:Y:S01]  /*1b590*/  ULDC UR8, c[0x0][0x228] ;  /* 0x00008a0000087ab9 */ /* 0x000fe20000000800 */
[----:B------:R-:W-:Y:S01]  /*1b5a0*/  ISETP.GE.AND P0, PT, R0, UR6, PT ;  /* 0x0000000600007c0c */ /* 0x000fe2000bf06270 */
[----:B------:R-:W-:Y:S01]  /*1b5b0*/  ULDC UR10, c[0x0][0x228] ;  /* 0x00008a00000a7ab9 */ /* 0x000fe20000000800 */
[----:B------:R-:W-:Y:S01]  /*1b5c0*/  VIADD R0, R6, 0xcd ;  /* 0x000000cd06007836 */ /* 0x000fe20000000000 */
[----:B------:R3:W-:Y:S01]  /*1b5d0*/  @P5 STG.E.U16 desc[UR14][R10.64], R192 ;  /* 0x000000c00a005986 */ /* 0x0007e2000c10150e */
[C---:B0-----:R-:W-:Y:S01]  /*1b5e0*/  VIADD R9, R13.reuse, UR4 ;  /* 0x000000040d097c36 */ /* 0x041fe20008000000 */
[----:B------:R-:W-:Y:S01]  /*1b5f0*/  PRMT R16, R192, 0x7632, R16 ;  /* 0x00007632c0107816 */ /* 0x000fe20000000010 */
[----:B------:R-:W-:Y:S01]  /*1b600*/  IMAD.WIDE R12, R13, 0x2, R4 ;  /* 0x000000020d0c7825 */ /* 0x000fe200078e0204 */
[----:B------:R-:W-:Y:S01]  /*1b610*/  ULDC UR4, c[0x0][0x22c] ;  /* 0x00008b0000047ab9 */ /* 0x000fe20000000800 */
[----:B------:R-:W-:Y:S01]  /*1b620*/  ISETP.LT.AND P2, PT, R8, UR8, !P2 ;  /* 0x0000000808007c0c */ /* 0x000fe2000d741270 */
[----:B------:R-:W-:Y:S01]  /*1b630*/  ULDC UR12, c[0x0][0x228] ;  /* 0x00008a00000c7ab9 */ /* 0x000fe20000000800 */
[----:B------:R-:W-:Y:S01]  /*1b640*/  ULDC UR6, c[0x0][0x22c] ;  /* 0x00008b0000067ab9 */ /* 0x000fe20000000800 */
[----:B------:R0:W-:Y:S01]  /*1b650*/  @P3 STG.E.U16 desc[UR14][R12.64], R16 ;  /* 0x000000100c003986 */ /* 0x0001e2000c10150e */
[----:B------:R-:W-:Y:S01]  /*1b660*/  ISETP.LT.AND P3, PT, R7, UR10, !P1 ;  /* 0x0000000a07007c0c */ /* 0x000fe2000cf61270 */
[C---:B------:R-:W-:Y:S01]  /*1b670*/  IMAD.WIDE R14, R9.reuse, 0x2, R2 ;  /* 0x00000002090e7825 */ /* 0x040fe200078e0202 */
[----:B------:R-:W-:Y:S01]  /*1b680*/  ISETP.GE.AND P5, PT, R0, UR4, PT ;  /* 0x0000000400007c0c */ /* 0x000fe2000bfa6270 */
[----:B------:R-:W-:Y:S01]  /*1b690*/  ULDC UR4, c[0x0][0x248] ;  /* 0x0000920000047ab9 */ /* 0x000fe20000000800 */
[----:B------:R-:W-:Y:S01]  /*1b6a0*/  ULDC UR8, c[0x0][0x228] ;  /* 0x00008a0000087ab9 */ /* 0x000fe20000000800 */
[C---:B------:R-:W-:Y:S01]  /*1b6b0*/  VIADD R17, R9.reuse, UR4 ;  /* 0x0000000409117c36 */ /* 0x040fe20008000000 */
[----:B------:R4:W-:Y:S01]  /*1b6c0*/  @P6 STG.E.U16 desc[UR14][R14.64], R196 ;  /* 0x000000c40e006986 */ /* 0x0009e2000c10150e */
[----:B---3--:R-:W-:Y:S01]  /*1b6d0*/  IMAD.WIDE R10, R9, 0x2, R4 ;  /* 0x00000002090a7825 */ /* 0x008fe200078e0204 */
[----:B------:R-:W-:Y:S01]  /*1b6e0*/  ISETP.LT.AND P6, PT, R8, UR12, !P1 ;  /* 0x0000000c08007c0c */ /* 0x000fe2000cfc1270 */
[----:B------:R-:W-:Y:S01]  /*1b6f0*/  ULDC UR4, c[0x0][0x22c] ;  /* 0x00008b0000047ab9 */ /* 0x000fe20000000800 */
[----:B------:R-:W-:Y:S01]  /*1b700*/  ULDC UR10, c[0x0][0x228] ;  /* 0x00008a00000a7ab9 */ /* 0x000fe20000000800 */
[----:B0-----:R-:W-:Y:S01]  /*1b710*/  IMAD.WIDE R12, R17, 0x2, R2 ;  /* 0x00000002110c7825 */ /* 0x001fe200078e0202 */
[----:B------:R-:W-:-:S03]  /*1b720*/  ULDC UR12, c[0x0][0x228] ;  /* 0x00008a00000c7ab9 */ /* 0x000fc60000000800 */
        /* <DEDUP_REMOVED lines=346> */
[C---:B------:R-:W-:Y:S01]  /*1ccd0*/  VIADD R0, R6.reuse, 0xe7 ;  /* 0x000000e706007836 */ /* 0x040fe20000000000 */
[----:B------:R-:W-:Y:S01]  /*1cce0*/  ULDC UR12, c[0x0][0x228] ;  /* 0x00008a00000c7ab9 */ /* 0x000fe20000000800 */
[----:B---3--:R-:W-:Y:S01]  /*1ccf0*/  VIADD R9, R17, UR4 ;  /* 0x0000000411097c36 */ /* 0x008fe20008000000 */
[----:B------:R-:W-:Y:S01]  /*1cd00*/  ULDC UR4, c[0x0][0x22c] ;  /* 0x00008b0000047ab9 */ /* 0x000fe20000000800 */
[----:B------:R-:W-:-:S02]  /*1cd10*/  VIADD R16, R6, 0xe8 ;  /* 0x000000e806107836 */ /* 0x000fc40000000000 */
[----:B------:R-:W-:Y:S01]  /*1cd20*/  IMAD.WIDE R12, R9, 0x2, R2 ;  /* 0x00000002090c7825 */ /* 0x000fe200078e0202 */
[----:B----4-:R-:W-:Y:S02]  /*1cd30*/  PRMT R217, R217, 0x7632, R217 ;  /* 0x00007632d9d97816 */ /* 0x010fe400000000d9 */
[----:B------:R-:W-:Y:S01]  /*1cd40*/  ISETP.GE.AND P2, PT, R0, UR6, PT ;  /* 0x0000000600007c0c */ /* 0x000fe2000bf46270 */
[----:B------:R-:W-:Y:S02]  /*1cd50*/  IMAD.WIDE R14, R9, 0x2, R4 ;  /* 0x00000002090e7825 */ /* 0x000fe400078e0204 */
        /* <DEDUP_REMOVED lines=8> */
[----:B------:R-:W-:Y:S01]  /*1cde0*/  ULDC UR6, c[0x0][0x248] ;  /* 0x0000920000067ab9 */ /* 0x000fe20000000800 */
[----:B------:R4:W-:Y:S01]  /*1cdf0*/  @P6 STG.E.U16 desc[UR14][R14.64], R0 ;  /* 0x000000000e006986 */ /* 0x0009e2000c10150e */
        /* <DEDUP_REMOVED lines=8> */
[----:B------:R-:W-:Y:S01]  /*1ce80*/  PRMT R9, R218, 0x7632, R9 ;  /* 0x00007632da097816 */ /* 0x000fe20000000009 */
[----:B------:R-:W-:Y:S01]  /*1ce90*/  @P4 STG.E.U16 desc[UR14][R10.64], R218 ;  /* 0x000000da0a004986 */ /* 0x000fe2000c10150e */
[----:B------:R-:W-:Y:S01]  /*1cea0*/  PRMT R18, R222, 0x7632, R18 ;  /* 0x00007632de127816 */ /* 0x000fe20000000012 */
[----:B----4-:R-:W-:Y:S01]  /*1ceb0*/  VIADD R0, R6, 0xe9 ;  /* 0x000000e906007836 */ /* 0x010fe20000000000 */
[----:B------:R-:W-:Y:S01]  /*1cec0*/  ULDC UR12, c[0x0][0x228] ;  /* 0x00008a00000c7ab9 */ /* 0x000fe20000000800 */
[----:B------:R0:W-:Y:S01]  /*1ced0*/  @P5 STG.E.U16 desc[UR14][R12.64], R9 ;  /* 0x000000090c005986 */ /* 0x0001e2000c10150e */
[----:B------:R-:W-:Y:S01]  /*1cee0*/  ISETP.LT.AND P5, PT, R7, UR8, !P3 ;  /* 0x0000000807007c0c */ /* 0x000fe2000dfa1270 */
[C---:B------:R-:W-:Y:S01]  /*1cef0*/  IMAD.WIDE R14, R19.reuse, 0x2, R2 ;  /* 0x00000002130e7825 */ /* 0x040fe200078e0202 */
[----:B------:R-:W-:Y:S01]  /*1cf00*/  ISETP.GE.AND P4, PT, R0, UR4, PT ;  /* 0x0000000400007c0c */ /* 0x000fe2000bf86270 */
[----:B------:R-:W-:Y:S01]  /*1cf10*/  ULDC UR4, c[0x0][0x248] ;  /* 0x0000920000047ab9 */ /* 0x000fe20000000800 */
[----:B------:R-:W-:Y:S01]  /*1cf20*/  ISETP.LT.AND P3, PT, R8, UR10, !P3 ;  /* 0x0000000a08007c0c */ /* 0x000fe2000df61270 */
[----:B------:R-:W-:Y:S01]  /*1cf30*/  IMAD.WIDE R16, R19, 0x2, R4 ;  /* 0x0000000213107825 */ /* 0x000fe200078e0204 */
[----:B------:R-:W-:Y:S01]  /*1cf40*/  @P6 STG.E.U16 desc[UR14][R14.64], R222 ;  /* 0x000000de0e006986 */ /* 0x000fe2000c10150e */
[----:B------:R-:W-:Y:S01]  /*1cf50*/  ISETP.LT.AND P6, PT, R7, UR12, !P2 ;  /* 0x0000000c07007c0c */ /* 0x000fe2000d7c1270 */
[----:B------:R-:W-:Y:S01]  /*1cf60*/  ULDC UR6, c[0x0][0x22c] ;  /* 0x00008b0000067ab9 */ /* 0x000fe20000000800 */
[----:B------:R-:W-:Y:S01]  /*1cf70*/  VIADD R0, R6, 0xea ;  /* 0x000000ea06007836 */ /* 0x000fe20000000000 */
        /* <DEDUP_REMOVED lines=12> */
[----:B------:R-:W-:Y:S01]  /*1d040*/  ULDC UR16, c[0x0][0x228] ;  /* 0x00008a0000107ab9 */ /* 0x000fe20000000800 */
[----:B0-----:R-:W-:-:S02]  /*1d050*/  PRMT R16, R219, 0x7632, R16 ;  /* 0x00007632db107816 */ /* 0x001fc40000000010 */
        /* <DEDUP_REMOVED lines=15> */
[----:B------:R-:W-:-:S02]  /*1d150*/  ULDC UR12, c[0x0][0x228] ;  /* 0x00008a00000c7ab9 */ /* 0x000fc40000000800 */
[----:B------:R-:W-:Y:S02]  /*1d160*/  VIADD R0, R6, 0xec ;  /* 0x000000ec06007836 */ /* 0x000fe40000000000 */
[----:B---3--:R-:W-:Y:S01]  /*1d170*/  IMAD.WIDE R12, R17, 0x2, R2 ;  /* 0x00000002110c7825 */ /* 0x008fe200078e0202 */
[----:B----4-:R-:W-:-:S03]  /*1d180*/  PRMT R223, R223, 0x7632, R223 ;  /* 0x00007632dfdf7816 */ /* 0x010fc600000000df */
[----:B------:R-:W-:Y:S01]  /*1d190*/  VIADD R16, R6, 0xed ;  /* 0x000000ed06107836 */ /* 0x000fe20000000000 */
[----:B------:R-:W-:Y:S01]  /*1d1a0*/  ISETP.GE.AND P1, PT, R0, UR6, PT ;  /* 0x0000000600007c0c */ /* 0x000fe2000bf26270 */
[----:B------:R-:W-:Y:S01]  /*1d1b0*/  IMAD.WIDE R14, R17, 0x2, R4 ;  /* 0x00000002110e7825 */ /* 0x000fe200078e0204 */
[----:B------:R0:W-:Y:S01]  /*1d1c0*/  @P2 STG.E.U16 desc[UR14][R10.64], R223 ;  /* 0x000000df0a002986 */ /* 0x0001e2000c10150e */
[----:B------:R-:W-:Y:S01]  /*1d1d0*/  PRMT R0, R224, 0x7632, R0 ;  /* 0x00007632e0007816 */ /* 0x000fe20000000000 */
[----:B------:R-:W-:Y:S02]  /*1d1e0*/  ULDC UR6, c[0x0][0x248] ;  /* 0x0000920000067ab9 */ /* 0x000fe40000000800 */
[----:B------:R3:W-:Y:S01]  /*1d1f0*/  @P3 STG.E.U16 desc[UR14][R12.64], R224 ;  /* 0x000000e00c003986 */ /* 0x0007e2000c10150e */
[----:B------:R-:W-:Y:S01]  /*1d200*/  ISETP.LT.AND P3, PT, R7, UR8, !P4 ;  /* 0x0000000807007c0c */ /* 0x000fe2000e761270 */
[----:B------:R-:W-:Y:S01]  /*1d210*/  ULDC UR8, c[0x0][0x228] ;  /* 0x00008a0000087ab9 */ /* 0x000fe20000000800 */
[----:B------:R-:W-:Y:S01]  /*1d220*/  ISETP.GE.AND P2, PT, R16, UR4, PT ;  /* 0x0000000410007c0c */ /* 0x000fe2000bf46270 */
[----:B------:R-:W-:Y:S01]  /*1d230*/  ULDC UR4, c[0x0][0x248] ;  /* 0x0000920000047ab9 */ /* 0x000fe20000000800 */
[C---:B------:R-:W-:Y:S01]  /*1d240*/  ISETP.LT.AND P4, PT, R8.reuse, UR10, !P4 ;  /* 0x0000000a08007c0c */ /* 0x040fe2000e781270 */
[----:B------:R-:W-:Y:S01]  /*1d250*/  VIADD R17, R17, UR4 ;  /* 0x0000000411117c36 */ /* 0x000fe20008000000 */
[----:B------:R4:W-:Y:S01]  /*1d260*/  @P6 STG.E.U16 desc[UR14][R14.64], R0 ;  /* 0x000000000e006986 */ /* 0x0009e2000c10150e */
[----:B------:R-:W-:Y:S01]  /*1d270*/  ISETP.LT.AND P6, PT, R7, UR12, !P0 ;  /* 0x0000000c07007c0c */ /* 0x000fe2000c7c1270 */
[----:B------:R-:W-:Y:S01]  /*1d280*/  ULDC UR4, c[0x0][0x22c] ;  /* 0x00008b0000047ab9 */ /* 0x000fe20000000800 */
[C---:B0-----:R-:W-:Y:S01]  /*1d290*/  IMAD.WIDE R10, R17.reuse, 0x2, R2 ;  /* 0x00000002110a7825 */ /* 0x041fe200078e0202 */
[----:B------:R-:W-:Y:S01]  /*1d2a0*/  ISETP.LT.AND P0, PT, R8, UR16, !P0 ;  /* 0x0000001008007c0c */ /* 0x000fe2000c701270 */
[----:B------:R-:W-:Y:S01]  /*1d2b0*/  ULDC UR10, c[0x0][0x228] ;  /* 0x00008a00000a7ab9 */ /* 0x000fe20000000800 */
[----:B------:R-:W-:Y:S01]  /*1d2c0*/  PRMT R18, R228, 0x7632, R18 ;  /* 0x00007632e4127816 */ /* 0x000fe20000000012 */
[----:B---3--:R-:W-:Y:S01]  /*1d2d0*/  IMAD.WIDE R12, R17, 0x2, R4 ;  /* 0x00000002110c7825 */ /* 0x008fe200078e0204 */
[----:B------:R0:W-:Y:S01]  /*1d2e0*/  @P3 STG.E.U16 desc[UR14][R10.64], R228 ;  /* 0x000000e40a003986 */ /* 0x0001e2000c10150e */
[----:B------:R-:W-:Y:S01]  /*1d2f0*/  PRMT R19, R225, 0x7632, R19 ;  /* 0x00007632e1137816 */ /* 0x000fe20000000013 */
[----:B------:R-:W-:Y:S01]  /*1d300*/  ULDC UR12, c[0x0][0x228] ;  /* 0x00008a00000c7ab9 */ /* 0x000fe20000000800 */
[----:B------:R-:W-:-:S02]  /*1d310*/  VIADD R9, R17, UR6 ;  /* 0x0000000611097c36 */ /* 0x000fc40008000000 */
[----:B----4-:R-:W-:Y:S01]  /*1d320*/  VIADD R0, R6, 0xee ;  /* 0x000000ee06007836 */ /* 0x010fe20000000000 */
[----:B------:R3:W-:Y:S01]  /*1d330*/  @P4 STG.E.U16 desc[UR14][R12.64], R18 ;  /* 0x000000120c004986 */ /* 0x0007e2000c10150e */
[----:B------:R-:W-:Y:S01]  /*1d340*/  IMAD.WIDE R14, R9, 0x2, R2 ;  /* 0x00000002090e7825 */ /* 0x000fe200078e0202 */
[----:B------:R-:W-:Y:S01]  /*1d350*/  ISETP.LT.AND P4, PT, R7, UR8, !P5 ;  /* 0x0000000807007c0c */ /* 0x000fe2000ef81270 */
[----:B------:R-:W-:Y:S01]  /*1d360*/  ULDC UR6, c[0x0][0x22c] ;  /* 0x00008b0000067ab9 */ /* 0x000fe20000000800 */
[----:B------:R-:W-:Y:S01]  /*1d370*/  ISETP.GE.AND P3, PT, R0, UR4, PT ;  /* 0x0000000400007c0c */ /* 0x000fe2000bf66270 */
[C---:B------:R-:W-:Y:S01]  /*1d380*/  IMAD.WIDE R16, R9.reuse, 0x2, R4 ;  /* 0x0000000209107825 */ /* 0x040fe200078e0204 */
[----:B------:R-:W-:Y:S01]  /*1d390*/  ISETP.LT.AND P5, PT, R8, UR10, !P5 ;  /* 0x0000000a08007c0c */ /* 0x000fe2000efa1270 */
[----:B------:R-:W-:Y:S01]  /*1d3a0*/  ULDC UR4, c[0x0][0x248] ;  /* 0x0000920000047ab9 */ /* 0x000fe20000000800 */
[----:B------:R-:W-:Y:S01]  /*1d3b0*/  @P6 STG.E.U16 desc[UR14][R14.64], R225 ;  /* 0x000000e10e006986 */ /* 0x000fe2000c10150e */
[----:B------:R-:W-:Y:S01]  /*1d3c0*/  VIADD R9, R9, UR4 ;  /* 0x0000000409097c36 */ /* 0x000fe20008000000 */
[----:B------:R-:W-:Y:S01]  /*1d3d0*/  ISETP.LT.AND P6, PT, R7, UR12, !P1 ;  /* 0x0000000c07007c0c */ /* 0x000fe2000cfc1270 */
[----:B------:R-:W-:Y:S01]  /*1d3e0*/  VIADD R0, R6, 0xef ;  /* 0x000000ef06007836 */ /* 0x000fe20000000000 */
[----:B------:R-:W-:Y:S01]  /*1d3f0*/  ULDC UR4, c[0x0][0x248] ;  /* 0x0000920000047ab9 */ /* 0x000fe20000000800 */
[----:B------:R4:W-:Y:S01]  /*1d400*/  @P0 STG.E.U16 desc[UR14][R16.64], R19 ;  /* 0x0000001310000986 */ /* 0x0009e2000c10150e */
[C---:B0-----:R-:W-:Y:S01]  /*1d410*/  IMAD.WIDE R10, R9.reuse, 0x2, R2 ;  /* 0x00000002090a7825 */ /* 0x041fe200078e0202 */
[----:B------:R-:W-:Y:S01]  /*1d420*/  ULDC UR8, c[0x0][0x228] ;  /* 0x00008a0000087ab9 */ /* 0x000fe20000000800 */
[----:B------:R-:W-:Y:S01]  /*1d430*/  ISETP.GE.AND P0, PT, R0, UR6, PT ;  /* 0x0000000600007c0c */ /* 0x000fe2000bf06270 */
[----:B------:R-:W-:Y:S01]  /*1d440*/  ULDC UR10, c[0x0][0x228] ;  /* 0x00008a00000a7ab9 */ /* 0x000fe20000000800 */
[----:B---3--:R-:W-:Y:S01]  /*1d450*/  IMAD.WIDE R12, R9, 0x2, R4 ;  /* 0x00000002090c7825 */ /* 0x008fe200078e0204 */
[----:B------:R0:W-:Y:S01]  /*1d460*/  @P4 STG.E.U16 desc[UR14][R10.64], R229 ;  /* 0x000000e50a004986 */ /* 0x0001e2000c10150e */
[----:B------:R-:W-:Y:S01]  /*1d470*/  ULDC UR12, c[0x0][0x228] ;  /* 0x00008a00000c7ab9 */ /* 0x000fe20000000800 */
[----:B------:R-:W-:Y:S01]  /*1d480*/  ULDC UR16, c[0x0][0x228] ;  /* 0x00008a0000107ab9 */ /* 0x000fe20000000800 */
[----:B------:R-:W-:-:S02]  /*1d490*/  VIADD R0, R6, 0xf0 ;  /* 0x000000f006007836 */ /* 0x000fc40000000000 */
[----:B----4-:R-:W-:Y:S01]  /*1d4a0*/  VIADD R17, R9, UR4 ;  /* 0x0000000409117c36 */ /* 0x010fe20008000000 */
[----:B------:R-:W-:Y:S01]  /*1d4b0*/  PRMT R9, R229, 0x7632, R9 ;  /* 0x00007632e5097816 */ /* 0x000fe20000000009 */
[----:B------:R-:W-:Y:S01]  /*1d4c0*/  ULDC UR4, c[0x0][0x22c] ;  /* 0x00008b0000047ab9 */ /* 0x000fe20000000800 */
[----:B------:R-:W-:Y:S01]  /*1d4d0*/  ISETP.LT.AND P1, PT, R8, UR8, !P1 ;  /* 0x0000000808007c0c */ /* 0x000fe2000cf21270 */
[----:B------:R-:W-:Y:S01]  /*1d4e0*/  IMAD.WIDE R14, R17, 0x2, R2 ;  /* 0x00000002110e7825 */ /* 0x000fe200078e0202 */
[----:B------:R-:W-:Y:S01]  /*1d4f0*/  ULDC UR6, c[0x0][0x22c] ;  /* 0x00008b0000067ab9 */ /* 0x000fe20000000800 */
[----:B------:R3:W-:Y:S01]  /*1d500*/  @P5 STG.E.U16 desc[UR14][R12.64], R9 ;  /* 0x000000090c005986 */ /* 0x0007e2000c10150e */
[----:B------:R-:W-:Y:S01]  /*1d510*/  ISETP.LT.AND P5, PT, R7, UR10, !P2 ;  /* 0x0000000a07007c0c */ /* 0x000fe2000d7a1270 */
[----:B0-----:R-:W-:Y:S01]  /*1d520*/  IMAD.WIDE R10, R17, 0x2, R4 ;  /* 0x00000002110a7825 */ /* 0x001fe200078e0204 */
[----:B------:R-:W-:Y:S01]  /*1d530*/  ISETP.GE.AND P4, PT, R0, UR4, PT ;  /* 0x0000000400007c0c */ /* 0x000fe2000bf86270 */
[----:B------:R-:W-:Y:S01]  /*1d540*/  ULDC UR4, c[0x0][0x248] ;  /* 0x0000920000047ab9 */ /* 0x000fe20000000800 */
[----:B------:R0:W-:Y:S01]  /*1d550*/  @P6 STG.E.U16 desc[UR14][R14.64], R226 ;  /* 0x000000e20e006986 */ /* 0x0001e2000c10150e */
[----:B------:R-:W-:Y:S01]  /*1d560*/  ISETP.LT.AND P6, PT, R8, UR12, !P2 ;  /* 0x0000000c08007c0c */ /* 0x000fe2000d7c1270 */
[C---:B------:R-:W-:Y:S01]  /*1d570*/  VIADD R0, R6.reuse, 0xf1 ;  /* 0x000000f106007836 */ /* 0x040fe20000000000 */
[----:B------:R-:W-:Y:S01]  /*1d580*/  ULDC UR10, c[0x0][0x228] ;  /* 0x00008a00000a7ab9 */ /* 0x000fe20000000800 */
[----:B------:R-:W-:Y:S01]  /*1d590*/  VIADD R16, R6, 0xf2 ;  /* 0x000000f206107836 */ /* 0x000fe20000000000 */
[----:B------:R-:W-:Y:S01]  /*1d5a0*/  ULDC UR12, c[0x0][0x228] ;  /* 0x00008a00000c7ab9 */ /* 0x000fe20000000800 */
[----:B------:R-:W-:Y:S01]  /*1d5b0*/  PRMT R18, R227, 0x7632, R18 ;  /* 0x00007632e3127816 */ /* 0x000fe20000000012 */
[----:B---3--:R-:W-:Y:S01]  /*1d5c0*/  VIADD R9, R17, UR4 ;  /* 0x0000000411097c36 */ /* 0x008fe20008000000 */
[----:B------:R-:W-:Y:S01]  /*1d5d0*/  ISETP.GE.AND P2, PT, R0, UR6, PT ;  /* 0x0000000600007c0c */ /* 0x000fe2000bf46270 */
[----:B------:R-:W-:Y:S01]  /*1d5e0*/  ULDC UR4, c[0x0][0x22c] ;  /* 0x00008b0000047ab9 */ /* 0x000fe20000000800 */
[----:B------:R-:W-:Y:S01]  /*1d5f0*/  ULDC UR8, c[0x0][0x22c] ;  /* 0x00008b0000087ab9 */ /* 0x000fe20000000800 */
[C---:B------:R-:W-:Y:S01]  /*1d600*/  IMAD.WIDE R12, R9.reuse, 0x2, R2 ;  /* 0x00000002090c7825 */ /* 0x040fe200078e0202 */
[----:B0-----:R-:W-:Y:S01]  /*1d610*/  PRMT R226, R226, 0x7632, R226 ;  /* 0x00007632e2e27816 */ /* 0x001fe200000000e2 */
[----:B------:R-:W-:Y:S01]  /*1d620*/  ULDC UR6, c[0x0][0x248] ;  /* 0x0000920000067ab9 */ /* 0x000fe20000000800 */
[----:B------:R-:W-:Y:S01]  /*1d630*/  PRMT R0, R230, 0x7632, R0 ;  /* 0x00007632e6007816 */ /* 0x000fe20000000000 */
[----:B------:R-:W-:-:S02]  /*1d640*/  IMAD.WIDE R14, R9, 0x2, R4 ;  /* 0x00000002090e7825 */ /* 0x000fc400078e0204 */
[----:B------:R0:W-:Y:S01]  /*1d650*/  @P1 STG.E.U16 desc[UR14][R10.64], R226 ;  /* 0x000000e20a001986 */ /* 0x0001e2000c10150e */
[----:B------:R-:W-:Y:S01]  /*1d660*/  ISETP.GE.AND P1, PT, R16, UR4, PT ;  /* 0x0000000410007c0c */ /* 0x000fe2000bf26270 */
[----:B------:R-:W-:Y:S02]  /*1d670*/  ULDC UR4, c[0x0][0x248] ;  /* 0x0000920000047ab9 */ /* 0x000fe40000000800 */
        /* <DEDUP_REMOVED lines=13> */
[----:B------:R-:W-:Y:S01]  /*1d750*/  ULDC UR16, c[0x0][0x228] ;  /* 0x00008a0000107ab9 */ /* 0x000fe20000000800 */
[----:B------:R-:W-:Y:S01]  /*1d760*/  @P5 STG.E.U16 desc[UR14][R10.64], R227 ;  /* 0x000000e30a005986 */ /* 0x000fe2000c10150e */
[----:B------:R-:W-:Y:S01]  /*1d770*/  ULDC UR6, c[0x0][0x248] ;  /* 0x0000920000067ab9 */ /* 0x000fe20000000800 */
[----:B----4-:R-:W-:Y:S01]  /*1d780*/  IMAD.WIDE R14, R19, 0x2, R2 ;  /* 0x00000002130e7825 */ /* 0x010fe200078e0202 */
[----:B------:R-:W-:Y:S01]  /*1d790*/  ULDC UR18, c[0x0][0x228] ;  /* 0x00008a0000127ab9 */ /* 0x000fe20000000800 */
[----:B------:R0:W-:Y:S02]  /*1d7a0*/  @P3 STG.E.U16 desc[UR14][R12.64], R18 ;  /* 0x000000120c003986 */ /* 0x0001e4000c10150e */
[----:B------:R-:W-:Y:S01]  /*1d7b0*/  VIADD R0, R6, 0xf3 ;  /* 0x000000f306007836 */ /* 0x000fe20000000000 */
[----:B------:R-:W-:Y:S01]  /*1d7c0*/  ISETP.LT.AND P3, PT, R7, UR10, !P4 ;  /* 0x0000000a07007c0c */ /* 0x000fe2000e761270 */
[----:B------:R-:W-:Y:S01]  /*1d7d0*/  IMAD.WIDE R16, R19, 0x2, R4 ;  /* 0x0000000213107825 */ /* 0x000fe200078e0204 */
[----:B------:R-:W-:Y:S01]  /*1d7e0*/  PRMT R9, R231, 0x7632, R9 ;  /* 0x00007632e7097816 */ /* 0x000fe20000000009 */
[----:B------:R-:W-:Y:S01]  /*1d7f0*/  @P6 STG.E.U16 desc[UR14][R14.64], R231 ;  /* 0x000000e70e006986 */ /* 0x000fe2000c10150e */
[----:B------:R-:W-:-:S02]  /*1d800*/  ISETP.LT.AND P4, PT, R8, UR12, !P4 ;  /* 0x0000000c08007c0c */ /* 0x000fc4000e781270 */
[----:B------:R-:W-:Y:S01]  /*1d810*/  ISETP.GE.AND P5, PT, R0, UR8, PT ;  /* 0x0000000800007c0c */ /* 0x000fe2000bfa6270 */
[----:B------:R-:W-:Y:S01]  /*1d820*/  VIADD R0, R6, 0xf4 ;  /* 0x000000f406007836 */ /* 0x000fe20000000000 */
[----:B------:R-:W-:Y:S01]  /*1d830*/  ISETP.LT.AND P6, PT, R7, UR16, !P2 ;  /* 0x0000001007007c0c */ /* 0x000fe2000d7c1270 */
[----:B0-----:R-:W-:Y:S01]  /*1d840*/  VIADD R13, R19, UR4 ;  /* 0x00000004130d7c36 */ /* 0x001fe20008000000 */
[----:B------:R-:W-:Y:S01]  /*1d850*/  ISETP.LT.AND P2, PT, R8, UR18, !P2 ;  /* 0x0000001208007c0c */ /* 0x000fe2000d741270 */
[----:B------:R0:W-:Y:S01]  /*1d860*/  @P0 STG.E.U16 desc[UR14][R16.64], R9 ;  /* 0x0000000910000986 */ /* 0x0001e2000c10150e */
[----:B------:R-:W-:Y:S01]  /*1d870*/  ULDC UR8, c[0x0][0x22c] ;  /* 0x00008b0000087ab9 */ /* 0x000fe20000000800 */
[C---:B------:R-:W-:Y:S01]  /*1d880*/  IMAD.WIDE R10, R13.reuse, 0x2, R2 ;  /* 0x000000020d0a7825 */ /* 0x040fe200078e0202 */
[----:B------:R-:W-:Y:S01]  /*1d890*/  ISETP.GE.AND P0, PT, R0, UR8, PT ;  /* 0x0000000800007c0c */ /* 0x000fe2000bf06270 */
[----:B------:R-:W-:Y:S01]  /*1d8a0*/  ULDC UR4, c[0x0][0x248] ;  /* 0x0000920000047ab9 */ /* 0x000fe20000000800 */
[----:B------:R-:W-:Y:S01]  /*1d8b0*/  PRMT R0, R232, 0x7632, R0 ;  /* 0x00007632e8007816 */ /* 0x000fe20000000000 */
[----:B------:R-:W-:Y:S01]  /*1d8c0*/  VIADD R19, R6, 0xf5 ;  /* 0x000000f506137836 */ /* 0x000fe20000000000 */
[----:B------:R-:W-:Y:S01]  /*1d8d0*/  PRMT R18, R236, 0x7632, R18 ;  /* 0x00007632ec127816 */ /* 0x000fe20000000012 */
[C---:B0-----:R-:W-:Y:S01]  /*1d8e0*/  VIADD R9, R13.reuse, UR6 ;  /* 0x000000060d097c36 */ /* 0x041fe20008000000 */
[----:B------:R0:W-:Y:S01]  /*1d8f0*/  @P3 STG.E.U16 desc[UR14][R10.64], R232 ;  /* 0x000000e80a003986 */ /* 0x0001e2000c10150e */
[----:B------:R-:W-:Y:S01]  /*1d900*/  IMAD.WIDE R12, R13, 0x2, R4 ;  /* 0x000000020d0c7825 */ /* 0x000fe200078e0204 */
[----:B------:R-:W-:Y:S01]  /*1d910*/  ISETP.GE.AND P3, PT, R19, UR5, PT ;  /* 0x0000000513007c0c */ /* 0x000fe2000bf66270 */
[----:B------:R-:W-:Y:S01]  /*1d920*/  ULDC UR5, c[0x0][0x228] ;  /* 0x00008a0000057ab9 */ /* 0x000fe20000000800 */
[----:B------:R-:W-:Y:S01]  /*1d930*/  ULDC UR6, c[0x0][0x228] ;  /* 0x00008a0000067ab9 */ /* 0x000fe20000000800 */
[----:B------:R-:W-:Y:S01]  /*1d940*/  IMAD.WIDE R14, R9, 0x2, R2 ;  /* 0x00000002090e7825 */ /* 0x000fe200078e0202 */
[----:B------:R3:W-:Y:S01]  /*1d950*/  @P4 STG.E.U16 desc[UR14][R12.64], R0 ;  /* 0x000000000c004986 */ /* 0x0007e2000c10150e */
[----:B------:R-:W-:-:S02]  /*1d960*/  ULDC UR8, c[0x0][0x228] ;  /* 0x00008a0000087ab9 */ /* 0x000fc40000000800 */
[----:B------:R-:W-:Y:S01]  /*1d970*/  IMAD.WIDE R16, R9, 0x2, R4 ;  /* 0x0000000209107825 */ /* 0x000fe200078e0204 */
[----:B------:R-:W-:Y:S01]  /*1d980*/  @P6 STG.E.U16 desc[UR14][R14.64], R236 ;  /* 0x000000ec0e006986 */ /* 0x000fe2000c10150e */
[----:B------:R-:W-:Y:S01]  /*1d990*/  ISETP.LT.AND P4, PT, R7, UR5, !P1 ;  /* 0x0000000507007c0c */ /* 0x000fe2000cf81270 */
[----:B------:R-:W-:Y:S02]  /*1d9a0*/  ULDC UR5, c[0x0][0x228] ;  /* 0x00008a0000057ab9 */ /* 0x000fe40000000800 */
[----:B------:R4:W-:Y:S01]  /*1d9b0*/  @P2 STG.E.U16 desc[UR14][R16.64], R18 ;  /* 0x0000001210002986 */ /* 0x0009e2000c10150e */
[----:B------:R-:W-:Y:S01]  /*1d9c0*/  ISETP.LT.AND P2, PT, R8, UR6, !P1 ;  /* 0x0000000608007c0c */ /* 0x000fe2000cf41270 */
[----:B------:R-:W-:Y:S01]  /*1d9d0*/  VIADD R9, R9, UR4 ;  /* 0x0000000409097c36 */ /* 0x000fe20008000000 */
[----:B------:R-:W-:Y:S01]  /*1d9e0*/  ISETP.LT.AND P6, PT, R7, UR8, !P5 ;  /* 0x0000000807007c0c */ /* 0x000fe2000efc1270 */
[----:B------:R-:W-:Y:S01]  /*1d9f0*/  ULDC UR4, c[0x0][0x248] ;  /* 0x0000920000047ab9 */ /* 0x000fe20000000800 */
[----:B------:R-:W-:Y:S01]  /*1da00*/  ULDC UR6, c[0x0][0x228] ;  /* 0x00008a0000067ab9 */ /* 0x000fe20000000800 */
[----:B0-----:R-:W-:Y:S01]  /*1da10*/  IMAD.WIDE R10, R9, 0x2, R2 ;  /* 0x00000002090a7825 */ /* 0x001fe200078e0202 */
[----:B------:R-:W-:-:S03]  /*1da20*/  ULDC UR8, c[0x0][0x228] ;  /* 0x00008a0000087ab9 */ /* 0x000fc60000000800 */
[----:B---3--:R-:W-:Y:S01]  /*1da30*/  IMAD.WIDE R12, R9, 0x2, R4 ;  /* 0x00000002090c7825 */ /* 0x008fe200078e0204 */
[----:B----4-:R-:W-:-:S03]  /*1da40*/  PRMT R16, R233, 0x7632, R16 ;  /* 0x00007632e9107816 */ /* 0x010fc60000000010 */
[----:B------:R-:W-:Y:S01]  /*1da50*/  VIADD R17, R9, UR4 ;  /* 0x0000000409117c36 */ /* 0x000fe20008000000 */
[----:B------:R0:W-:Y:S01]  /*1da60*/  @P4 STG.E.U16 desc[UR14][R10.64], R233 ;  /* 0x000000e90a004986 */ /* 0x0001e2000c10150e */
[----:B------:R-:W-:Y:S01]  /*1da70*/  ISETP.LT.AND P5, PT, R8, UR5, !P5 ;  /* 0x0000000508007c0c */ /* 0x000fe2000efa1270 */
[----:B------:R-:W-:Y:S01]  /*1da80*/  ULDC UR5, c[0x0][0x228] ;  /* 0x00008a0000057ab9 */ /* 0x000fe20000000800 */
[----:B------:R-:W-:Y:S01]  /*1da90*/  IMAD.WIDE R14, R17, 0x2, R2 ;  /* 0x00000002110e7825 */ /* 0x000fe200078e0202 */
[----:B------:R3:W-:Y:S01]  /*1daa0*/  @P2 STG.E.U16 desc[UR14][R12.64], R16 ;  /* 0x000000100c002986 */ /* 0x0007e2000c10150e */
[----:B------:R-:W-:Y:S01]  /*1dab0*/  ISETP.LT.AND P2, PT, R7, UR6, !P0 ;  /* 0x0000000607007c0c */ /* 0x000fe2000c741270 */
[----:B------:R-:W-:Y:S01]  /*1dac0*/  ULDC UR4, c[0x0][0x248] ;  /* 0x0000920000047ab9 */ /* 0x000fe20000000800 */
[----:B------:R-:W-:Y:S01]  /*1dad0*/  VIADD R18, R6, 0xf7 ;  /* 0x000000f706127836 */ /* 0x000fe20000000000 */
[----:B------:R4:W-:Y:S01]  /*1dae0*/  @P6 STG.E.U16 desc[UR14][R14.64], R237 ;  /* 0x000000ed0e006986 */ /* 0x0009e2000c10150e */
[----:B------:R-:W-:Y:S01]  /*1daf0*/  ISETP.LT.AND P6, PT, R8, UR5, !P0 ;  /* 0x0000000508007c0c */ /* 0x000fe2000c7c1270 */
[----:B------:R-:W-:Y:S01]  /*1db00*/  VIADD R0, R6, 0xf6 ;  /* 0x000000f606007836 */ /* 0x000fe20000000000 */
[----:B------:R-:W-:Y:S01]  /*1db10*/  ULDC UR6, c[0x0][0x228] ;  /* 0x00008a0000067ab9 */ /* 0x000fe20000000800 */
[C---:B------:R-:W-:Y:S01]  /*1db20*/  VIADD R9, R17.reuse, UR4 ;  /* 0x0000000411097c36 */ /* 0x040fe20008000000 */
[----:B------:R-:W-:Y:S01]  /*1db30*/  ISETP.GE.AND P4, PT, R18, UR11, PT ;  /* 0x0000000b12007c0c */ /* 0x000fe2000bf86270 */
[----:B0-----:R-:W-:Y:S01]  /*1db40*/  IMAD.WIDE R10, R17, 0x2, R4 ;  /* 0x00000002110a7825 */ /* 0x001fe200078e0204 */
[----:B------:R-:W-:Y:S01]  /*1db50*/  PRMT R18, R237, 0x7632, R18 ;  /* 0x00007632ed127816 */ /* 0x000fe20000000012 */
[----:B------:R-:W-:Y:S01]  /*1db60*/  ULDC UR4, c[0x0][0x248] ;  /* 0x0000920000047ab9 */ /* 0x000fe20000000800 */
[----:B------:R-:W-:Y:S01]  /*1db70*/  ISETP.GE.AND P1, PT, R0, UR7, PT ;  /* 0x0000000700007c0c */ /* 0x000fe2000bf26270 */
[C---:B---3--:R-:W-:Y:S01]  /*1db80*/  IMAD.WIDE R12, R9.reuse, 0x2, R2 ;  /* 0x00000002090c7825 */ /* 0x048fe200078e0202 */
[----:B------:R-:W-:Y:S01]  /*1db90*/  PRMT R16, R234, 0x7632, R16 ;  /* 0x00007632ea107816 */ /* 0x000fe20000000010 */
[----:B------:R0:W-:Y:S01]  /*1dba0*/  @P5 STG.E.U16 desc[UR14][R10.64], R18 ;  /* 0x000000120a005986 */ /* 0x0001e2000c10150e */
[----:B------:R-:W-:Y:S01]  /*1dbb0*/  ULDC UR7, c[0x0][0x228] ;  /* 0x00008a0000077ab9 */ /* 0x000fe20000000800 */
[C---:B------:R-:W-:Y:S01]  /*1dbc0*/  VIADD R0, R6.reuse, 0xf8 ;  /* 0x000000f806007836 */ /* 0x040fe20000000000 */
[----:B------:R-:W-:Y:S01]  /*1dbd0*/  ULDC UR5, c[0x0][0x248] ;  /* 0x0000920000057ab9 */ /* 0x000fe20000000800 */
[----:B----4-:R-:W-:Y:S01]  /*1dbe0*/  IMAD.WIDE R14, R9, 0x2, R4 ;  /* 0x00000002090e7825 */ /* 0x010fe200078e0204 */
[----:B------:R3:W-:Y:S01]  /*1dbf0*/  @P2 STG.E.U16 desc[UR14][R12.64], R234 ;  /* 0x000000ea0c002986 */ /* 0x0007e2000c10150e */
[----:B------:R-:W-:Y:S01]  /*1dc00*/  ISETP.LT.AND P2, PT, R7, UR6, !P3 ;  /* 0x0000000607007c0c */ /* 0x000fe2000df41270 */
[----:B------:R-:W-:Y:S01]  /*1dc10*/  ULDC UR6, c[0x0][0x228] ;  /* 0x00008a0000067ab9 */ /* 0x000fe20000000800 */
[----:B------:R-:W-:Y:S01]  /*1dc20*/  VIADD R19, R6, 0xf9 ;  /* 0x000000f906137836 */ /* 0x000fe20000000000 */
[----:B------:R-:W-:Y:S01]  /*1dc30*/  ISETP.GE.AND P0, PT, R0, UR9, PT ;  /* 0x0000000900007c0c */ /* 0x000fe2000bf06270 */
[----:B------:R4:W-:Y:S01]  /*1dc40*/  @P6 STG.E.U16 desc[UR14][R14.64], R16 ;  /* 0x000000100e006986 */ /* 0x0009e2000c10150e */
[----:B------:R-:W-:Y:S01]  /*1dc50*/  ULDC UR9, c[0x0][0x228] ;  /* 0x00008a0000097ab9 */ /* 0x000fe20000000800 */
[----:B------:R-:W-:Y:S01]  /*1dc60*/  ISETP.LT.AND P3, PT, R8, UR7, !P3 ;  /* 0x0000000708007c0c */ /* 0x000fe2000df61270 */
[----:B------:R-:W-:Y:S01]  /*1dc70*/  VIADD R9, R9, UR4 ;  /* 0x0000000409097c36 */ /* 0x000fe20008000000 */
[----:B------:R-:W-:-:S02]  /*1dc80*/  ISETP.LT.AND P6, PT, R7, UR8, !P1 ;  /* 0x0000000807007c0c */ /* 0x000fc4000cfc1270 */
[----:B------:R-:W-:Y:S01]  /*1dc90*/  ISETP.GE.AND P5, PT, R19, UR17, PT ;  /* 0x0000001113007c0c */ /* 0x000fe2000bfa6270 */
[----:B0-----:R-:W-:Y:S01]  /*1dca0*/  IMAD.WIDE R10, R9, 0x2, R2 ;  /* 0x00000002090a7825 */ /* 0x001fe200078e0202 */
[----:B------:R-:W-:Y:S01]  /*1dcb0*/  ISETP.LT.AND P1, PT, R8, UR9, !P1 ;  /* 0x0000000908007c0c */ /* 0x000fe2000cf21270 */
[----:B------:R-:W-:Y:S01]  /*1dcc0*/  ULDC UR7, c[0x0][0x228] ;  /* 0x00008a0000077ab9 */ /* 0x000fe20000000800 */
[----:B------:R-:W-:Y:S01]  /*1dcd0*/  PRMT R18, R235, 0x7632, R18 ;  /* 0x00007632eb127816 */ /* 0x000fe20000000012 */
[C---:B------:R-:W-:Y:S01]  /*1dce0*/  VIADD R19, R9.reuse, UR5 ;  /* 0x0000000509137c36 */ /* 0x040fe20008000000 */
[----:B------:R-:W-:Y:S01]  /*1dcf0*/  ULDC UR4, c[0x0][0x248] ;  /* 0x0000920000047ab9 */ /* 0x000fe20000000800 */
[----:B---3--:R-:W-:Y:S01]  /*1dd00*/  IMAD.WIDE R12, R9, 0x2, R4 ;  /* 0x00000002090c7825 */ /* 0x008fe200078e0204 */
[----:B------:R-:W-:Y:S01]  /*1dd10*/  PRMT R9, R238, 0x7632, R9 ;  /* 0x00007632ee097816 */ /* 0x000fe20000000009 */
[----:B------:R-:W-:Y:S01]  /*1dd20*/  @P2 STG.E.U16 desc[UR14][R10.64], R238 ;  /* 0x000000ee0a002986 */ /* 0x000fe2000c10150e */
[----:B------:R-:W-:Y:S01]  /*1dd30*/  ULDC UR8, c[0x0][0x228] ;  /* 0x00008a0000087ab9 */ /* 0x000fe20000000800 */
[----:B----4-:R-:W-:Y:S01]  /*1dd40*/  IMAD.WIDE R14, R19, 0x2, R2 ;  /* 0x00000002130e7825 */ /* 0x010fe200078e0202 */
[----:B------:R-:W-:Y:S01]  /*1dd50*/  ULDC UR9, c[0x0][0x228] ;  /* 0x00008a0000097ab9 */ /* 0x000fe20000000800 */
[----:B------:R-:W-:-:S02]  /*1dd60*/  ULDC UR5, c[0x0][0x248] ;  /* 0x0000920000057ab9 */ /* 0x000fc40000000800 */
[----:B------:R-:W-:Y:S01]  /*1dd70*/  IMAD.WIDE R16, R19, 0x2, R4 ;  /* 0x0000000213107825 */ /* 0x000fe200078e0204 */
[----:B------:R0:W-:Y:S03]  /*1dd80*/  @P3 STG.E.U16 desc[UR14][R12.64], R9 ;  /* 0x000000090c003986 */ /* 0x0001e6000c10150e */
[----:B------:R-:W-:Y:S01]  /*1dd90*/  VIADD R0, R6, 0xfa ;  /* 0x000000fa06007836 */ /* 0x000fe20000000000 */
[----:B------:R-:W-:Y:S04]  /*1dda0*/  @P6 STG.E.U16 desc[UR14][R14.64], R235 ;  /* 0x000000eb0e006986 */ /* 0x000fe8000c10150e */
[----:B------:R3:W-:Y:S01]  /*1ddb0*/  @P1 STG.E.U16 desc[UR14][R16.64], R18 ;  /* 0x0000001210001986 */ /* 0x0007e2000c10150e */
[----:B------:R-:W-:Y:S01]  /*1ddc0*/  ISETP.LT.AND P1, PT, R7, UR6, !P4 ;  /* 0x0000000607007c0c */ /* 0x000fe2000e721270 */
[----:B------:R-:W-:Y:S01]  /*1ddd0*/  ULDC UR6, c[0x0][0x228] ;  /* 0x00008a0000067ab9 */ /* 0x000fe20000000800 */
[----:B------:R-:W-:Y:S01]  /*1dde0*/  ISETP.LT.AND P4, PT, R8, UR7, !P4 ;  /* 0x0000000708007c0c */ /* 0x000fe2000e781270 */
[----:B0-----:R-:W-:Y:S01]  /*1ddf0*/  VIADD R13, R19, UR4 ;  /* 0x00000004130d7c36 */ /* 0x001fe20008000000 */
[----:B------:R-:W-:Y:S01]  /*1de00*/  ISETP.GE.AND P2, PT, R0, UR13, PT ;  /* 0x0000000d00007c0c */ /* 0x000fe2000bf46270 */
[----:B------:R-:W-:Y:S01]  /*1de10*/  VIADD R0, R6, 0xfb ;  /* 0x000000fb06007836 */ /* 0x000fe20000000000 */
[----:B------:R-:W-:-:S02]  /*1de20*/  ISETP.LT.AND P3, PT, R7, UR8, !P0 ;  /* 0x0000000807007c0c */ /* 0x000fc4000c761270 */
[----:B------:R-:W-:Y:S01]  /*1de30*/  ISETP.LT.AND P6, PT, R8, UR9, !P0 ;  /* 0x0000000908007c0c */ /* 0x000fe2000c7c1270 */
[C---:B------:R-:W-:Y:S01]  /*1de40*/  VIADD R9, R13.reuse, UR5 ;  /* 0x000000050d097c36 */ /* 0x040fe20008000000 */
[----:B------:R-:W-:Y:S01]  /*1de50*/  ISETP.GE.AND P0, PT, R0, UR21, PT ;  /* 0x0000001500007c0c */ /* 0x000fe2000bf06270 */
[----:B------:R-:W-:Y:S01]  /*1de60*/  IMAD.WIDE R10, R13, 0x2, R2 ;  /* 0x000000020d0a7825 */ /* 0x000fe200078e0202 */
[----:B--2---:R-:W-:Y:S01]  /*1de70*/  PRMT R0, R239, 0x7632, R0 ;  /* 0x00007632ef007816 */ /* 0x004fe20000000000 */
[----:B------:R-:W-:Y:S01]  /*1de80*/  ULDC UR5, c[0x0][0x228] ;  /* 0x00008a0000057ab9 */ /* 0x000fe20000000800 */
[----:B---3--:R-:W-:Y:S01]  /*1de90*/  PRMT R18, R240, 0x7632, R18 ;  /* 0x00007632f0127816 */ /* 0x008fe20000000012 */
[----:B------:R-:W-:Y:S01]  /*1dea0*/  IMAD.WIDE R12, R13, 0x2, R4 ;  /* 0x000000020d0c7825 */ /* 0x000fe200078e0204 */
[----:B------:R0:W-:Y:S01]  /*1deb0*/  @P1 STG.E.U16 desc[UR14][R10.64], R239 ;  /* 0x000000ef0a001986 */ /* 0x0001e2000c10150e */
[----:B------:R-:W-:Y:S01]  /*1dec0*/  ULDC UR4, c[0x0][0x248] ;  /* 0x0000920000047ab9 */ /* 0x000fe20000000800 */
[----:B------:R-:W-:Y:S01]  /*1ded0*/  ULDC UR7, c[0x0][0x228] ;  /* 0x00008a0000077ab9 */ /* 0x000fe20000000800 */
[C---:B------:R-:W-:Y:S01]  /*1dee0*/  IMAD.WIDE R14, R9.reuse, 0x2, R2 ;  /* 0x00000002090e7825 */ /* 0x040fe200078e0202 */
[----:B------:R2:W-:Y:S01]  /*1def0*/  @P4 STG.E.U16 desc[UR14][R12.64], R0 ;  /* 0x000000000c004986 */ /* 0x0005e2000c10150e */
[----:B------:R-:W-:Y:S01]  /*1df00*/  ULDC UR8, c[0x0][0x228] ;  /* 0x00008a0000087ab9 */ /* 0x000fe20000000800 */
[----:B------:R-:W-:Y:S01]  /*1df10*/  ULDC UR9, c[0x0][0x228] ;  /* 0x00008a0000097ab9 */ /* 0x000fe20000000800 */
[----:B------:R-:W-:Y:S01]  /*1df20*/  IMAD.WIDE R16, R9, 0x2, R4 ;  /* 0x0000000209107825 */ /* 0x000fe200078e0204 */
[----:B------:R-:W-:Y:S01]  /*1df30*/  ISETP.LT.AND P4, PT, R7, UR5, !P5 ;  /* 0x0000000507007c0c */ /* 0x000fe2000ef81270 */
[----:B------:R-:W-:Y:S01]  /*1df40*/  @P3 STG.E.U16 desc[UR14][R14.64], R240 ;  /* 0x000000f00e003986 */ /* 0x000fe2000c10150e */
[----:B------:R-:W-:Y:S01]  /*1df50*/  ISETP.LT.AND P5, PT, R8, UR6, !P5 ;  /* 0x0000000608007c0c */ /* 0x000fe2000efa1270 */
[----:B------:R-:W-:Y:S01]  /*1df60*/  VIADD R9, R9, UR4 ;  /* 0x0000000409097c36 */ /* 0x000fe20008000000 */
[----:B------:R-:W-:Y:S01]  /*1df70*/  ULDC UR4, c[0x0][0x248] ;  /* 0x0000920000047ab9 */ /* 0x000fe20000000800 */
[----:B------:R3:W-:Y:S01]  /*1df80*/  @P6 STG.E.U16 desc[UR14][R16.64], R18 ;  /* 0x0000001210006986 */ /* 0x0007e2000c10150e */
[----:B------:R-:W-:Y:S01]  /*1df90*/  ISETP.LT.AND P6, PT, R7, UR7, !P2 ;  /* 0x0000000707007c0c */ /* 0x000fe2000d7c1270 */
[----:B------:R-:W-:Y:S01]  /*1dfa0*/  VIADD R19, R6, 0xfc ;  /* 0x000000fc06137836 */ /* 0x000fe20000000000 */
[----:B------:R-:W-:Y:S01]  /*1dfb0*/  ULDC UR5, c[0x0][0x228] ;  /* 0x00008a0000057ab9 */ /* 0x000fe20000000800 */
[----:B0-----:R-:W-:Y:S01]  /*1dfc0*/  IMAD.WIDE R10, R9, 0x2, R2 ;  /* 0x00000002090a7825 */ /* 0x001fe200078e0202 */
[----:B------:R-:W-:-:S03]  /*1dfd0*/  ULDC UR6, c[0x0][0x228] ;  /* 0x00008a0000067ab9 */ /* 0x000fc60000000800 */
[----:B--2---:R-:W-:-:S04]  /*1dfe0*/  IMAD.WIDE R12, R9, 0x2, R4 ;  /* 0x00000002090c7825 */ /* 0x004fc800078e0204 */
[----:B---3--:R-:W-:Y:S01]  /*1dff0*/  VIADD R17, R9, UR4 ;  /* 0x0000000409117c36 */ /* 0x008fe20008000000 */
[----:B-1----:R-:W-:Y:S01]  /*1e000*/  PRMT R9, R20, 0x7632, R9 ;  /* 0x0000763214097816 */ /* 0x002fe20000000009 */
[----:B------:R0:W-:Y:S01]  /*1e010*/  @P4 STG.E.U16 desc[UR14][R10.64], R20 ;  /* 0x000000140a004986 */ /* 0x0001e2000c10150e */
[----:B------:R-:W-:Y:S01]  /*1e020*/  ISETP.LT.AND P2, PT, R8, UR5, !P2 ;  /* 0x0000000508007c0c */ /* 0x000fe2000d741270 */
[----:B------:R-:W-:Y:S01]  /*1e030*/  IMAD.WIDE R14, R17, 0x2, R2 ;  /* 0x00000002110e7825 */ /* 0x000fe200078e0202 */
[----:B------:R-:W-:Y:S01]  /*1e040*/  ISETP.GE.AND P1, PT, R19, UR19, PT ;  /* 0x0000001313007c0c */ /* 0x000fe2000bf26270 */
[----:B------:R1:W-:Y:S01]  /*1e050*/  @P5 STG.E.U16 desc[UR14][R12.64], R9 ;  /* 0x000000090c005986 */ /* 0x0003e2000c10150e */
[----:B------:R-:W-:Y:S01]  /*1e060*/  ULDC UR7, c[0x0][0x228] ;  /* 0x00008a0000077ab9 */ /* 0x000fe20000000800 */
[----:B------:R-:W-:Y:S01]  /*1e070*/  VIADD R0, R6, 0xfd ;  /* 0x000000fd06007836 */ /* 0x000fe20000000000 */
[----:B------:R-:W-:Y:S01]  /*1e080*/  ULDC UR4, c[0x0][0x248] ;  /* 0x0000920000047ab9 */ /* 0x000fe20000000800 */
[C---:B------:R-:W-:Y:S01]  /*1e090*/  ISETP.LT.AND P5, PT, R7.reuse, UR6, !P0 ;  /* 0x0000000607007c0c */ /* 0x040fe2000c7a1270 */
[----:B------:R2:W-:Y:S01]  /*1e0a0*/  @P6 STG.E.U16 desc[UR14][R14.64], R241 ;  /* 0x000000f10e006986 */ /* 0x0005e2000c10150e */
[----:B------:R-:W-:Y:S01]  /*1e0b0*/  ISETP.LT.AND P0, PT, R8, UR7, !P0 ;  /* 0x0000000708007c0c */ /* 0x000fe2000c701270 */
[----:B------:R-:W-:Y:S01]  /*1e0c0*/  VIADD R16, R6, 0xfe ;  /* 0x000000fe06107836 */ /* 0x000fe20000000000 */
[----:B------:R-:W-:Y:S01]  /*1e0d0*/  ISETP.LT.AND P6, PT, R7, UR8, !P1 ;  /* 0x0000000807007c0c */ /* 0x000fe2000cfc1270 */
[C---:B0-----:R-:W-:Y:S01]  /*1e0e0*/  IMAD.WIDE R10, R17.reuse, 0x2, R4 ;  /* 0x00000002110a7825 */ /* 0x041fe200078e0204 */
[----:B------:R-:W-:Y:S01]  /*1e0f0*/  ISETP.GE.AND P3, PT, R0, UR25, PT ;  /* 0x0000001900007c0c */ /* 0x000fe2000bf66270 */
[----:B------:R-:W-:Y:S01]  /*1e100*/  ULDC UR6, c[0x0][0x228] ;  /* 0x00008a0000067ab9 */ /* 0x000fe20000000800 */
[----:B------:R-:W-:Y:S01]  /*1e110*/  ULDC UR5, c[0x0][0x228] ;  /* 0x00008a0000057ab9 */ /* 0x000fe20000000800 */
[----:B-1----:R-:W-:Y:S01]  /*1e120*/  VIADD R9, R17, UR4 ;  /* 0x0000000411097c36 */ /* 0x002fe20008000000 */
[----:B------:R-:W-:Y:S01]  /*1e130*/  ULDC UR4, c[0x0][0x248] ;  /* 0x0000920000047ab9 */ /* 0x000fe20000000800 */
[----:B------:R-:W-:Y:S01]  /*1e140*/  PRMT R0, R241, 0x7632, R0 ;  /* 0x00007632f1007816 */ /* 0x000fe20000000000 */
[----:B------:R-:W-:Y:S01]  /*1e150*/  VIADD R6, R6, 0xff ;  /* 0x000000ff06067836 */ /* 0x000fe20000000000 */
[----:B------:R-:W-:Y:S01]  /*1e160*/  ISETP.GE.AND P4, PT, R16, UR23, PT ;  /* 0x0000001710007c0c */ /* 0x000fe2000bf86270 */
[C---:B------:R-:W-:Y:S01]  /*1e170*/  VIADD R19, R9.reuse, UR4 ;  /* 0x0000000409137c36 */ /* 0x040fe20008000000 */
[----:B------:R-:W-:Y:S01]  /*1e180*/  ULDC UR4, c[0x0][0x228] ;  /* 0x00008a0000047ab9 */ /* 0x000fe20000000800 */
[C---:B------:R-:W-:Y:S01]  /*1e190*/  IMAD.WIDE R12, R9.reuse, 0x2, R2 ;  /* 0x00000002090c7825 */ /* 0x040fe200078e0202 */
[----:B------:R0:W-:Y:S01]  /*1e1a0*/  @P2 STG.E.U16 desc[UR14][R10.64], R0 ;  /* 0x000000000a002986 */ /* 0x0001e2000c10150e */
[----:B------:R-:W-:Y:S01]  /*1e1b0*/  ULDC UR7, c[0x0][0x228] ;  /* 0x00008a0000077ab9 */ /* 0x000fe20000000800 */
[----:B------:R-:W-:Y:S01]  /*1e1c0*/  ULDC UR8, c[0x0][0x228] ;  /* 0x00008a0000087ab9 */ /* 0x000fe20000000800 */
[----:B--2---:R-:W-:Y:S01]  /*1e1d0*/  IMAD.WIDE R14, R9, 0x2, R4 ;  /* 0x00000002090e7825 */ /* 0x004fe200078e0204 */
[----:B------:R-:W-:-:S02]  /*1e1e0*/  PRMT R9, R21, 0x7632, R9 ;  /* 0x0000763215097816 */ /* 0x000fc40000000009 */
[----:B------:R-:W-:Y:S01]  /*1e1f0*/  ISETP.GE.AND P2, PT, R6, UR27, PT ;  /* 0x0000001b06007c0c */ /* 0x000fe2000bf46270 */
[----:B------:R-:W-:Y:S01]  /*1e200*/  IMAD.WIDE R16, R19, 0x2, R2 ;  /* 0x0000000213107825 */ /* 0x000fe200078e0202 */
[----:B------:R-:W-:Y:S04]  /*1e210*/  @P5 STG.E.U16 desc[UR14][R12.64], R21 ;  /* 0x000000150c005986 */ /* 0x000fe8000c10150e */
[----:B------:R1:W-:Y:S01]  /*1e220*/  @P0 STG.E.U16 desc[UR14][R14.64], R9 ;  /* 0x000000090e000986 */ /* 0x0003e2000c10150e */
[C---:B------:R-:W-:Y:S01]  /*1e230*/  ISETP.LT.AND P0, PT, R7.reuse, UR6, !P2 ;  /* 0x0000000607007c0c */ /* 0x040fe2000d701270 */
[----:B------:R-:W-:Y:S02]  /*1e240*/  ULDC UR6, c[0x0][0x228] ;  /* 0x00008a0000067ab9 */ /* 0x000fe40000000800 */
[----:B------:R2:W-:Y:S01]  /*1e250*/  @P6 STG.E.U16 desc[UR14][R16.64], R242 ;  /* 0x000000f210006986 */ /* 0x0005e2000c10150e */
[----:B------:R-:W-:Y:S01]  /*1e260*/  ISETP.LT.AND P6, PT, R7, UR4, !P3 ;  /* 0x0000000407007c0c */ /* 0x000fe2000dfc1270 */
[----:B------:R-:W-:Y:S01]  /*1e270*/  ULDC UR4, c[0x0][0x248] ;  /* 0x0000920000047ab9 */ /* 0x000fe20000000800 */
[C---:B------:R-:W-:Y:S01]  /*1e280*/  ISETP.LT.AND P1, PT, R8.reuse, UR6, !P1 ;  /* 0x0000000608007c0c */ /* 0x040fe2000cf21270 */
[----:B0-----:R-:W-:Y:S01]  /*1e290*/  VIADD R11, R19, UR4 ;  /* 0x00000004130b7c36 */ /* 0x001fe20008000000 */
[----:B------:R-:W-:Y:S01]  /*1e2a0*/  ISETP.LT.AND P5, PT, R7, UR5, !P4 ;  /* 0x0000000507007c0c */ /* 0x000fe2000e7a1270 */
[----:B------:R-:W-:Y:S01]  /*1e2b0*/  ULDC UR5, c[0x0][0x248] ;  /* 0x0000920000057ab9 */ /* 0x000fe20000000800 */
[C---:B------:R-:W-:Y:S01]  /*1e2c0*/  ISETP.LT.AND P3, PT, R8.reuse, UR7, !P3 ;  /* 0x0000000708007c0c */ /* 0x040fe2000df61270 */
[----:B-1----:R-:W-:Y:S01]  /*1e2d0*/  VIADD R15, R11, UR5 ;  /* 0x000000050b0f7c36 */ /* 0x002fe20008000000 */
[C---:B------:R-:W-:Y:S01]  /*1e2e0*/  ISETP.LT.AND P4, PT, R8.reuse, UR8, !P4 ;  /* 0x0000000808007c0c */ /* 0x040fe2000e781270 */
[----:B------:R-:W-:Y:S01]  /*1e2f0*/  ULDC UR4, c[0x0][0x248] ;  /* 0x0000920000047ab9 */ /* 0x000fe20000000800 */
[----:B------:R-:W-:Y:S01]  /*1e300*/  ISETP.LT.AND P2, PT, R8, UR9, !P2 ;  /* 0x0000000908007c0c */ /* 0x000fe2000d741270 */
[----:B------:R-:W-:Y:S01]  /*1e310*/  IMAD.WIDE R6, R19, 0x2, R4 ;  /* 0x0000000213067825 */ /* 0x000fe200078e0204 */
[----:B--2---:R-:W-:-:S02]  /*1e320*/  PRMT R242, R242, 0x7632, R242 ;  /* 0x00007632f2f27816 */ /* 0x004fc400000000f2 */
[----:B------:R-:W-:Y:S01]  /*1e330*/  PRMT R0, R22, 0x7632, R0 ;  /* 0x0000763216007816 */ /* 0x000fe20000000000 */
[----:B------:R-:W-:Y:S02]  /*1e340*/  VIADD R17, R15, UR4 ;  /* 0x000000040f117c36 */ /* 0x000fe40008000000 */
[----:B------:R-:W-:Y:S01]  /*1e350*/  IMAD.WIDE R8, R11, 0x2, R2 ;  /* 0x000000020b087825 */ /* 0x000fe200078e0202 */
[----:B------:R-:W-:-:S03]  /*1e360*/  PRMT R16, R243, 0x7632, R16 ;  /* 0x00007632f3107816 */ /* 0x000fc60000000010 */
[----:B------:R-:W-:Y:S01]  /*1e370*/  IMAD.WIDE R10, R11, 0x2, R4 ;  /* 0x000000020b0a7825 */ /* 0x000fe200078e0204 */
[----:B------:R0:W-:Y:S03]  /*1e380*/  @P1 STG.E.U16 desc[UR14][R6.64], R242 ;  /* 0x000000f206001986 */ /* 0x0001e6000c10150e */
[C---:B------:R-:W-:Y:S01]  /*1e390*/  IMAD.WIDE R12, R15.reuse, 0x2, R2 ;  /* 0x000000020f0c7825 */ /* 0x040fe200078e0202 */
[----:B------:R0:W-:Y:S03]  /*1e3a0*/  @P6 STG.E.U16 desc[UR14][R8.64], R22 ;  /* 0x0000001608006986 */ /* 0x0001e6000c10150e */
[----:B------:R-:W-:Y:S01]  /*1e3b0*/  IMAD.WIDE R14, R15, 0x2, R4 ;  /* 0x000000020f0e7825 */ /* 0x000fe200078e0204 */
[----:B------:R0:W-:Y:S03]  /*1e3c0*/  @P3 STG.E.U16 desc[UR14][R10.64], R0 ;  /* 0x000000000a003986 */ /* 0x0001e6000c10150e */
[C---:B------:R-:W-:Y:S01]  /*1e3d0*/  IMAD.WIDE R2, R17.reuse, 0x2, R2 ;  /* 0x0000000211027825 */ /* 0x040fe200078e0202 */
[----:B------:R0:W-:Y:S04]  /*1e3e0*/  @P5 STG.E.U16 desc[UR14][R12.64], R243 ;  /* 0x000000f30c005986 */ /* 0x0001e8000c10150e */
[----:B------:R0:W-:Y:S01]  /*1e3f0*/  @P4 STG.E.U16 desc[UR14][R14.64], R16 ;  /* 0x000000100e004986 */ /* 0x0001e2000c10150e */
[----:B------:R-:W-:-:S03]  /*1e400*/  IMAD.WIDE R4, R17, 0x2, R4 ;  /* 0x0000000211047825 */ /* 0x000fc600078e0204 */
[----:B------:R0:W-:Y:S01]  /*1e410*/  @P0 STG.E.U16 desc[UR14][R2.64], R23 ;  /* 0x0000001702000986 */ /* 0x0001e2000c10150e */
[----:B------:R-:W-:Y:S05]  /*1e420*/  @!P2 EXIT ;  /* 0x000000000000a94d */ /* 0x000fea0003800000 */
[----:B0-----:R-:W-:-:S05]  /*1e430*/  PRMT R2, R23, 0x7632, R2 ;  /* 0x0000763217027816 */ /* 0x001fca0000000002 */
[----:B------:R-:W-:Y:S01]  /*1e440*/  STG.E.U16 desc[UR14][R4.64], R2 ;  /* 0x0000000204007986 */ /* 0x000fe2000c10150e */
[----:B------:R-:W-:Y:S05]  /*1e450*/  EXIT ;  /* 0x000000000000794d */ /* 0x000fea0003800000 */
.L_x_2:
[----:B------:R-:W-:-:S00]  /*1e460*/  BRA `(.L_x_2) ;  /* 0xfffffffc00fc7947 */ /* 0x000fc0000383ffff */
[----:B------:R-:W-:-:S00]  /*1e470*/  NOP ;  /* 0x0000000000007918 */ /* 0x000fc00000000000 */
        /* <DEDUP_REMOVED lines=8> */
.L_x_3:


//--------------------- .nv.shared.matmul_kernel  --------------------------
	.section	.nv.shared.matmul_kernel,"aw",@nobits
	.sectionflags	@""
	.align	16
	.zero		1024


//--------------------- .nv.shared.reserved.0     --------------------------
	.section	.nv.shared.reserved.0,"aw",@nobits
	.weak		__nv_reservedSMEM_offset_0_alias
	.size		__nv_reservedSMEM_offset_0_alias, 0, 0
	.other		__nv_reservedSMEM_offset_0_alias,@"STO_CUDA_RESERVED_SHARED STV_DEFAULT"
__nv_reservedSMEM_offset_0_alias:
	.zero		0


//--------------------- .nv.constant0.matmul_kernel --------------------------
	.section	.nv.constant0.matmul_kernel,"a",@progbits
	.sectionflags	@""
	.align	4
.nv.constant0.matmul_kernel:
	.zero		608


//--------------------- SYMBOLS --------------------------

	.type		.nv.reservedSmem.offset0,@object
	.size		.nv.reservedSmem.offset0,0x4
